//
// Generated by NVIDIA NVVM Compiler
//
// Compiler Build ID: CL-36424714
// Cuda compilation tools, release 13.0, V13.0.88
// Based on NVVM 20.0.0
//

.version 9.0
.target sm_100
.address_size 64

	// .globl	_Z4scanmmPKjPybm
.global .align 4 .b8 precalc_xorwow_matrix[102400];
.global .align 4 .b8 precalc_xorwow_offset_matrix[102400];
.global .align 4 .b8 mrg32k3aM1[2304];
.global .align 4 .b8 mrg32k3aM2[2304];
.global .align 4 .b8 mrg32k3aM1SubSeq[2016];
.global .align 4 .b8 mrg32k3aM2SubSeq[2016];
.global .align 4 .b8 mrg32k3aM1Seq[2304];
.global .align 4 .b8 mrg32k3aM2Seq[2304];
.const .align 8 .b8 __cr_lgamma_table[72];
.const .align 4 .b8 K256[256] = {152, 47, 138, 66, 145, 68, 55, 113, 207, 251, 192, 181, 165, 219, 181, 233, 91, 194, 86, 57, 241, 17, 241, 89, 164, 130, 63, 146, 213, 94, 28, 171, 152, 170, 7, 216, 1, 91, 131, 18, 190, 133, 49, 36, 195, 125, 12, 85, 116, 93, 190, 114, 254, 177, 222, 128, 167, 6, 220, 155, 116, 241, 155, 193, 193, 105, 155, 228, 134, 71, 190, 239, 198, 157, 193, 15, 204, 161, 12, 36, 111, 44, 233, 45, 170, 132, 116, 74, 220, 169, 176, 92, 218, 136, 249, 118, 82, 81, 62, 152, 109, 198, 49, 168, 200, 39, 3, 176, 199, 127, 89, 191, 243, 11, 224, 198, 71, 145, 167, 213, 81, 99, 202, 6, 103, 41, 41, 20, 133, 10, 183, 39, 56, 33, 27, 46, 252, 109, 44, 77, 19, 13, 56, 83, 84, 115, 10, 101, 187, 10, 106, 118, 46, 201, 194, 129, 133, 44, 114, 146, 161, 232, 191, 162, 75, 102, 26, 168, 112, 139, 75, 194, 163, 81, 108, 199, 25, 232, 146, 209, 36, 6, 153, 214, 133, 53, 14, 244, 112, 160, 106, 16, 22, 193, 164, 25, 8, 108, 55, 30, 76, 119, 72, 39, 181, 188, 176, 52, 179, 12, 28, 57, 74, 170, 216, 78, 79, 202, 156, 91, 243, 111, 46, 104, 238, 130, 143, 116, 111, 99, 165, 120, 20, 120, 200, 132, 8, 2, 199, 140, 250, 255, 190, 144, 235, 108, 80, 164, 247, 163, 249, 190, 242, 120, 113, 198};

.visible .entry _Z4scanmmPKjPybm(
	.param .u64 _Z4scanmmPKjPybm_param_0,
	.param .u64 _Z4scanmmPKjPybm_param_1,
	.param .u64 .ptr .align 1 _Z4scanmmPKjPybm_param_2,
	.param .u64 .ptr .align 1 _Z4scanmmPKjPybm_param_3,
	.param .u8 _Z4scanmmPKjPybm_param_4,
	.param .u64 _Z4scanmmPKjPybm_param_5
)
{
	.local .align 16 .b8 	__local_depot0[256];
	.reg .b64 	%SP;
	.reg .b64 	%SPL;
	.reg .pred 	%p<330>;
	.reg .b16 	%rs<2>;
	.reg .b32 	%r<5994>;
	.reg .b64 	%rd<255>;

	mov.u64 	%SPL, __local_depot0;
	ld.param.u64 	%rd49, [_Z4scanmmPKjPybm_param_1];
	ld.param.u64 	%rd52, [_Z4scanmmPKjPybm_param_2];
	ld.param.s8 	%rs1, [_Z4scanmmPKjPybm_param_4];
	ld.param.u64 	%rd51, [_Z4scanmmPKjPybm_param_5];
	cvta.to.global.u64 	%rd1, %rd52;
	add.u64 	%rd2, %SPL, 0;
	mov.u32 	%r213, %ctaid.x;
	mov.u32 	%r1, %ntid.x;
	mov.u32 	%r214, %tid.x;
	mad.lo.s32 	%r215, %r213, %r1, %r214;
	cvt.u64.u32 	%rd3, %r215;
	setp.eq.s16 	%p1, %rs1, 0;
	@%p1 bra 	$L__BB0_2;
	add.s64 	%rd54, %rd51, %rd3;
	cvt.u32.u64 	%r12, %rd54;
	{ .reg .b32 tmp; mov.b64 {tmp, %r13}, %rd54; }
	mov.b32 	%r216, 0;
	mov.b32 	%r217, -766435501;
	mul.hi.u32 	%r218, %r217, %r216;
	mov.b32 	%r219, -845247145;
	mul.hi.u32 	%r220, %r219, %r216;
	xor.b32  	%r221, %r220, %r12;
	xor.b32  	%r222, %r218, %r13;
	add.s32 	%r223, %r12, -1640531527;
	add.s32 	%r224, %r13, -1150833019;
	mul.hi.u32 	%r225, %r217, %r221;
	mul.lo.s32 	%r226, %r221, -766435501;
	mul.hi.u32 	%r227, %r219, %r222;
	mul.lo.s32 	%r228, %r222, -845247145;
	xor.b32  	%r229, %r227, %r223;
	xor.b32  	%r230, %r225, %r224;
	add.s32 	%r231, %r12, 1013904242;
	add.s32 	%r232, %r13, 1993301258;
	mul.hi.u32 	%r233, %r217, %r229;
	mul.lo.s32 	%r234, %r229, -766435501;
	mul.hi.u32 	%r235, %r219, %r230;
	mul.lo.s32 	%r236, %r230, -845247145;
	xor.b32  	%r237, %r228, %r231;
	xor.b32  	%r238, %r237, %r235;
	xor.b32  	%r239, %r232, %r226;
	xor.b32  	%r240, %r239, %r233;
	add.s32 	%r241, %r12, -626627285;
	add.s32 	%r242, %r13, 842468239;
	mul.hi.u32 	%r243, %r217, %r238;
	mul.lo.s32 	%r244, %r238, -766435501;
	mul.hi.u32 	%r245, %r219, %r240;
	mul.lo.s32 	%r246, %r240, -845247145;
	xor.b32  	%r247, %r236, %r241;
	xor.b32  	%r248, %r247, %r245;
	xor.b32  	%r249, %r234, %r242;
	xor.b32  	%r250, %r249, %r243;
	add.s32 	%r251, %r12, 2027808484;
	add.s32 	%r252, %r13, -308364780;
	mul.hi.u32 	%r253, %r217, %r248;
	mul.lo.s32 	%r254, %r248, -766435501;
	mul.hi.u32 	%r255, %r219, %r250;
	mul.lo.s32 	%r256, %r250, -845247145;
	xor.b32  	%r257, %r246, %r251;
	xor.b32  	%r258, %r257, %r255;
	xor.b32  	%r259, %r244, %r252;
	xor.b32  	%r260, %r259, %r253;
	add.s32 	%r261, %r12, 387276957;
	add.s32 	%r262, %r13, -1459197799;
	mul.hi.u32 	%r263, %r217, %r258;
	mul.lo.s32 	%r264, %r258, -766435501;
	mul.hi.u32 	%r265, %r219, %r260;
	mul.lo.s32 	%r266, %r260, -845247145;
	xor.b32  	%r267, %r256, %r261;
	xor.b32  	%r268, %r267, %r265;
	xor.b32  	%r269, %r254, %r262;
	xor.b32  	%r270, %r269, %r263;
	add.s32 	%r271, %r12, -1253254570;
	add.s32 	%r272, %r13, 1684936478;
	mul.hi.u32 	%r273, %r217, %r268;
	mul.lo.s32 	%r274, %r268, -766435501;
	mul.hi.u32 	%r275, %r219, %r270;
	mul.lo.s32 	%r276, %r270, -845247145;
	xor.b32  	%r277, %r266, %r271;
	xor.b32  	%r278, %r277, %r275;
	xor.b32  	%r279, %r264, %r272;
	xor.b32  	%r280, %r279, %r273;
	add.s32 	%r281, %r12, 1401181199;
	add.s32 	%r282, %r13, 534103459;
	mul.hi.u32 	%r283, %r217, %r278;
	mul.lo.s32 	%r284, %r278, -766435501;
	mul.hi.u32 	%r285, %r219, %r280;
	mul.lo.s32 	%r286, %r280, -845247145;
	xor.b32  	%r287, %r276, %r281;
	xor.b32  	%r288, %r287, %r285;
	xor.b32  	%r289, %r274, %r282;
	xor.b32  	%r290, %r289, %r283;
	add.s32 	%r291, %r12, -239350328;
	add.s32 	%r292, %r13, -616729560;
	mul.hi.u32 	%r293, %r217, %r288;
	mul.lo.s32 	%r294, %r288, -766435501;
	mul.hi.u32 	%r295, %r219, %r290;
	mul.lo.s32 	%r296, %r290, -845247145;
	xor.b32  	%r297, %r286, %r291;
	xor.b32  	%r298, %r297, %r295;
	xor.b32  	%r299, %r284, %r292;
	xor.b32  	%r300, %r299, %r293;
	add.s32 	%r301, %r12, -1879881855;
	add.s32 	%r302, %r13, -1767562579;
	mul.hi.u32 	%r303, %r217, %r298;
	mul.lo.s32 	%r5950, %r298, -766435501;
	mul.hi.u32 	%r304, %r219, %r300;
	mul.lo.s32 	%r5952, %r300, -845247145;
	xor.b32  	%r305, %r296, %r301;
	xor.b32  	%r5959, %r305, %r304;
	xor.b32  	%r306, %r294, %r302;
	xor.b32  	%r5951, %r306, %r303;
$L__BB0_2:
	mov.u32 	%r307, %nctaid.x;
	shl.b32 	%r308, %r1, 5;
	mul.wide.u32 	%rd4, %r308, %r307;
	shl.b64 	%rd254, %rd3, 5;
	setp.ge.u64 	%p2, %rd254, %rd49;
	@%p2 bra 	$L__BB0_430;
	setp.eq.s16 	%p3, %rs1, 0;
	add.s32 	%r14, %r12, 1013904242;
	add.s32 	%r15, %r13, -1459197799;
	add.s32 	%r16, %r12, -1253254570;
	add.s32 	%r17, %r13, 1684936478;
	add.s32 	%r18, %r12, 1401181199;
	add.s32 	%r19, %r13, 534103459;
	add.s32 	%r20, %r12, -239350328;
	ld.global.u32 	%r21, [%rd1];
	@%p3 bra 	$L__BB0_13;
	mov.b32 	%r5992, 0;
	mov.u32 	%r5991, %r5992;
	mov.u32 	%r5990, %r5992;
	mov.u32 	%r5957, %r5992;
$L__BB0_5:
	mov.b32 	%r311, -117440512;
	mov.b32 	%r312, 11320284;
	mov.b32 	%r313, 2030043136;
	mov.b32 	%r314, 41838270;
	st.local.v4.u32 	[%rd2], {%r314, %r313, %r312, %r311};
	mov.b32 	%r315, -838860800;
	mov.b32 	%r316, 461703;
	mov.b32 	%r317, 1426063360;
	mov.b32 	%r318, 9790112;
	st.local.v4.u32 	[%rd2+16], {%r318, %r317, %r316, %r315};
	mov.b32 	%r319, 0;
	st.local.v4.u32 	[%rd2+32], {%r319, %r319, %r319, %r319};
	st.local.v4.u32 	[%rd2+48], {%r319, %r319, %r319, %r319};
	mov.b32 	%r5958, 16;
$L__BB0_6:
	mul.wide.u32 	%rd55, %r5958, 4;
	add.s64 	%rd56, %rd2, %rd55;
	ld.local.v2.u32 	{%r320, %r321}, [%rd56+-8];
	shf.l.wrap.b32 	%r322, %r320, %r320, 15;
	shf.l.wrap.b32 	%r323, %r320, %r320, 13;
	xor.b32  	%r324, %r322, %r323;
	shr.u32 	%r325, %r320, 10;
	xor.b32  	%r326, %r324, %r325;
	ld.local.u32 	%r327, [%rd56+-28];
	add.s32 	%r328, %r326, %r327;
	ld.local.v4.u32 	{%r329, %r330, %r331, %r332}, [%rd56+-64];
	mov.b64 	%rd57, {%r331, %r332};
	shf.l.wrap.b32 	%r333, %r330, %r330, 25;
	shf.l.wrap.b32 	%r334, %r330, %r330, 14;
	xor.b32  	%r335, %r333, %r334;
	shr.u32 	%r336, %r330, 3;
	xor.b32  	%r337, %r335, %r336;
	add.s32 	%r338, %r328, %r329;
	add.s32 	%r339, %r338, %r337;
	shf.l.wrap.b32 	%r340, %r321, %r321, 15;
	shf.l.wrap.b32 	%r341, %r321, %r321, 13;
	xor.b32  	%r342, %r340, %r341;
	shr.u32 	%r343, %r321, 10;
	xor.b32  	%r344, %r342, %r343;
	ld.local.u32 	%r345, [%rd56+-24];
	add.s32 	%r346, %r344, %r345;
	shf.l.wrap.b32 	%r347, %r331, %r331, 25;
	shf.l.wrap.b32 	%r348, %r331, %r331, 14;
	xor.b32  	%r349, %r347, %r348;
	shr.u32 	%r350, %r331, 3;
	xor.b32  	%r351, %r349, %r350;
	add.s32 	%r352, %r346, %r330;
	add.s32 	%r353, %r352, %r351;
	st.local.v2.u32 	[%rd56], {%r339, %r353};
	shf.l.wrap.b32 	%r354, %r339, %r339, 15;
	shf.l.wrap.b32 	%r355, %r339, %r339, 13;
	xor.b32  	%r356, %r354, %r355;
	shr.u32 	%r357, %r339, 10;
	xor.b32  	%r358, %r356, %r357;
	ld.local.u32 	%r359, [%rd56+-20];
	add.s32 	%r360, %r358, %r359;
	shf.l.wrap.b32 	%r361, %r332, %r332, 25;
	shf.l.wrap.b32 	%r362, %r332, %r332, 14;
	xor.b32  	%r363, %r361, %r362;
	shr.u32 	%r364, %r332, 3;
	xor.b32  	%r365, %r363, %r364;
	add.s32 	%r366, %r360, %r331;
	add.s32 	%r367, %r366, %r365;
	st.local.u32 	[%rd56+8], %r367;
	shf.l.wrap.b32 	%r368, %r353, %r353, 15;
	shf.l.wrap.b32 	%r369, %r353, %r353, 13;
	xor.b32  	%r370, %r368, %r369;
	shr.u32 	%r371, %r353, 10;
	xor.b32  	%r372, %r370, %r371;
	ld.local.u32 	%r373, [%rd56+-16];
	add.s32 	%r374, %r372, %r373;
	ld.local.u32 	%r375, [%rd56+-48];
	shf.l.wrap.b32 	%r376, %r375, %r375, 25;
	shf.l.wrap.b32 	%r377, %r375, %r375, 14;
	xor.b32  	%r378, %r376, %r377;
	shr.u32 	%r379, %r375, 3;
	xor.b32  	%r380, %r378, %r379;
	{ .reg .b32 tmp; mov.b64 {tmp, %r381}, %rd57; }
	add.s32 	%r382, %r374, %r381;
	add.s32 	%r383, %r382, %r380;
	st.local.u32 	[%rd56+12], %r383;
	add.s32 	%r5958, %r5958, 4;
	setp.ne.s32 	%p4, %r5958, 64;
	@%p4 bra 	$L__BB0_6;
	setp.ne.s32 	%p5, %r21, 0;
	@%p5 bra 	$L__BB0_240;
	ld.global.u32 	%r384, [%rd1+4];
	setp.ne.s32 	%p6, %r384, 0;
	@%p6 bra 	$L__BB0_240;
	ld.global.u32 	%r385, [%rd1+8];
	setp.ne.s32 	%p7, %r385, 0;
	@%p7 bra 	$L__BB0_240;
	ld.global.u32 	%r386, [%rd1+12];
	setp.ne.s32 	%p8, %r386, 0;
	@%p8 bra 	$L__BB0_240;
$L__BB0_11:
	cvt.u64.u32 	%rd12, %r5959;
	and.b64  	%rd151, %rd49, -4294967296;
	setp.ne.s64 	%p168, %rd151, 0;
	@%p168 bra 	$L__BB0_207;
	cvt.u32.u64 	%r3447, %rd49;
	cvt.u32.u64 	%r3448, %rd12;
	rem.u32 	%r3449, %r3448, %r3447;
	cvt.u64.u32 	%rd254, %r3449;
	bra.uni 	$L__BB0_239;
$L__BB0_13:
	add.s64 	%rd6, %rd2, 40;
$L__BB0_14:
	mov.b32 	%r3451, -117440512;
	mov.b32 	%r3452, 11320284;
	mov.b32 	%r3453, 2030043136;
	mov.b32 	%r3454, 41838270;
	st.local.v4.u32 	[%rd2], {%r3454, %r3453, %r3452, %r3451};
	mov.b32 	%r3455, -838860800;
	mov.b32 	%r3456, 461703;
	mov.b32 	%r3457, 1426063360;
	mov.b32 	%r3458, 9790112;
	st.local.v4.u32 	[%rd2+16], {%r3458, %r3457, %r3456, %r3455};
	mov.b32 	%r5917, 0;
	st.local.v4.u32 	[%rd2+32], {%r5917, %r5917, %r5917, %r5917};
	st.local.v4.u32 	[%rd2+48], {%r5917, %r5917, %r5917, %r5917};
	mov.u32 	%r5918, %r5917;
	mov.u64 	%rd252, %rd6;
$L__BB0_15:
	add.s64 	%rd9, %rd252, 16;
	ld.local.v2.u32 	{%r25, %r3459}, [%rd252+16];
	shf.l.wrap.b32 	%r3460, %r25, %r25, 15;
	shf.l.wrap.b32 	%r3461, %r25, %r25, 13;
	xor.b32  	%r3462, %r3460, %r3461;
	shr.u32 	%r3463, %r25, 10;
	xor.b32  	%r3464, %r3462, %r3463;
	ld.local.u32 	%r3465, [%rd252+-4];
	add.s32 	%r3466, %r3464, %r3465;
	ld.local.v4.u32 	{%r3467, %r3468, %r3469, %r3470}, [%rd252+-40];
	mov.b64 	%rd152, {%r3469, %r3470};
	shf.l.wrap.b32 	%r3471, %r3468, %r3468, 25;
	shf.l.wrap.b32 	%r3472, %r3468, %r3468, 14;
	xor.b32  	%r3473, %r3471, %r3472;
	shr.u32 	%r3474, %r3468, 3;
	xor.b32  	%r3475, %r3473, %r3474;
	add.s32 	%r3476, %r3466, %r3467;
	add.s32 	%r3477, %r3476, %r3475;
	shf.l.wrap.b32 	%r3478, %r3459, %r3459, 15;
	shf.l.wrap.b32 	%r3479, %r3459, %r3459, 13;
	xor.b32  	%r3480, %r3478, %r3479;
	shr.u32 	%r3481, %r3459, 10;
	xor.b32  	%r3482, %r3480, %r3481;
	add.s32 	%r3483, %r3482, %r5917;
	shf.l.wrap.b32 	%r3484, %r3469, %r3469, 25;
	shf.l.wrap.b32 	%r3485, %r3469, %r3469, 14;
	xor.b32  	%r3486, %r3484, %r3485;
	shr.u32 	%r3487, %r3469, 3;
	xor.b32  	%r3488, %r3486, %r3487;
	add.s32 	%r3489, %r3483, %r3468;
	add.s32 	%r3490, %r3489, %r3488;
	st.local.v2.u32 	[%rd252+24], {%r3477, %r3490};
	shf.l.wrap.b32 	%r3491, %r3477, %r3477, 15;
	shf.l.wrap.b32 	%r3492, %r3477, %r3477, 13;
	xor.b32  	%r3493, %r3491, %r3492;
	shr.u32 	%r3494, %r3477, 10;
	xor.b32  	%r3495, %r3493, %r3494;
	ld.local.u32 	%r3496, [%rd252+4];
	add.s32 	%r3497, %r3495, %r3496;
	shf.l.wrap.b32 	%r3498, %r3470, %r3470, 25;
	shf.l.wrap.b32 	%r3499, %r3470, %r3470, 14;
	xor.b32  	%r3500, %r3498, %r3499;
	shr.u32 	%r3501, %r3470, 3;
	xor.b32  	%r3502, %r3500, %r3501;
	add.s32 	%r3503, %r3497, %r3469;
	add.s32 	%r3504, %r3503, %r3502;
	st.local.u32 	[%rd252+32], %r3504;
	shf.l.wrap.b32 	%r3505, %r3490, %r3490, 15;
	shf.l.wrap.b32 	%r3506, %r3490, %r3490, 13;
	xor.b32  	%r3507, %r3505, %r3506;
	shr.u32 	%r3508, %r3490, 10;
	xor.b32  	%r3509, %r3507, %r3508;
	ld.local.u32 	%r3510, [%rd252+8];
	add.s32 	%r3511, %r3509, %r3510;
	ld.local.u32 	%r3512, [%rd252+-24];
	shf.l.wrap.b32 	%r3513, %r3512, %r3512, 25;
	shf.l.wrap.b32 	%r3514, %r3512, %r3512, 14;
	xor.b32  	%r3515, %r3513, %r3514;
	shr.u32 	%r3516, %r3512, 3;
	xor.b32  	%r3517, %r3515, %r3516;
	{ .reg .b32 tmp; mov.b64 {tmp, %r3518}, %rd152; }
	add.s32 	%r3519, %r3511, %r3518;
	add.s32 	%r3520, %r3519, %r3517;
	st.local.u32 	[%rd252+36], %r3520;
	add.s32 	%r5918, %r5918, 4;
	setp.ne.s32 	%p169, %r5918, 48;
	mov.u32 	%r5917, %r25;
	mov.u64 	%rd252, %rd9;
	@%p169 bra 	$L__BB0_15;
	setp.ne.s32 	%p170, %r21, 0;
	@%p170 bra 	$L__BB0_20;
	ld.global.u32 	%r3521, [%rd1+4];
	setp.ne.s32 	%p171, %r3521, 0;
	@%p171 bra 	$L__BB0_20;
	ld.global.u32 	%r3522, [%rd1+8];
	setp.ne.s32 	%p172, %r3522, 0;
	@%p172 bra 	$L__BB0_20;
	ld.global.u32 	%r3523, [%rd1+12];
	setp.eq.s32 	%p173, %r3523, 0;
	@%p173 bra 	$L__BB0_239;
$L__BB0_20:
	mov.b32 	%r3525, -117440512;
	mov.b32 	%r3526, 11320284;
	mov.b32 	%r3527, 2030043136;
	mov.b32 	%r3528, 41838270;
	st.local.v4.u32 	[%rd2], {%r3528, %r3527, %r3526, %r3525};
	mov.b32 	%r3529, -838860800;
	mov.b32 	%r3530, 461703;
	mov.b32 	%r3531, 1426063360;
	mov.b32 	%r3532, 9790112;
	st.local.v4.u32 	[%rd2+16], {%r3532, %r3531, %r3530, %r3529};
	mov.b32 	%r3533, 0;
	st.local.v4.u32 	[%rd2+32], {%r3533, %r3533, %r3533, %r3533};
	st.local.v4.u32 	[%rd2+48], {%r3533, %r3533, %r3533, %r3533};
	mov.b32 	%r5919, 16;
$L__BB0_21:
	mul.wide.u32 	%rd153, %r5919, 4;
	add.s64 	%rd154, %rd2, %rd153;
	ld.local.v2.u32 	{%r3534, %r3535}, [%rd154+-8];
	shf.l.wrap.b32 	%r3536, %r3534, %r3534, 15;
	shf.l.wrap.b32 	%r3537, %r3534, %r3534, 13;
	xor.b32  	%r3538, %r3536, %r3537;
	shr.u32 	%r3539, %r3534, 10;
	xor.b32  	%r3540, %r3538, %r3539;
	ld.local.u32 	%r3541, [%rd154+-28];
	add.s32 	%r3542, %r3540, %r3541;
	ld.local.v4.u32 	{%r3543, %r3544, %r3545, %r3546}, [%rd154+-64];
	mov.b64 	%rd155, {%r3545, %r3546};
	shf.l.wrap.b32 	%r3547, %r3544, %r3544, 25;
	shf.l.wrap.b32 	%r3548, %r3544, %r3544, 14;
	xor.b32  	%r3549, %r3547, %r3548;
	shr.u32 	%r3550, %r3544, 3;
	xor.b32  	%r3551, %r3549, %r3550;
	add.s32 	%r3552, %r3542, %r3543;
	add.s32 	%r3553, %r3552, %r3551;
	shf.l.wrap.b32 	%r3554, %r3535, %r3535, 15;
	shf.l.wrap.b32 	%r3555, %r3535, %r3535, 13;
	xor.b32  	%r3556, %r3554, %r3555;
	shr.u32 	%r3557, %r3535, 10;
	xor.b32  	%r3558, %r3556, %r3557;
	ld.local.u32 	%r3559, [%rd154+-24];
	add.s32 	%r3560, %r3558, %r3559;
	shf.l.wrap.b32 	%r3561, %r3545, %r3545, 25;
	shf.l.wrap.b32 	%r3562, %r3545, %r3545, 14;
	xor.b32  	%r3563, %r3561, %r3562;
	shr.u32 	%r3564, %r3545, 3;
	xor.b32  	%r3565, %r3563, %r3564;
	add.s32 	%r3566, %r3560, %r3544;
	add.s32 	%r3567, %r3566, %r3565;
	st.local.v2.u32 	[%rd154], {%r3553, %r3567};
	shf.l.wrap.b32 	%r3568, %r3553, %r3553, 15;
	shf.l.wrap.b32 	%r3569, %r3553, %r3553, 13;
	xor.b32  	%r3570, %r3568, %r3569;
	shr.u32 	%r3571, %r3553, 10;
	xor.b32  	%r3572, %r3570, %r3571;
	ld.local.u32 	%r3573, [%rd154+-20];
	add.s32 	%r3574, %r3572, %r3573;
	shf.l.wrap.b32 	%r3575, %r3546, %r3546, 25;
	shf.l.wrap.b32 	%r3576, %r3546, %r3546, 14;
	xor.b32  	%r3577, %r3575, %r3576;
	shr.u32 	%r3578, %r3546, 3;
	xor.b32  	%r3579, %r3577, %r3578;
	add.s32 	%r3580, %r3574, %r3545;
	add.s32 	%r3581, %r3580, %r3579;
	st.local.u32 	[%rd154+8], %r3581;
	shf.l.wrap.b32 	%r3582, %r3567, %r3567, 15;
	shf.l.wrap.b32 	%r3583, %r3567, %r3567, 13;
	xor.b32  	%r3584, %r3582, %r3583;
	shr.u32 	%r3585, %r3567, 10;
	xor.b32  	%r3586, %r3584, %r3585;
	ld.local.u32 	%r3587, [%rd154+-16];
	add.s32 	%r3588, %r3586, %r3587;
	ld.local.u32 	%r3589, [%rd154+-48];
	shf.l.wrap.b32 	%r3590, %r3589, %r3589, 25;
	shf.l.wrap.b32 	%r3591, %r3589, %r3589, 14;
	xor.b32  	%r3592, %r3590, %r3591;
	shr.u32 	%r3593, %r3589, 3;
	xor.b32  	%r3594, %r3592, %r3593;
	{ .reg .b32 tmp; mov.b64 {tmp, %r3595}, %rd155; }
	add.s32 	%r3596, %r3588, %r3595;
	add.s32 	%r3597, %r3596, %r3594;
	st.local.u32 	[%rd154+12], %r3597;
	add.s32 	%r5919, %r5919, 4;
	setp.ne.s32 	%p174, %r5919, 64;
	@%p174 bra 	$L__BB0_21;
	setp.ne.s32 	%p175, %r21, 0;
	@%p175 bra 	$L__BB0_26;
	ld.global.u32 	%r3598, [%rd1+4];
	setp.ne.s32 	%p176, %r3598, 0;
	@%p176 bra 	$L__BB0_26;
	ld.global.u32 	%r3599, [%rd1+8];
	setp.ne.s32 	%p177, %r3599, 0;
	@%p177 bra 	$L__BB0_26;
	ld.global.u32 	%r3600, [%rd1+12];
	setp.eq.s32 	%p178, %r3600, 0;
	@%p178 bra 	$L__BB0_208;
$L__BB0_26:
	mov.b32 	%r3602, -117440512;
	mov.b32 	%r3603, 11320284;
	mov.b32 	%r3604, 2030043136;
	mov.b32 	%r3605, 41838270;
	st.local.v4.u32 	[%rd2], {%r3605, %r3604, %r3603, %r3602};
	mov.b32 	%r3606, -838860800;
	mov.b32 	%r3607, 461703;
	mov.b32 	%r3608, 1426063360;
	mov.b32 	%r3609, 9790112;
	st.local.v4.u32 	[%rd2+16], {%r3609, %r3608, %r3607, %r3606};
	mov.b32 	%r3610, 0;
	st.local.v4.u32 	[%rd2+32], {%r3610, %r3610, %r3610, %r3610};
	st.local.v4.u32 	[%rd2+48], {%r3610, %r3610, %r3610, %r3610};
	mov.b32 	%r5920, 16;
$L__BB0_27:
	mul.wide.u32 	%rd156, %r5920, 4;
	add.s64 	%rd157, %rd2, %rd156;
	ld.local.v2.u32 	{%r3611, %r3612}, [%rd157+-8];
	shf.l.wrap.b32 	%r3613, %r3611, %r3611, 15;
	shf.l.wrap.b32 	%r3614, %r3611, %r3611, 13;
	xor.b32  	%r3615, %r3613, %r3614;
	shr.u32 	%r3616, %r3611, 10;
	xor.b32  	%r3617, %r3615, %r3616;
	ld.local.u32 	%r3618, [%rd157+-28];
	add.s32 	%r3619, %r3617, %r3618;
	ld.local.v4.u32 	{%r3620, %r3621, %r3622, %r3623}, [%rd157+-64];
	mov.b64 	%rd158, {%r3622, %r3623};
	shf.l.wrap.b32 	%r3624, %r3621, %r3621, 25;
	shf.l.wrap.b32 	%r3625, %r3621, %r3621, 14;
	xor.b32  	%r3626, %r3624, %r3625;
	shr.u32 	%r3627, %r3621, 3;
	xor.b32  	%r3628, %r3626, %r3627;
	add.s32 	%r3629, %r3619, %r3620;
	add.s32 	%r3630, %r3629, %r3628;
	shf.l.wrap.b32 	%r3631, %r3612, %r3612, 15;
	shf.l.wrap.b32 	%r3632, %r3612, %r3612, 13;
	xor.b32  	%r3633, %r3631, %r3632;
	shr.u32 	%r3634, %r3612, 10;
	xor.b32  	%r3635, %r3633, %r3634;
	ld.local.u32 	%r3636, [%rd157+-24];
	add.s32 	%r3637, %r3635, %r3636;
	shf.l.wrap.b32 	%r3638, %r3622, %r3622, 25;
	shf.l.wrap.b32 	%r3639, %r3622, %r3622, 14;
	xor.b32  	%r3640, %r3638, %r3639;
	shr.u32 	%r3641, %r3622, 3;
	xor.b32  	%r3642, %r3640, %r3641;
	add.s32 	%r3643, %r3637, %r3621;
	add.s32 	%r3644, %r3643, %r3642;
	st.local.v2.u32 	[%rd157], {%r3630, %r3644};
	shf.l.wrap.b32 	%r3645, %r3630, %r3630, 15;
	shf.l.wrap.b32 	%r3646, %r3630, %r3630, 13;
	xor.b32  	%r3647, %r3645, %r3646;
	shr.u32 	%r3648, %r3630, 10;
	xor.b32  	%r3649, %r3647, %r3648;
	ld.local.u32 	%r3650, [%rd157+-20];
	add.s32 	%r3651, %r3649, %r3650;
	shf.l.wrap.b32 	%r3652, %r3623, %r3623, 25;
	shf.l.wrap.b32 	%r3653, %r3623, %r3623, 14;
	xor.b32  	%r3654, %r3652, %r3653;
	shr.u32 	%r3655, %r3623, 3;
	xor.b32  	%r3656, %r3654, %r3655;
	add.s32 	%r3657, %r3651, %r3622;
	add.s32 	%r3658, %r3657, %r3656;
	st.local.u32 	[%rd157+8], %r3658;
	shf.l.wrap.b32 	%r3659, %r3644, %r3644, 15;
	shf.l.wrap.b32 	%r3660, %r3644, %r3644, 13;
	xor.b32  	%r3661, %r3659, %r3660;
	shr.u32 	%r3662, %r3644, 10;
	xor.b32  	%r3663, %r3661, %r3662;
	ld.local.u32 	%r3664, [%rd157+-16];
	add.s32 	%r3665, %r3663, %r3664;
	ld.local.u32 	%r3666, [%rd157+-48];
	shf.l.wrap.b32 	%r3667, %r3666, %r3666, 25;
	shf.l.wrap.b32 	%r3668, %r3666, %r3666, 14;
	xor.b32  	%r3669, %r3667, %r3668;
	shr.u32 	%r3670, %r3666, 3;
	xor.b32  	%r3671, %r3669, %r3670;
	{ .reg .b32 tmp; mov.b64 {tmp, %r3672}, %rd158; }
	add.s32 	%r3673, %r3665, %r3672;
	add.s32 	%r3674, %r3673, %r3671;
	st.local.u32 	[%rd157+12], %r3674;
	add.s32 	%r5920, %r5920, 4;
	setp.ne.s32 	%p179, %r5920, 64;
	@%p179 bra 	$L__BB0_27;
	setp.ne.s32 	%p180, %r21, 0;
	@%p180 bra 	$L__BB0_32;
	ld.global.u32 	%r3675, [%rd1+4];
	setp.ne.s32 	%p181, %r3675, 0;
	@%p181 bra 	$L__BB0_32;
	ld.global.u32 	%r3676, [%rd1+8];
	setp.ne.s32 	%p182, %r3676, 0;
	@%p182 bra 	$L__BB0_32;
	ld.global.u32 	%r3677, [%rd1+12];
	setp.eq.s32 	%p183, %r3677, 0;
	@%p183 bra 	$L__BB0_209;
$L__BB0_32:
	mov.b32 	%r3679, -117440512;
	mov.b32 	%r3680, 11320284;
	mov.b32 	%r3681, 2030043136;
	mov.b32 	%r3682, 41838270;
	st.local.v4.u32 	[%rd2], {%r3682, %r3681, %r3680, %r3679};
	mov.b32 	%r3683, -838860800;
	mov.b32 	%r3684, 461703;
	mov.b32 	%r3685, 1426063360;
	mov.b32 	%r3686, 9790112;
	st.local.v4.u32 	[%rd2+16], {%r3686, %r3685, %r3684, %r3683};
	mov.b32 	%r3687, 0;
	st.local.v4.u32 	[%rd2+32], {%r3687, %r3687, %r3687, %r3687};
	st.local.v4.u32 	[%rd2+48], {%r3687, %r3687, %r3687, %r3687};
	mov.b32 	%r5921, 16;
$L__BB0_33:
	mul.wide.u32 	%rd159, %r5921, 4;
	add.s64 	%rd160, %rd2, %rd159;
	ld.local.v2.u32 	{%r3688, %r3689}, [%rd160+-8];
	shf.l.wrap.b32 	%r3690, %r3688, %r3688, 15;
	shf.l.wrap.b32 	%r3691, %r3688, %r3688, 13;
	xor.b32  	%r3692, %r3690, %r3691;
	shr.u32 	%r3693, %r3688, 10;
	xor.b32  	%r3694, %r3692, %r3693;
	ld.local.u32 	%r3695, [%rd160+-28];
	add.s32 	%r3696, %r3694, %r3695;
	ld.local.v4.u32 	{%r3697, %r3698, %r3699, %r3700}, [%rd160+-64];
	mov.b64 	%rd161, {%r3699, %r3700};
	shf.l.wrap.b32 	%r3701, %r3698, %r3698, 25;
	shf.l.wrap.b32 	%r3702, %r3698, %r3698, 14;
	xor.b32  	%r3703, %r3701, %r3702;
	shr.u32 	%r3704, %r3698, 3;
	xor.b32  	%r3705, %r3703, %r3704;
	add.s32 	%r3706, %r3696, %r3697;
	add.s32 	%r3707, %r3706, %r3705;
	shf.l.wrap.b32 	%r3708, %r3689, %r3689, 15;
	shf.l.wrap.b32 	%r3709, %r3689, %r3689, 13;
	xor.b32  	%r3710, %r3708, %r3709;
	shr.u32 	%r3711, %r3689, 10;
	xor.b32  	%r3712, %r3710, %r3711;
	ld.local.u32 	%r3713, [%rd160+-24];
	add.s32 	%r3714, %r3712, %r3713;
	shf.l.wrap.b32 	%r3715, %r3699, %r3699, 25;
	shf.l.wrap.b32 	%r3716, %r3699, %r3699, 14;
	xor.b32  	%r3717, %r3715, %r3716;
	shr.u32 	%r3718, %r3699, 3;
	xor.b32  	%r3719, %r3717, %r3718;
	add.s32 	%r3720, %r3714, %r3698;
	add.s32 	%r3721, %r3720, %r3719;
	st.local.v2.u32 	[%rd160], {%r3707, %r3721};
	shf.l.wrap.b32 	%r3722, %r3707, %r3707, 15;
	shf.l.wrap.b32 	%r3723, %r3707, %r3707, 13;
	xor.b32  	%r3724, %r3722, %r3723;
	shr.u32 	%r3725, %r3707, 10;
	xor.b32  	%r3726, %r3724, %r3725;
	ld.local.u32 	%r3727, [%rd160+-20];
	add.s32 	%r3728, %r3726, %r3727;
	shf.l.wrap.b32 	%r3729, %r3700, %r3700, 25;
	shf.l.wrap.b32 	%r3730, %r3700, %r3700, 14;
	xor.b32  	%r3731, %r3729, %r3730;
	shr.u32 	%r3732, %r3700, 3;
	xor.b32  	%r3733, %r3731, %r3732;
	add.s32 	%r3734, %r3728, %r3699;
	add.s32 	%r3735, %r3734, %r3733;
	st.local.u32 	[%rd160+8], %r3735;
	shf.l.wrap.b32 	%r3736, %r3721, %r3721, 15;
	shf.l.wrap.b32 	%r3737, %r3721, %r3721, 13;
	xor.b32  	%r3738, %r3736, %r3737;
	shr.u32 	%r3739, %r3721, 10;
	xor.b32  	%r3740, %r3738, %r3739;
	ld.local.u32 	%r3741, [%rd160+-16];
	add.s32 	%r3742, %r3740, %r3741;
	ld.local.u32 	%r3743, [%rd160+-48];
	shf.l.wrap.b32 	%r3744, %r3743, %r3743, 25;
	shf.l.wrap.b32 	%r3745, %r3743, %r3743, 14;
	xor.b32  	%r3746, %r3744, %r3745;
	shr.u32 	%r3747, %r3743, 3;
	xor.b32  	%r3748, %r3746, %r3747;
	{ .reg .b32 tmp; mov.b64 {tmp, %r3749}, %rd161; }
	add.s32 	%r3750, %r3742, %r3749;
	add.s32 	%r3751, %r3750, %r3748;
	st.local.u32 	[%rd160+12], %r3751;
	add.s32 	%r5921, %r5921, 4;
	setp.ne.s32 	%p184, %r5921, 64;
	@%p184 bra 	$L__BB0_33;
	setp.ne.s32 	%p185, %r21, 0;
	@%p185 bra 	$L__BB0_38;
	ld.global.u32 	%r3752, [%rd1+4];
	setp.ne.s32 	%p186, %r3752, 0;
	@%p186 bra 	$L__BB0_38;
	ld.global.u32 	%r3753, [%rd1+8];
	setp.ne.s32 	%p187, %r3753, 0;
	@%p187 bra 	$L__BB0_38;
	ld.global.u32 	%r3754, [%rd1+12];
	setp.eq.s32 	%p188, %r3754, 0;
	@%p188 bra 	$L__BB0_210;
$L__BB0_38:
	mov.b32 	%r3756, -117440512;
	mov.b32 	%r3757, 11320284;
	mov.b32 	%r3758, 2030043136;
	mov.b32 	%r3759, 41838270;
	st.local.v4.u32 	[%rd2], {%r3759, %r3758, %r3757, %r3756};
	mov.b32 	%r3760, -838860800;
	mov.b32 	%r3761, 461703;
	mov.b32 	%r3762, 1426063360;
	mov.b32 	%r3763, 9790112;
	st.local.v4.u32 	[%rd2+16], {%r3763, %r3762, %r3761, %r3760};
	mov.b32 	%r3764, 0;
	st.local.v4.u32 	[%rd2+32], {%r3764, %r3764, %r3764, %r3764};
	st.local.v4.u32 	[%rd2+48], {%r3764, %r3764, %r3764, %r3764};
	mov.b32 	%r5922, 16;
$L__BB0_39:
	mul.wide.u32 	%rd162, %r5922, 4;
	add.s64 	%rd163, %rd2, %rd162;
	ld.local.v2.u32 	{%r3765, %r3766}, [%rd163+-8];
	shf.l.wrap.b32 	%r3767, %r3765, %r3765, 15;
	shf.l.wrap.b32 	%r3768, %r3765, %r3765, 13;
	xor.b32  	%r3769, %r3767, %r3768;
	shr.u32 	%r3770, %r3765, 10;
	xor.b32  	%r3771, %r3769, %r3770;
	ld.local.u32 	%r3772, [%rd163+-28];
	add.s32 	%r3773, %r3771, %r3772;
	ld.local.v4.u32 	{%r3774, %r3775, %r3776, %r3777}, [%rd163+-64];
	mov.b64 	%rd164, {%r3776, %r3777};
	shf.l.wrap.b32 	%r3778, %r3775, %r3775, 25;
	shf.l.wrap.b32 	%r3779, %r3775, %r3775, 14;
	xor.b32  	%r3780, %r3778, %r3779;
	shr.u32 	%r3781, %r3775, 3;
	xor.b32  	%r3782, %r3780, %r3781;
	add.s32 	%r3783, %r3773, %r3774;
	add.s32 	%r3784, %r3783, %r3782;
	shf.l.wrap.b32 	%r3785, %r3766, %r3766, 15;
	shf.l.wrap.b32 	%r3786, %r3766, %r3766, 13;
	xor.b32  	%r3787, %r3785, %r3786;
	shr.u32 	%r3788, %r3766, 10;
	xor.b32  	%r3789, %r3787, %r3788;
	ld.local.u32 	%r3790, [%rd163+-24];
	add.s32 	%r3791, %r3789, %r3790;
	shf.l.wrap.b32 	%r3792, %r3776, %r3776, 25;
	shf.l.wrap.b32 	%r3793, %r3776, %r3776, 14;
	xor.b32  	%r3794, %r3792, %r3793;
	shr.u32 	%r3795, %r3776, 3;
	xor.b32  	%r3796, %r3794, %r3795;
	add.s32 	%r3797, %r3791, %r3775;
	add.s32 	%r3798, %r3797, %r3796;
	st.local.v2.u32 	[%rd163], {%r3784, %r3798};
	shf.l.wrap.b32 	%r3799, %r3784, %r3784, 15;
	shf.l.wrap.b32 	%r3800, %r3784, %r3784, 13;
	xor.b32  	%r3801, %r3799, %r3800;
	shr.u32 	%r3802, %r3784, 10;
	xor.b32  	%r3803, %r3801, %r3802;
	ld.local.u32 	%r3804, [%rd163+-20];
	add.s32 	%r3805, %r3803, %r3804;
	shf.l.wrap.b32 	%r3806, %r3777, %r3777, 25;
	shf.l.wrap.b32 	%r3807, %r3777, %r3777, 14;
	xor.b32  	%r3808, %r3806, %r3807;
	shr.u32 	%r3809, %r3777, 3;
	xor.b32  	%r3810, %r3808, %r3809;
	add.s32 	%r3811, %r3805, %r3776;
	add.s32 	%r3812, %r3811, %r3810;
	st.local.u32 	[%rd163+8], %r3812;
	shf.l.wrap.b32 	%r3813, %r3798, %r3798, 15;
	shf.l.wrap.b32 	%r3814, %r3798, %r3798, 13;
	xor.b32  	%r3815, %r3813, %r3814;
	shr.u32 	%r3816, %r3798, 10;
	xor.b32  	%r3817, %r3815, %r3816;
	ld.local.u32 	%r3818, [%rd163+-16];
	add.s32 	%r3819, %r3817, %r3818;
	ld.local.u32 	%r3820, [%rd163+-48];
	shf.l.wrap.b32 	%r3821, %r3820, %r3820, 25;
	shf.l.wrap.b32 	%r3822, %r3820, %r3820, 14;
	xor.b32  	%r3823, %r3821, %r3822;
	shr.u32 	%r3824, %r3820, 3;
	xor.b32  	%r3825, %r3823, %r3824;
	{ .reg .b32 tmp; mov.b64 {tmp, %r3826}, %rd164; }
	add.s32 	%r3827, %r3819, %r3826;
	add.s32 	%r3828, %r3827, %r3825;
	st.local.u32 	[%rd163+12], %r3828;
	add.s32 	%r5922, %r5922, 4;
	setp.ne.s32 	%p189, %r5922, 64;
	@%p189 bra 	$L__BB0_39;
	setp.ne.s32 	%p190, %r21, 0;
	@%p190 bra 	$L__BB0_44;
	ld.global.u32 	%r3829, [%rd1+4];
	setp.ne.s32 	%p191, %r3829, 0;
	@%p191 bra 	$L__BB0_44;
	ld.global.u32 	%r3830, [%rd1+8];
	setp.ne.s32 	%p192, %r3830, 0;
	@%p192 bra 	$L__BB0_44;
	ld.global.u32 	%r3831, [%rd1+12];
	setp.eq.s32 	%p193, %r3831, 0;
	@%p193 bra 	$L__BB0_211;
$L__BB0_44:
	mov.b32 	%r3833, -117440512;
	mov.b32 	%r3834, 11320284;
	mov.b32 	%r3835, 2030043136;
	mov.b32 	%r3836, 41838270;
	st.local.v4.u32 	[%rd2], {%r3836, %r3835, %r3834, %r3833};
	mov.b32 	%r3837, -838860800;
	mov.b32 	%r3838, 461703;
	mov.b32 	%r3839, 1426063360;
	mov.b32 	%r3840, 9790112;
	st.local.v4.u32 	[%rd2+16], {%r3840, %r3839, %r3838, %r3837};
	mov.b32 	%r3841, 0;
	st.local.v4.u32 	[%rd2+32], {%r3841, %r3841, %r3841, %r3841};
	st.local.v4.u32 	[%rd2+48], {%r3841, %r3841, %r3841, %r3841};
	mov.b32 	%r5923, 16;
$L__BB0_45:
	mul.wide.u32 	%rd165, %r5923, 4;
	add.s64 	%rd166, %rd2, %rd165;
	ld.local.v2.u32 	{%r3842, %r3843}, [%rd166+-8];
	shf.l.wrap.b32 	%r3844, %r3842, %r3842, 15;
	shf.l.wrap.b32 	%r3845, %r3842, %r3842, 13;
	xor.b32  	%r3846, %r3844, %r3845;
	shr.u32 	%r3847, %r3842, 10;
	xor.b32  	%r3848, %r3846, %r3847;
	ld.local.u32 	%r3849, [%rd166+-28];
	add.s32 	%r3850, %r3848, %r3849;
	ld.local.v4.u32 	{%r3851, %r3852, %r3853, %r3854}, [%rd166+-64];
	mov.b64 	%rd167, {%r3853, %r3854};
	shf.l.wrap.b32 	%r3855, %r3852, %r3852, 25;
	shf.l.wrap.b32 	%r3856, %r3852, %r3852, 14;
	xor.b32  	%r3857, %r3855, %r3856;
	shr.u32 	%r3858, %r3852, 3;
	xor.b32  	%r3859, %r3857, %r3858;
	add.s32 	%r3860, %r3850, %r3851;
	add.s32 	%r3861, %r3860, %r3859;
	shf.l.wrap.b32 	%r3862, %r3843, %r3843, 15;
	shf.l.wrap.b32 	%r3863, %r3843, %r3843, 13;
	xor.b32  	%r3864, %r3862, %r3863;
	shr.u32 	%r3865, %r3843, 10;
	xor.b32  	%r3866, %r3864, %r3865;
	ld.local.u32 	%r3867, [%rd166+-24];
	add.s32 	%r3868, %r3866, %r3867;
	shf.l.wrap.b32 	%r3869, %r3853, %r3853, 25;
	shf.l.wrap.b32 	%r3870, %r3853, %r3853, 14;
	xor.b32  	%r3871, %r3869, %r3870;
	shr.u32 	%r3872, %r3853, 3;
	xor.b32  	%r3873, %r3871, %r3872;
	add.s32 	%r3874, %r3868, %r3852;
	add.s32 	%r3875, %r3874, %r3873;
	st.local.v2.u32 	[%rd166], {%r3861, %r3875};
	shf.l.wrap.b32 	%r3876, %r3861, %r3861, 15;
	shf.l.wrap.b32 	%r3877, %r3861, %r3861, 13;
	xor.b32  	%r3878, %r3876, %r3877;
	shr.u32 	%r3879, %r3861, 10;
	xor.b32  	%r3880, %r3878, %r3879;
	ld.local.u32 	%r3881, [%rd166+-20];
	add.s32 	%r3882, %r3880, %r3881;
	shf.l.wrap.b32 	%r3883, %r3854, %r3854, 25;
	shf.l.wrap.b32 	%r3884, %r3854, %r3854, 14;
	xor.b32  	%r3885, %r3883, %r3884;
	shr.u32 	%r3886, %r3854, 3;
	xor.b32  	%r3887, %r3885, %r3886;
	add.s32 	%r3888, %r3882, %r3853;
	add.s32 	%r3889, %r3888, %r3887;
	st.local.u32 	[%rd166+8], %r3889;
	shf.l.wrap.b32 	%r3890, %r3875, %r3875, 15;
	shf.l.wrap.b32 	%r3891, %r3875, %r3875, 13;
	xor.b32  	%r3892, %r3890, %r3891;
	shr.u32 	%r3893, %r3875, 10;
	xor.b32  	%r3894, %r3892, %r3893;
	ld.local.u32 	%r3895, [%rd166+-16];
	add.s32 	%r3896, %r3894, %r3895;
	ld.local.u32 	%r3897, [%rd166+-48];
	shf.l.wrap.b32 	%r3898, %r3897, %r3897, 25;
	shf.l.wrap.b32 	%r3899, %r3897, %r3897, 14;
	xor.b32  	%r3900, %r3898, %r3899;
	shr.u32 	%r3901, %r3897, 3;
	xor.b32  	%r3902, %r3900, %r3901;
	{ .reg .b32 tmp; mov.b64 {tmp, %r3903}, %rd167; }
	add.s32 	%r3904, %r3896, %r3903;
	add.s32 	%r3905, %r3904, %r3902;
	st.local.u32 	[%rd166+12], %r3905;
	add.s32 	%r5923, %r5923, 4;
	setp.ne.s32 	%p194, %r5923, 64;
	@%p194 bra 	$L__BB0_45;
	setp.ne.s32 	%p195, %r21, 0;
	@%p195 bra 	$L__BB0_50;
	ld.global.u32 	%r3906, [%rd1+4];
	setp.ne.s32 	%p196, %r3906, 0;
	@%p196 bra 	$L__BB0_50;
	ld.global.u32 	%r3907, [%rd1+8];
	setp.ne.s32 	%p197, %r3907, 0;
	@%p197 bra 	$L__BB0_50;
	ld.global.u32 	%r3908, [%rd1+12];
	setp.eq.s32 	%p198, %r3908, 0;
	@%p198 bra 	$L__BB0_212;
$L__BB0_50:
	mov.b32 	%r3910, -117440512;
	mov.b32 	%r3911, 11320284;
	mov.b32 	%r3912, 2030043136;
	mov.b32 	%r3913, 41838270;
	st.local.v4.u32 	[%rd2], {%r3913, %r3912, %r3911, %r3910};
	mov.b32 	%r3914, -838860800;
	mov.b32 	%r3915, 461703;
	mov.b32 	%r3916, 1426063360;
	mov.b32 	%r3917, 9790112;
	st.local.v4.u32 	[%rd2+16], {%r3917, %r3916, %r3915, %r3914};
	mov.b32 	%r3918, 0;
	st.local.v4.u32 	[%rd2+32], {%r3918, %r3918, %r3918, %r3918};
	st.local.v4.u32 	[%rd2+48], {%r3918, %r3918, %r3918, %r3918};
	mov.b32 	%r5924, 16;
$L__BB0_51:
	mul.wide.u32 	%rd168, %r5924, 4;
	add.s64 	%rd169, %rd2, %rd168;
	ld.local.v2.u32 	{%r3919, %r3920}, [%rd169+-8];
	shf.l.wrap.b32 	%r3921, %r3919, %r3919, 15;
	shf.l.wrap.b32 	%r3922, %r3919, %r3919, 13;
	xor.b32  	%r3923, %r3921, %r3922;
	shr.u32 	%r3924, %r3919, 10;
	xor.b32  	%r3925, %r3923, %r3924;
	ld.local.u32 	%r3926, [%rd169+-28];
	add.s32 	%r3927, %r3925, %r3926;
	ld.local.v4.u32 	{%r3928, %r3929, %r3930, %r3931}, [%rd169+-64];
	mov.b64 	%rd170, {%r3930, %r3931};
	shf.l.wrap.b32 	%r3932, %r3929, %r3929, 25;
	shf.l.wrap.b32 	%r3933, %r3929, %r3929, 14;
	xor.b32  	%r3934, %r3932, %r3933;
	shr.u32 	%r3935, %r3929, 3;
	xor.b32  	%r3936, %r3934, %r3935;
	add.s32 	%r3937, %r3927, %r3928;
	add.s32 	%r3938, %r3937, %r3936;
	shf.l.wrap.b32 	%r3939, %r3920, %r3920, 15;
	shf.l.wrap.b32 	%r3940, %r3920, %r3920, 13;
	xor.b32  	%r3941, %r3939, %r3940;
	shr.u32 	%r3942, %r3920, 10;
	xor.b32  	%r3943, %r3941, %r3942;
	ld.local.u32 	%r3944, [%rd169+-24];
	add.s32 	%r3945, %r3943, %r3944;
	shf.l.wrap.b32 	%r3946, %r3930, %r3930, 25;
	shf.l.wrap.b32 	%r3947, %r3930, %r3930, 14;
	xor.b32  	%r3948, %r3946, %r3947;
	shr.u32 	%r3949, %r3930, 3;
	xor.b32  	%r3950, %r3948, %r3949;
	add.s32 	%r3951, %r3945, %r3929;
	add.s32 	%r3952, %r3951, %r3950;
	st.local.v2.u32 	[%rd169], {%r3938, %r3952};
	shf.l.wrap.b32 	%r3953, %r3938, %r3938, 15;
	shf.l.wrap.b32 	%r3954, %r3938, %r3938, 13;
	xor.b32  	%r3955, %r3953, %r3954;
	shr.u32 	%r3956, %r3938, 10;
	xor.b32  	%r3957, %r3955, %r3956;
	ld.local.u32 	%r3958, [%rd169+-20];
	add.s32 	%r3959, %r3957, %r3958;
	shf.l.wrap.b32 	%r3960, %r3931, %r3931, 25;
	shf.l.wrap.b32 	%r3961, %r3931, %r3931, 14;
	xor.b32  	%r3962, %r3960, %r3961;
	shr.u32 	%r3963, %r3931, 3;
	xor.b32  	%r3964, %r3962, %r3963;
	add.s32 	%r3965, %r3959, %r3930;
	add.s32 	%r3966, %r3965, %r3964;
	st.local.u32 	[%rd169+8], %r3966;
	shf.l.wrap.b32 	%r3967, %r3952, %r3952, 15;
	shf.l.wrap.b32 	%r3968, %r3952, %r3952, 13;
	xor.b32  	%r3969, %r3967, %r3968;
	shr.u32 	%r3970, %r3952, 10;
	xor.b32  	%r3971, %r3969, %r3970;
	ld.local.u32 	%r3972, [%rd169+-16];
	add.s32 	%r3973, %r3971, %r3972;
	ld.local.u32 	%r3974, [%rd169+-48];
	shf.l.wrap.b32 	%r3975, %r3974, %r3974, 25;
	shf.l.wrap.b32 	%r3976, %r3974, %r3974, 14;
	xor.b32  	%r3977, %r3975, %r3976;
	shr.u32 	%r3978, %r3974, 3;
	xor.b32  	%r3979, %r3977, %r3978;
	{ .reg .b32 tmp; mov.b64 {tmp, %r3980}, %rd170; }
	add.s32 	%r3981, %r3973, %r3980;
	add.s32 	%r3982, %r3981, %r3979;
	st.local.u32 	[%rd169+12], %r3982;
	add.s32 	%r5924, %r5924, 4;
	setp.ne.s32 	%p199, %r5924, 64;
	@%p199 bra 	$L__BB0_51;
	setp.ne.s32 	%p200, %r21, 0;
	@%p200 bra 	$L__BB0_56;
	ld.global.u32 	%r3983, [%rd1+4];
	setp.ne.s32 	%p201, %r3983, 0;
	@%p201 bra 	$L__BB0_56;
	ld.global.u32 	%r3984, [%rd1+8];
	setp.ne.s32 	%p202, %r3984, 0;
	@%p202 bra 	$L__BB0_56;
	ld.global.u32 	%r3985, [%rd1+12];
	setp.eq.s32 	%p203, %r3985, 0;
	@%p203 bra 	$L__BB0_213;
$L__BB0_56:
	mov.b32 	%r3987, -117440512;
	mov.b32 	%r3988, 11320284;
	mov.b32 	%r3989, 2030043136;
	mov.b32 	%r3990, 41838270;
	st.local.v4.u32 	[%rd2], {%r3990, %r3989, %r3988, %r3987};
	mov.b32 	%r3991, -838860800;
	mov.b32 	%r3992, 461703;
	mov.b32 	%r3993, 1426063360;
	mov.b32 	%r3994, 9790112;
	st.local.v4.u32 	[%rd2+16], {%r3994, %r3993, %r3992, %r3991};
	mov.b32 	%r3995, 0;
	st.local.v4.u32 	[%rd2+32], {%r3995, %r3995, %r3995, %r3995};
	st.local.v4.u32 	[%rd2+48], {%r3995, %r3995, %r3995, %r3995};
	mov.b32 	%r5925, 16;
$L__BB0_57:
	mul.wide.u32 	%rd171, %r5925, 4;
	add.s64 	%rd172, %rd2, %rd171;
	ld.local.v2.u32 	{%r3996, %r3997}, [%rd172+-8];
	shf.l.wrap.b32 	%r3998, %r3996, %r3996, 15;
	shf.l.wrap.b32 	%r3999, %r3996, %r3996, 13;
	xor.b32  	%r4000, %r3998, %r3999;
	shr.u32 	%r4001, %r3996, 10;
	xor.b32  	%r4002, %r4000, %r4001;
	ld.local.u32 	%r4003, [%rd172+-28];
	add.s32 	%r4004, %r4002, %r4003;
	ld.local.v4.u32 	{%r4005, %r4006, %r4007, %r4008}, [%rd172+-64];
	mov.b64 	%rd173, {%r4007, %r4008};
	shf.l.wrap.b32 	%r4009, %r4006, %r4006, 25;
	shf.l.wrap.b32 	%r4010, %r4006, %r4006, 14;
	xor.b32  	%r4011, %r4009, %r4010;
	shr.u32 	%r4012, %r4006, 3;
	xor.b32  	%r4013, %r4011, %r4012;
	add.s32 	%r4014, %r4004, %r4005;
	add.s32 	%r4015, %r4014, %r4013;
	shf.l.wrap.b32 	%r4016, %r3997, %r3997, 15;
	shf.l.wrap.b32 	%r4017, %r3997, %r3997, 13;
	xor.b32  	%r4018, %r4016, %r4017;
	shr.u32 	%r4019, %r3997, 10;
	xor.b32  	%r4020, %r4018, %r4019;
	ld.local.u32 	%r4021, [%rd172+-24];
	add.s32 	%r4022, %r4020, %r4021;
	shf.l.wrap.b32 	%r4023, %r4007, %r4007, 25;
	shf.l.wrap.b32 	%r4024, %r4007, %r4007, 14;
	xor.b32  	%r4025, %r4023, %r4024;
	shr.u32 	%r4026, %r4007, 3;
	xor.b32  	%r4027, %r4025, %r4026;
	add.s32 	%r4028, %r4022, %r4006;
	add.s32 	%r4029, %r4028, %r4027;
	st.local.v2.u32 	[%rd172], {%r4015, %r4029};
	shf.l.wrap.b32 	%r4030, %r4015, %r4015, 15;
	shf.l.wrap.b32 	%r4031, %r4015, %r4015, 13;
	xor.b32  	%r4032, %r4030, %r4031;
	shr.u32 	%r4033, %r4015, 10;
	xor.b32  	%r4034, %r4032, %r4033;
	ld.local.u32 	%r4035, [%rd172+-20];
	add.s32 	%r4036, %r4034, %r4035;
	shf.l.wrap.b32 	%r4037, %r4008, %r4008, 25;
	shf.l.wrap.b32 	%r4038, %r4008, %r4008, 14;
	xor.b32  	%r4039, %r4037, %r4038;
	shr.u32 	%r4040, %r4008, 3;
	xor.b32  	%r4041, %r4039, %r4040;
	add.s32 	%r4042, %r4036, %r4007;
	add.s32 	%r4043, %r4042, %r4041;
	st.local.u32 	[%rd172+8], %r4043;
	shf.l.wrap.b32 	%r4044, %r4029, %r4029, 15;
	shf.l.wrap.b32 	%r4045, %r4029, %r4029, 13;
	xor.b32  	%r4046, %r4044, %r4045;
	shr.u32 	%r4047, %r4029, 10;
	xor.b32  	%r4048, %r4046, %r4047;
	ld.local.u32 	%r4049, [%rd172+-16];
	add.s32 	%r4050, %r4048, %r4049;
	ld.local.u32 	%r4051, [%rd172+-48];
	shf.l.wrap.b32 	%r4052, %r4051, %r4051, 25;
	shf.l.wrap.b32 	%r4053, %r4051, %r4051, 14;
	xor.b32  	%r4054, %r4052, %r4053;
	shr.u32 	%r4055, %r4051, 3;
	xor.b32  	%r4056, %r4054, %r4055;
	{ .reg .b32 tmp; mov.b64 {tmp, %r4057}, %rd173; }
	add.s32 	%r4058, %r4050, %r4057;
	add.s32 	%r4059, %r4058, %r4056;
	st.local.u32 	[%rd172+12], %r4059;
	add.s32 	%r5925, %r5925, 4;
	setp.ne.s32 	%p204, %r5925, 64;
	@%p204 bra 	$L__BB0_57;
	setp.ne.s32 	%p205, %r21, 0;
	@%p205 bra 	$L__BB0_62;
	ld.global.u32 	%r4060, [%rd1+4];
	setp.ne.s32 	%p206, %r4060, 0;
	@%p206 bra 	$L__BB0_62;
	ld.global.u32 	%r4061, [%rd1+8];
	setp.ne.s32 	%p207, %r4061, 0;
	@%p207 bra 	$L__BB0_62;
	ld.global.u32 	%r4062, [%rd1+12];
	setp.eq.s32 	%p208, %r4062, 0;
	@%p208 bra 	$L__BB0_214;
$L__BB0_62:
	mov.b32 	%r4064, -117440512;
	mov.b32 	%r4065, 11320284;
	mov.b32 	%r4066, 2030043136;
	mov.b32 	%r4067, 41838270;
	st.local.v4.u32 	[%rd2], {%r4067, %r4066, %r4065, %r4064};
	mov.b32 	%r4068, -838860800;
	mov.b32 	%r4069, 461703;
	mov.b32 	%r4070, 1426063360;
	mov.b32 	%r4071, 9790112;
	st.local.v4.u32 	[%rd2+16], {%r4071, %r4070, %r4069, %r4068};
	mov.b32 	%r4072, 0;
	st.local.v4.u32 	[%rd2+32], {%r4072, %r4072, %r4072, %r4072};
	st.local.v4.u32 	[%rd2+48], {%r4072, %r4072, %r4072, %r4072};
	mov.b32 	%r5926, 16;
$L__BB0_63:
	mul.wide.u32 	%rd174, %r5926, 4;
	add.s64 	%rd175, %rd2, %rd174;
	ld.local.v2.u32 	{%r4073, %r4074}, [%rd175+-8];
	shf.l.wrap.b32 	%r4075, %r4073, %r4073, 15;
	shf.l.wrap.b32 	%r4076, %r4073, %r4073, 13;
	xor.b32  	%r4077, %r4075, %r4076;
	shr.u32 	%r4078, %r4073, 10;
	xor.b32  	%r4079, %r4077, %r4078;
	ld.local.u32 	%r4080, [%rd175+-28];
	add.s32 	%r4081, %r4079, %r4080;
	ld.local.v4.u32 	{%r4082, %r4083, %r4084, %r4085}, [%rd175+-64];
	mov.b64 	%rd176, {%r4084, %r4085};
	shf.l.wrap.b32 	%r4086, %r4083, %r4083, 25;
	shf.l.wrap.b32 	%r4087, %r4083, %r4083, 14;
	xor.b32  	%r4088, %r4086, %r4087;
	shr.u32 	%r4089, %r4083, 3;
	xor.b32  	%r4090, %r4088, %r4089;
	add.s32 	%r4091, %r4081, %r4082;
	add.s32 	%r4092, %r4091, %r4090;
	shf.l.wrap.b32 	%r4093, %r4074, %r4074, 15;
	shf.l.wrap.b32 	%r4094, %r4074, %r4074, 13;
	xor.b32  	%r4095, %r4093, %r4094;
	shr.u32 	%r4096, %r4074, 10;
	xor.b32  	%r4097, %r4095, %r4096;
	ld.local.u32 	%r4098, [%rd175+-24];
	add.s32 	%r4099, %r4097, %r4098;
	shf.l.wrap.b32 	%r4100, %r4084, %r4084, 25;
	shf.l.wrap.b32 	%r4101, %r4084, %r4084, 14;
	xor.b32  	%r4102, %r4100, %r4101;
	shr.u32 	%r4103, %r4084, 3;
	xor.b32  	%r4104, %r4102, %r4103;
	add.s32 	%r4105, %r4099, %r4083;
	add.s32 	%r4106, %r4105, %r4104;
	st.local.v2.u32 	[%rd175], {%r4092, %r4106};
	shf.l.wrap.b32 	%r4107, %r4092, %r4092, 15;
	shf.l.wrap.b32 	%r4108, %r4092, %r4092, 13;
	xor.b32  	%r4109, %r4107, %r4108;
	shr.u32 	%r4110, %r4092, 10;
	xor.b32  	%r4111, %r4109, %r4110;
	ld.local.u32 	%r4112, [%rd175+-20];
	add.s32 	%r4113, %r4111, %r4112;
	shf.l.wrap.b32 	%r4114, %r4085, %r4085, 25;
	shf.l.wrap.b32 	%r4115, %r4085, %r4085, 14;
	xor.b32  	%r4116, %r4114, %r4115;
	shr.u32 	%r4117, %r4085, 3;
	xor.b32  	%r4118, %r4116, %r4117;
	add.s32 	%r4119, %r4113, %r4084;
	add.s32 	%r4120, %r4119, %r4118;
	st.local.u32 	[%rd175+8], %r4120;
	shf.l.wrap.b32 	%r4121, %r4106, %r4106, 15;
	shf.l.wrap.b32 	%r4122, %r4106, %r4106, 13;
	xor.b32  	%r4123, %r4121, %r4122;
	shr.u32 	%r4124, %r4106, 10;
	xor.b32  	%r4125, %r4123, %r4124;
	ld.local.u32 	%r4126, [%rd175+-16];
	add.s32 	%r4127, %r4125, %r4126;
	ld.local.u32 	%r4128, [%rd175+-48];
	shf.l.wrap.b32 	%r4129, %r4128, %r4128, 25;
	shf.l.wrap.b32 	%r4130, %r4128, %r4128, 14;
	xor.b32  	%r4131, %r4129, %r4130;
	shr.u32 	%r4132, %r4128, 3;
	xor.b32  	%r4133, %r4131, %r4132;
	{ .reg .b32 tmp; mov.b64 {tmp, %r4134}, %rd176; }
	add.s32 	%r4135, %r4127, %r4134;
	add.s32 	%r4136, %r4135, %r4133;
	st.local.u32 	[%rd175+12], %r4136;
	add.s32 	%r5926, %r5926, 4;
	setp.ne.s32 	%p209, %r5926, 64;
	@%p209 bra 	$L__BB0_63;
	setp.ne.s32 	%p210, %r21, 0;
	@%p210 bra 	$L__BB0_68;
	ld.global.u32 	%r4137, [%rd1+4];
	setp.ne.s32 	%p211, %r4137, 0;
	@%p211 bra 	$L__BB0_68;
	ld.global.u32 	%r4138, [%rd1+8];
	setp.ne.s32 	%p212, %r4138, 0;
	@%p212 bra 	$L__BB0_68;
	ld.global.u32 	%r4139, [%rd1+12];
	setp.eq.s32 	%p213, %r4139, 0;
	@%p213 bra 	$L__BB0_215;
$L__BB0_68:
	mov.b32 	%r4141, -117440512;
	mov.b32 	%r4142, 11320284;
	mov.b32 	%r4143, 2030043136;
	mov.b32 	%r4144, 41838270;
	st.local.v4.u32 	[%rd2], {%r4144, %r4143, %r4142, %r4141};
	mov.b32 	%r4145, -838860800;
	mov.b32 	%r4146, 461703;
	mov.b32 	%r4147, 1426063360;
	mov.b32 	%r4148, 9790112;
	st.local.v4.u32 	[%rd2+16], {%r4148, %r4147, %r4146, %r4145};
	mov.b32 	%r4149, 0;
	st.local.v4.u32 	[%rd2+32], {%r4149, %r4149, %r4149, %r4149};
	st.local.v4.u32 	[%rd2+48], {%r4149, %r4149, %r4149, %r4149};
	mov.b32 	%r5927, 16;
$L__BB0_69:
	mul.wide.u32 	%rd177, %r5927, 4;
	add.s64 	%rd178, %rd2, %rd177;
	ld.local.v2.u32 	{%r4150, %r4151}, [%rd178+-8];
	shf.l.wrap.b32 	%r4152, %r4150, %r4150, 15;
	shf.l.wrap.b32 	%r4153, %r4150, %r4150, 13;
	xor.b32  	%r4154, %r4152, %r4153;
	shr.u32 	%r4155, %r4150, 10;
	xor.b32  	%r4156, %r4154, %r4155;
	ld.local.u32 	%r4157, [%rd178+-28];
	add.s32 	%r4158, %r4156, %r4157;
	ld.local.v4.u32 	{%r4159, %r4160, %r4161, %r4162}, [%rd178+-64];
	mov.b64 	%rd179, {%r4161, %r4162};
	shf.l.wrap.b32 	%r4163, %r4160, %r4160, 25;
	shf.l.wrap.b32 	%r4164, %r4160, %r4160, 14;
	xor.b32  	%r4165, %r4163, %r4164;
	shr.u32 	%r4166, %r4160, 3;
	xor.b32  	%r4167, %r4165, %r4166;
	add.s32 	%r4168, %r4158, %r4159;
	add.s32 	%r4169, %r4168, %r4167;
	shf.l.wrap.b32 	%r4170, %r4151, %r4151, 15;
	shf.l.wrap.b32 	%r4171, %r4151, %r4151, 13;
	xor.b32  	%r4172, %r4170, %r4171;
	shr.u32 	%r4173, %r4151, 10;
	xor.b32  	%r4174, %r4172, %r4173;
	ld.local.u32 	%r4175, [%rd178+-24];
	add.s32 	%r4176, %r4174, %r4175;
	shf.l.wrap.b32 	%r4177, %r4161, %r4161, 25;
	shf.l.wrap.b32 	%r4178, %r4161, %r4161, 14;
	xor.b32  	%r4179, %r4177, %r4178;
	shr.u32 	%r4180, %r4161, 3;
	xor.b32  	%r4181, %r4179, %r4180;
	add.s32 	%r4182, %r4176, %r4160;
	add.s32 	%r4183, %r4182, %r4181;
	st.local.v2.u32 	[%rd178], {%r4169, %r4183};
	shf.l.wrap.b32 	%r4184, %r4169, %r4169, 15;
	shf.l.wrap.b32 	%r4185, %r4169, %r4169, 13;
	xor.b32  	%r4186, %r4184, %r4185;
	shr.u32 	%r4187, %r4169, 10;
	xor.b32  	%r4188, %r4186, %r4187;
	ld.local.u32 	%r4189, [%rd178+-20];
	add.s32 	%r4190, %r4188, %r4189;
	shf.l.wrap.b32 	%r4191, %r4162, %r4162, 25;
	shf.l.wrap.b32 	%r4192, %r4162, %r4162, 14;
	xor.b32  	%r4193, %r4191, %r4192;
	shr.u32 	%r4194, %r4162, 3;
	xor.b32  	%r4195, %r4193, %r4194;
	add.s32 	%r4196, %r4190, %r4161;
	add.s32 	%r4197, %r4196, %r4195;
	st.local.u32 	[%rd178+8], %r4197;
	shf.l.wrap.b32 	%r4198, %r4183, %r4183, 15;
	shf.l.wrap.b32 	%r4199, %r4183, %r4183, 13;
	xor.b32  	%r4200, %r4198, %r4199;
	shr.u32 	%r4201, %r4183, 10;
	xor.b32  	%r4202, %r4200, %r4201;
	ld.local.u32 	%r4203, [%rd178+-16];
	add.s32 	%r4204, %r4202, %r4203;
	ld.local.u32 	%r4205, [%rd178+-48];
	shf.l.wrap.b32 	%r4206, %r4205, %r4205, 25;
	shf.l.wrap.b32 	%r4207, %r4205, %r4205, 14;
	xor.b32  	%r4208, %r4206, %r4207;
	shr.u32 	%r4209, %r4205, 3;
	xor.b32  	%r4210, %r4208, %r4209;
	{ .reg .b32 tmp; mov.b64 {tmp, %r4211}, %rd179; }
	add.s32 	%r4212, %r4204, %r4211;
	add.s32 	%r4213, %r4212, %r4210;
	st.local.u32 	[%rd178+12], %r4213;
	add.s32 	%r5927, %r5927, 4;
	setp.ne.s32 	%p214, %r5927, 64;
	@%p214 bra 	$L__BB0_69;
	setp.ne.s32 	%p215, %r21, 0;
	@%p215 bra 	$L__BB0_74;
	ld.global.u32 	%r4214, [%rd1+4];
	setp.ne.s32 	%p216, %r4214, 0;
	@%p216 bra 	$L__BB0_74;
	ld.global.u32 	%r4215, [%rd1+8];
	setp.ne.s32 	%p217, %r4215, 0;
	@%p217 bra 	$L__BB0_74;
	ld.global.u32 	%r4216, [%rd1+12];
	setp.eq.s32 	%p218, %r4216, 0;
	@%p218 bra 	$L__BB0_216;
$L__BB0_74:
	mov.b32 	%r4218, -117440512;
	mov.b32 	%r4219, 11320284;
	mov.b32 	%r4220, 2030043136;
	mov.b32 	%r4221, 41838270;
	st.local.v4.u32 	[%rd2], {%r4221, %r4220, %r4219, %r4218};
	mov.b32 	%r4222, -838860800;
	mov.b32 	%r4223, 461703;
	mov.b32 	%r4224, 1426063360;
	mov.b32 	%r4225, 9790112;
	st.local.v4.u32 	[%rd2+16], {%r4225, %r4224, %r4223, %r4222};
	mov.b32 	%r4226, 0;
	st.local.v4.u32 	[%rd2+32], {%r4226, %r4226, %r4226, %r4226};
	st.local.v4.u32 	[%rd2+48], {%r4226, %r4226, %r4226, %r4226};
	mov.b32 	%r5928, 16;
$L__BB0_75:
	mul.wide.u32 	%rd180, %r5928, 4;
	add.s64 	%rd181, %rd2, %rd180;
	ld.local.v2.u32 	{%r4227, %r4228}, [%rd181+-8];
	shf.l.wrap.b32 	%r4229, %r4227, %r4227, 15;
	shf.l.wrap.b32 	%r4230, %r4227, %r4227, 13;
	xor.b32  	%r4231, %r4229, %r4230;
	shr.u32 	%r4232, %r4227, 10;
	xor.b32  	%r4233, %r4231, %r4232;
	ld.local.u32 	%r4234, [%rd181+-28];
	add.s32 	%r4235, %r4233, %r4234;
	ld.local.v4.u32 	{%r4236, %r4237, %r4238, %r4239}, [%rd181+-64];
	mov.b64 	%rd182, {%r4238, %r4239};
	shf.l.wrap.b32 	%r4240, %r4237, %r4237, 25;
	shf.l.wrap.b32 	%r4241, %r4237, %r4237, 14;
	xor.b32  	%r4242, %r4240, %r4241;
	shr.u32 	%r4243, %r4237, 3;
	xor.b32  	%r4244, %r4242, %r4243;
	add.s32 	%r4245, %r4235, %r4236;
	add.s32 	%r4246, %r4245, %r4244;
	shf.l.wrap.b32 	%r4247, %r4228, %r4228, 15;
	shf.l.wrap.b32 	%r4248, %r4228, %r4228, 13;
	xor.b32  	%r4249, %r4247, %r4248;
	shr.u32 	%r4250, %r4228, 10;
	xor.b32  	%r4251, %r4249, %r4250;
	ld.local.u32 	%r4252, [%rd181+-24];
	add.s32 	%r4253, %r4251, %r4252;
	shf.l.wrap.b32 	%r4254, %r4238, %r4238, 25;
	shf.l.wrap.b32 	%r4255, %r4238, %r4238, 14;
	xor.b32  	%r4256, %r4254, %r4255;
	shr.u32 	%r4257, %r4238, 3;
	xor.b32  	%r4258, %r4256, %r4257;
	add.s32 	%r4259, %r4253, %r4237;
	add.s32 	%r4260, %r4259, %r4258;
	st.local.v2.u32 	[%rd181], {%r4246, %r4260};
	shf.l.wrap.b32 	%r4261, %r4246, %r4246, 15;
	shf.l.wrap.b32 	%r4262, %r4246, %r4246, 13;
	xor.b32  	%r4263, %r4261, %r4262;
	shr.u32 	%r4264, %r4246, 10;
	xor.b32  	%r4265, %r4263, %r4264;
	ld.local.u32 	%r4266, [%rd181+-20];
	add.s32 	%r4267, %r4265, %r4266;
	shf.l.wrap.b32 	%r4268, %r4239, %r4239, 25;
	shf.l.wrap.b32 	%r4269, %r4239, %r4239, 14;
	xor.b32  	%r4270, %r4268, %r4269;
	shr.u32 	%r4271, %r4239, 3;
	xor.b32  	%r4272, %r4270, %r4271;
	add.s32 	%r4273, %r4267, %r4238;
	add.s32 	%r4274, %r4273, %r4272;
	st.local.u32 	[%rd181+8], %r4274;
	shf.l.wrap.b32 	%r4275, %r4260, %r4260, 15;
	shf.l.wrap.b32 	%r4276, %r4260, %r4260, 13;
	xor.b32  	%r4277, %r4275, %r4276;
	shr.u32 	%r4278, %r4260, 10;
	xor.b32  	%r4279, %r4277, %r4278;
	ld.local.u32 	%r4280, [%rd181+-16];
	add.s32 	%r4281, %r4279, %r4280;
	ld.local.u32 	%r4282, [%rd181+-48];
	shf.l.wrap.b32 	%r4283, %r4282, %r4282, 25;
	shf.l.wrap.b32 	%r4284, %r4282, %r4282, 14;
	xor.b32  	%r4285, %r4283, %r4284;
	shr.u32 	%r4286, %r4282, 3;
	xor.b32  	%r4287, %r4285, %r4286;
	{ .reg .b32 tmp; mov.b64 {tmp, %r4288}, %rd182; }
	add.s32 	%r4289, %r4281, %r4288;
	add.s32 	%r4290, %r4289, %r4287;
	st.local.u32 	[%rd181+12], %r4290;
	add.s32 	%r5928, %r5928, 4;
	setp.ne.s32 	%p219, %r5928, 64;
	@%p219 bra 	$L__BB0_75;
	setp.ne.s32 	%p220, %r21, 0;
	@%p220 bra 	$L__BB0_80;
	ld.global.u32 	%r4291, [%rd1+4];
	setp.ne.s32 	%p221, %r4291, 0;
	@%p221 bra 	$L__BB0_80;
	ld.global.u32 	%r4292, [%rd1+8];
	setp.ne.s32 	%p222, %r4292, 0;
	@%p222 bra 	$L__BB0_80;
	ld.global.u32 	%r4293, [%rd1+12];
	setp.eq.s32 	%p223, %r4293, 0;
	@%p223 bra 	$L__BB0_217;
$L__BB0_80:
	mov.b32 	%r4295, -117440512;
	mov.b32 	%r4296, 11320284;
	mov.b32 	%r4297, 2030043136;
	mov.b32 	%r4298, 41838270;
	st.local.v4.u32 	[%rd2], {%r4298, %r4297, %r4296, %r4295};
	mov.b32 	%r4299, -838860800;
	mov.b32 	%r4300, 461703;
	mov.b32 	%r4301, 1426063360;
	mov.b32 	%r4302, 9790112;
	st.local.v4.u32 	[%rd2+16], {%r4302, %r4301, %r4300, %r4299};
	mov.b32 	%r4303, 0;
	st.local.v4.u32 	[%rd2+32], {%r4303, %r4303, %r4303, %r4303};
	st.local.v4.u32 	[%rd2+48], {%r4303, %r4303, %r4303, %r4303};
	mov.b32 	%r5929, 16;
$L__BB0_81:
	mul.wide.u32 	%rd183, %r5929, 4;
	add.s64 	%rd184, %rd2, %rd183;
	ld.local.v2.u32 	{%r4304, %r4305}, [%rd184+-8];
	shf.l.wrap.b32 	%r4306, %r4304, %r4304, 15;
	shf.l.wrap.b32 	%r4307, %r4304, %r4304, 13;
	xor.b32  	%r4308, %r4306, %r4307;
	shr.u32 	%r4309, %r4304, 10;
	xor.b32  	%r4310, %r4308, %r4309;
	ld.local.u32 	%r4311, [%rd184+-28];
	add.s32 	%r4312, %r4310, %r4311;
	ld.local.v4.u32 	{%r4313, %r4314, %r4315, %r4316}, [%rd184+-64];
	mov.b64 	%rd185, {%r4315, %r4316};
	shf.l.wrap.b32 	%r4317, %r4314, %r4314, 25;
	shf.l.wrap.b32 	%r4318, %r4314, %r4314, 14;
	xor.b32  	%r4319, %r4317, %r4318;
	shr.u32 	%r4320, %r4314, 3;
	xor.b32  	%r4321, %r4319, %r4320;
	add.s32 	%r4322, %r4312, %r4313;
	add.s32 	%r4323, %r4322, %r4321;
	shf.l.wrap.b32 	%r4324, %r4305, %r4305, 15;
	shf.l.wrap.b32 	%r4325, %r4305, %r4305, 13;
	xor.b32  	%r4326, %r4324, %r4325;
	shr.u32 	%r4327, %r4305, 10;
	xor.b32  	%r4328, %r4326, %r4327;
	ld.local.u32 	%r4329, [%rd184+-24];
	add.s32 	%r4330, %r4328, %r4329;
	shf.l.wrap.b32 	%r4331, %r4315, %r4315, 25;
	shf.l.wrap.b32 	%r4332, %r4315, %r4315, 14;
	xor.b32  	%r4333, %r4331, %r4332;
	shr.u32 	%r4334, %r4315, 3;
	xor.b32  	%r4335, %r4333, %r4334;
	add.s32 	%r4336, %r4330, %r4314;
	add.s32 	%r4337, %r4336, %r4335;
	st.local.v2.u32 	[%rd184], {%r4323, %r4337};
	shf.l.wrap.b32 	%r4338, %r4323, %r4323, 15;
	shf.l.wrap.b32 	%r4339, %r4323, %r4323, 13;
	xor.b32  	%r4340, %r4338, %r4339;
	shr.u32 	%r4341, %r4323, 10;
	xor.b32  	%r4342, %r4340, %r4341;
	ld.local.u32 	%r4343, [%rd184+-20];
	add.s32 	%r4344, %r4342, %r4343;
	shf.l.wrap.b32 	%r4345, %r4316, %r4316, 25;
	shf.l.wrap.b32 	%r4346, %r4316, %r4316, 14;
	xor.b32  	%r4347, %r4345, %r4346;
	shr.u32 	%r4348, %r4316, 3;
	xor.b32  	%r4349, %r4347, %r4348;
	add.s32 	%r4350, %r4344, %r4315;
	add.s32 	%r4351, %r4350, %r4349;
	st.local.u32 	[%rd184+8], %r4351;
	shf.l.wrap.b32 	%r4352, %r4337, %r4337, 15;
	shf.l.wrap.b32 	%r4353, %r4337, %r4337, 13;
	xor.b32  	%r4354, %r4352, %r4353;
	shr.u32 	%r4355, %r4337, 10;
	xor.b32  	%r4356, %r4354, %r4355;
	ld.local.u32 	%r4357, [%rd184+-16];
	add.s32 	%r4358, %r4356, %r4357;
	ld.local.u32 	%r4359, [%rd184+-48];
	shf.l.wrap.b32 	%r4360, %r4359, %r4359, 25;
	shf.l.wrap.b32 	%r4361, %r4359, %r4359, 14;
	xor.b32  	%r4362, %r4360, %r4361;
	shr.u32 	%r4363, %r4359, 3;
	xor.b32  	%r4364, %r4362, %r4363;
	{ .reg .b32 tmp; mov.b64 {tmp, %r4365}, %rd185; }
	add.s32 	%r4366, %r4358, %r4365;
	add.s32 	%r4367, %r4366, %r4364;
	st.local.u32 	[%rd184+12], %r4367;
	add.s32 	%r5929, %r5929, 4;
	setp.ne.s32 	%p224, %r5929, 64;
	@%p224 bra 	$L__BB0_81;
	setp.ne.s32 	%p225, %r21, 0;
	@%p225 bra 	$L__BB0_86;
	ld.global.u32 	%r4368, [%rd1+4];
	setp.ne.s32 	%p226, %r4368, 0;
	@%p226 bra 	$L__BB0_86;
	ld.global.u32 	%r4369, [%rd1+8];
	setp.ne.s32 	%p227, %r4369, 0;
	@%p227 bra 	$L__BB0_86;
	ld.global.u32 	%r4370, [%rd1+12];
	setp.eq.s32 	%p228, %r4370, 0;
	@%p228 bra 	$L__BB0_218;
$L__BB0_86:
	mov.b32 	%r4372, -117440512;
	mov.b32 	%r4373, 11320284;
	mov.b32 	%r4374, 2030043136;
	mov.b32 	%r4375, 41838270;
	st.local.v4.u32 	[%rd2], {%r4375, %r4374, %r4373, %r4372};
	mov.b32 	%r4376, -838860800;
	mov.b32 	%r4377, 461703;
	mov.b32 	%r4378, 1426063360;
	mov.b32 	%r4379, 9790112;
	st.local.v4.u32 	[%rd2+16], {%r4379, %r4378, %r4377, %r4376};
	mov.b32 	%r4380, 0;
	st.local.v4.u32 	[%rd2+32], {%r4380, %r4380, %r4380, %r4380};
	st.local.v4.u32 	[%rd2+48], {%r4380, %r4380, %r4380, %r4380};
	mov.b32 	%r5930, 16;
$L__BB0_87:
	mul.wide.u32 	%rd186, %r5930, 4;
	add.s64 	%rd187, %rd2, %rd186;
	ld.local.v2.u32 	{%r4381, %r4382}, [%rd187+-8];
	shf.l.wrap.b32 	%r4383, %r4381, %r4381, 15;
	shf.l.wrap.b32 	%r4384, %r4381, %r4381, 13;
	xor.b32  	%r4385, %r4383, %r4384;
	shr.u32 	%r4386, %r4381, 10;
	xor.b32  	%r4387, %r4385, %r4386;
	ld.local.u32 	%r4388, [%rd187+-28];
	add.s32 	%r4389, %r4387, %r4388;
	ld.local.v4.u32 	{%r4390, %r4391, %r4392, %r4393}, [%rd187+-64];
	mov.b64 	%rd188, {%r4392, %r4393};
	shf.l.wrap.b32 	%r4394, %r4391, %r4391, 25;
	shf.l.wrap.b32 	%r4395, %r4391, %r4391, 14;
	xor.b32  	%r4396, %r4394, %r4395;
	shr.u32 	%r4397, %r4391, 3;
	xor.b32  	%r4398, %r4396, %r4397;
	add.s32 	%r4399, %r4389, %r4390;
	add.s32 	%r4400, %r4399, %r4398;
	shf.l.wrap.b32 	%r4401, %r4382, %r4382, 15;
	shf.l.wrap.b32 	%r4402, %r4382, %r4382, 13;
	xor.b32  	%r4403, %r4401, %r4402;
	shr.u32 	%r4404, %r4382, 10;
	xor.b32  	%r4405, %r4403, %r4404;
	ld.local.u32 	%r4406, [%rd187+-24];
	add.s32 	%r4407, %r4405, %r4406;
	shf.l.wrap.b32 	%r4408, %r4392, %r4392, 25;
	shf.l.wrap.b32 	%r4409, %r4392, %r4392, 14;
	xor.b32  	%r4410, %r4408, %r4409;
	shr.u32 	%r4411, %r4392, 3;
	xor.b32  	%r4412, %r4410, %r4411;
	add.s32 	%r4413, %r4407, %r4391;
	add.s32 	%r4414, %r4413, %r4412;
	st.local.v2.u32 	[%rd187], {%r4400, %r4414};
	shf.l.wrap.b32 	%r4415, %r4400, %r4400, 15;
	shf.l.wrap.b32 	%r4416, %r4400, %r4400, 13;
	xor.b32  	%r4417, %r4415, %r4416;
	shr.u32 	%r4418, %r4400, 10;
	xor.b32  	%r4419, %r4417, %r4418;
	ld.local.u32 	%r4420, [%rd187+-20];
	add.s32 	%r4421, %r4419, %r4420;
	shf.l.wrap.b32 	%r4422, %r4393, %r4393, 25;
	shf.l.wrap.b32 	%r4423, %r4393, %r4393, 14;
	xor.b32  	%r4424, %r4422, %r4423;
	shr.u32 	%r4425, %r4393, 3;
	xor.b32  	%r4426, %r4424, %r4425;
	add.s32 	%r4427, %r4421, %r4392;
	add.s32 	%r4428, %r4427, %r4426;
	st.local.u32 	[%rd187+8], %r4428;
	shf.l.wrap.b32 	%r4429, %r4414, %r4414, 15;
	shf.l.wrap.b32 	%r4430, %r4414, %r4414, 13;
	xor.b32  	%r4431, %r4429, %r4430;
	shr.u32 	%r4432, %r4414, 10;
	xor.b32  	%r4433, %r4431, %r4432;
	ld.local.u32 	%r4434, [%rd187+-16];
	add.s32 	%r4435, %r4433, %r4434;
	ld.local.u32 	%r4436, [%rd187+-48];
	shf.l.wrap.b32 	%r4437, %r4436, %r4436, 25;
	shf.l.wrap.b32 	%r4438, %r4436, %r4436, 14;
	xor.b32  	%r4439, %r4437, %r4438;
	shr.u32 	%r4440, %r4436, 3;
	xor.b32  	%r4441, %r4439, %r4440;
	{ .reg .b32 tmp; mov.b64 {tmp, %r4442}, %rd188; }
	add.s32 	%r4443, %r4435, %r4442;
	add.s32 	%r4444, %r4443, %r4441;
	st.local.u32 	[%rd187+12], %r4444;
	add.s32 	%r5930, %r5930, 4;
	setp.ne.s32 	%p229, %r5930, 64;
	@%p229 bra 	$L__BB0_87;
	setp.ne.s32 	%p230, %r21, 0;
	@%p230 bra 	$L__BB0_92;
	ld.global.u32 	%r4445, [%rd1+4];
	setp.ne.s32 	%p231, %r4445, 0;
	@%p231 bra 	$L__BB0_92;
	ld.global.u32 	%r4446, [%rd1+8];
	setp.ne.s32 	%p232, %r4446, 0;
	@%p232 bra 	$L__BB0_92;
	ld.global.u32 	%r4447, [%rd1+12];
	setp.eq.s32 	%p233, %r4447, 0;
	@%p233 bra 	$L__BB0_219;
$L__BB0_92:
	mov.b32 	%r4449, -117440512;
	mov.b32 	%r4450, 11320284;
	mov.b32 	%r4451, 2030043136;
	mov.b32 	%r4452, 41838270;
	st.local.v4.u32 	[%rd2], {%r4452, %r4451, %r4450, %r4449};
	mov.b32 	%r4453, -838860800;
	mov.b32 	%r4454, 461703;
	mov.b32 	%r4455, 1426063360;
	mov.b32 	%r4456, 9790112;
	st.local.v4.u32 	[%rd2+16], {%r4456, %r4455, %r4454, %r4453};
	mov.b32 	%r4457, 0;
	st.local.v4.u32 	[%rd2+32], {%r4457, %r4457, %r4457, %r4457};
	st.local.v4.u32 	[%rd2+48], {%r4457, %r4457, %r4457, %r4457};
	mov.b32 	%r5931, 16;
$L__BB0_93:
	mul.wide.u32 	%rd189, %r5931, 4;
	add.s64 	%rd190, %rd2, %rd189;
	ld.local.v2.u32 	{%r4458, %r4459}, [%rd190+-8];
	shf.l.wrap.b32 	%r4460, %r4458, %r4458, 15;
	shf.l.wrap.b32 	%r4461, %r4458, %r4458, 13;
	xor.b32  	%r4462, %r4460, %r4461;
	shr.u32 	%r4463, %r4458, 10;
	xor.b32  	%r4464, %r4462, %r4463;
	ld.local.u32 	%r4465, [%rd190+-28];
	add.s32 	%r4466, %r4464, %r4465;
	ld.local.v4.u32 	{%r4467, %r4468, %r4469, %r4470}, [%rd190+-64];
	mov.b64 	%rd191, {%r4469, %r4470};
	shf.l.wrap.b32 	%r4471, %r4468, %r4468, 25;
	shf.l.wrap.b32 	%r4472, %r4468, %r4468, 14;
	xor.b32  	%r4473, %r4471, %r4472;
	shr.u32 	%r4474, %r4468, 3;
	xor.b32  	%r4475, %r4473, %r4474;
	add.s32 	%r4476, %r4466, %r4467;
	add.s32 	%r4477, %r4476, %r4475;
	shf.l.wrap.b32 	%r4478, %r4459, %r4459, 15;
	shf.l.wrap.b32 	%r4479, %r4459, %r4459, 13;
	xor.b32  	%r4480, %r4478, %r4479;
	shr.u32 	%r4481, %r4459, 10;
	xor.b32  	%r4482, %r4480, %r4481;
	ld.local.u32 	%r4483, [%rd190+-24];
	add.s32 	%r4484, %r4482, %r4483;
	shf.l.wrap.b32 	%r4485, %r4469, %r4469, 25;
	shf.l.wrap.b32 	%r4486, %r4469, %r4469, 14;
	xor.b32  	%r4487, %r4485, %r4486;
	shr.u32 	%r4488, %r4469, 3;
	xor.b32  	%r4489, %r4487, %r4488;
	add.s32 	%r4490, %r4484, %r4468;
	add.s32 	%r4491, %r4490, %r4489;
	st.local.v2.u32 	[%rd190], {%r4477, %r4491};
	shf.l.wrap.b32 	%r4492, %r4477, %r4477, 15;
	shf.l.wrap.b32 	%r4493, %r4477, %r4477, 13;
	xor.b32  	%r4494, %r4492, %r4493;
	shr.u32 	%r4495, %r4477, 10;
	xor.b32  	%r4496, %r4494, %r4495;
	ld.local.u32 	%r4497, [%rd190+-20];
	add.s32 	%r4498, %r4496, %r4497;
	shf.l.wrap.b32 	%r4499, %r4470, %r4470, 25;
	shf.l.wrap.b32 	%r4500, %r4470, %r4470, 14;
	xor.b32  	%r4501, %r4499, %r4500;
	shr.u32 	%r4502, %r4470, 3;
	xor.b32  	%r4503, %r4501, %r4502;
	add.s32 	%r4504, %r4498, %r4469;
	add.s32 	%r4505, %r4504, %r4503;
	st.local.u32 	[%rd190+8], %r4505;
	shf.l.wrap.b32 	%r4506, %r4491, %r4491, 15;
	shf.l.wrap.b32 	%r4507, %r4491, %r4491, 13;
	xor.b32  	%r4508, %r4506, %r4507;
	shr.u32 	%r4509, %r4491, 10;
	xor.b32  	%r4510, %r4508, %r4509;
	ld.local.u32 	%r4511, [%rd190+-16];
	add.s32 	%r4512, %r4510, %r4511;
	ld.local.u32 	%r4513, [%rd190+-48];
	shf.l.wrap.b32 	%r4514, %r4513, %r4513, 25;
	shf.l.wrap.b32 	%r4515, %r4513, %r4513, 14;
	xor.b32  	%r4516, %r4514, %r4515;
	shr.u32 	%r4517, %r4513, 3;
	xor.b32  	%r4518, %r4516, %r4517;
	{ .reg .b32 tmp; mov.b64 {tmp, %r4519}, %rd191; }
	add.s32 	%r4520, %r4512, %r4519;
	add.s32 	%r4521, %r4520, %r4518;
	st.local.u32 	[%rd190+12], %r4521;
	add.s32 	%r5931, %r5931, 4;
	setp.ne.s32 	%p234, %r5931, 64;
	@%p234 bra 	$L__BB0_93;
	setp.ne.s32 	%p235, %r21, 0;
	@%p235 bra 	$L__BB0_98;
	ld.global.u32 	%r4522, [%rd1+4];
	setp.ne.s32 	%p236, %r4522, 0;
	@%p236 bra 	$L__BB0_98;
	ld.global.u32 	%r4523, [%rd1+8];
	setp.ne.s32 	%p237, %r4523, 0;
	@%p237 bra 	$L__BB0_98;
	ld.global.u32 	%r4524, [%rd1+12];
	setp.eq.s32 	%p238, %r4524, 0;
	@%p238 bra 	$L__BB0_220;
$L__BB0_98:
	mov.b32 	%r4526, -117440512;
	mov.b32 	%r4527, 11320284;
	mov.b32 	%r4528, 2030043136;
	mov.b32 	%r4529, 41838270;
	st.local.v4.u32 	[%rd2], {%r4529, %r4528, %r4527, %r4526};
	mov.b32 	%r4530, -838860800;
	mov.b32 	%r4531, 461703;
	mov.b32 	%r4532, 1426063360;
	mov.b32 	%r4533, 9790112;
	st.local.v4.u32 	[%rd2+16], {%r4533, %r4532, %r4531, %r4530};
	mov.b32 	%r4534, 0;
	st.local.v4.u32 	[%rd2+32], {%r4534, %r4534, %r4534, %r4534};
	st.local.v4.u32 	[%rd2+48], {%r4534, %r4534, %r4534, %r4534};
	mov.b32 	%r5932, 16;
$L__BB0_99:
	mul.wide.u32 	%rd192, %r5932, 4;
	add.s64 	%rd193, %rd2, %rd192;
	ld.local.v2.u32 	{%r4535, %r4536}, [%rd193+-8];
	shf.l.wrap.b32 	%r4537, %r4535, %r4535, 15;
	shf.l.wrap.b32 	%r4538, %r4535, %r4535, 13;
	xor.b32  	%r4539, %r4537, %r4538;
	shr.u32 	%r4540, %r4535, 10;
	xor.b32  	%r4541, %r4539, %r4540;
	ld.local.u32 	%r4542, [%rd193+-28];
	add.s32 	%r4543, %r4541, %r4542;
	ld.local.v4.u32 	{%r4544, %r4545, %r4546, %r4547}, [%rd193+-64];
	mov.b64 	%rd194, {%r4546, %r4547};
	shf.l.wrap.b32 	%r4548, %r4545, %r4545, 25;
	shf.l.wrap.b32 	%r4549, %r4545, %r4545, 14;
	xor.b32  	%r4550, %r4548, %r4549;
	shr.u32 	%r4551, %r4545, 3;
	xor.b32  	%r4552, %r4550, %r4551;
	add.s32 	%r4553, %r4543, %r4544;
	add.s32 	%r4554, %r4553, %r4552;
	shf.l.wrap.b32 	%r4555, %r4536, %r4536, 15;
	shf.l.wrap.b32 	%r4556, %r4536, %r4536, 13;
	xor.b32  	%r4557, %r4555, %r4556;
	shr.u32 	%r4558, %r4536, 10;
	xor.b32  	%r4559, %r4557, %r4558;
	ld.local.u32 	%r4560, [%rd193+-24];
	add.s32 	%r4561, %r4559, %r4560;
	shf.l.wrap.b32 	%r4562, %r4546, %r4546, 25;
	shf.l.wrap.b32 	%r4563, %r4546, %r4546, 14;
	xor.b32  	%r4564, %r4562, %r4563;
	shr.u32 	%r4565, %r4546, 3;
	xor.b32  	%r4566, %r4564, %r4565;
	add.s32 	%r4567, %r4561, %r4545;
	add.s32 	%r4568, %r4567, %r4566;
	st.local.v2.u32 	[%rd193], {%r4554, %r4568};
	shf.l.wrap.b32 	%r4569, %r4554, %r4554, 15;
	shf.l.wrap.b32 	%r4570, %r4554, %r4554, 13;
	xor.b32  	%r4571, %r4569, %r4570;
	shr.u32 	%r4572, %r4554, 10;
	xor.b32  	%r4573, %r4571, %r4572;
	ld.local.u32 	%r4574, [%rd193+-20];
	add.s32 	%r4575, %r4573, %r4574;
	shf.l.wrap.b32 	%r4576, %r4547, %r4547, 25;
	shf.l.wrap.b32 	%r4577, %r4547, %r4547, 14;
	xor.b32  	%r4578, %r4576, %r4577;
	shr.u32 	%r4579, %r4547, 3;
	xor.b32  	%r4580, %r4578, %r4579;
	add.s32 	%r4581, %r4575, %r4546;
	add.s32 	%r4582, %r4581, %r4580;
	st.local.u32 	[%rd193+8], %r4582;
	shf.l.wrap.b32 	%r4583, %r4568, %r4568, 15;
	shf.l.wrap.b32 	%r4584, %r4568, %r4568, 13;
	xor.b32  	%r4585, %r4583, %r4584;
	shr.u32 	%r4586, %r4568, 10;
	xor.b32  	%r4587, %r4585, %r4586;
	ld.local.u32 	%r4588, [%rd193+-16];
	add.s32 	%r4589, %r4587, %r4588;
	ld.local.u32 	%r4590, [%rd193+-48];
	shf.l.wrap.b32 	%r4591, %r4590, %r4590, 25;
	shf.l.wrap.b32 	%r4592, %r4590, %r4590, 14;
	xor.b32  	%r4593, %r4591, %r4592;
	shr.u32 	%r4594, %r4590, 3;
	xor.b32  	%r4595, %r4593, %r4594;
	{ .reg .b32 tmp; mov.b64 {tmp, %r4596}, %rd194; }
	add.s32 	%r4597, %r4589, %r4596;
	add.s32 	%r4598, %r4597, %r4595;
	st.local.u32 	[%rd193+12], %r4598;
	add.s32 	%r5932, %r5932, 4;
	setp.ne.s32 	%p239, %r5932, 64;
	@%p239 bra 	$L__BB0_99;
	setp.ne.s32 	%p240, %r21, 0;
	@%p240 bra 	$L__BB0_104;
	ld.global.u32 	%r4599, [%rd1+4];
	setp.ne.s32 	%p241, %r4599, 0;
	@%p241 bra 	$L__BB0_104;
	ld.global.u32 	%r4600, [%rd1+8];
	setp.ne.s32 	%p242, %r4600, 0;
	@%p242 bra 	$L__BB0_104;
	ld.global.u32 	%r4601, [%rd1+12];
	setp.eq.s32 	%p243, %r4601, 0;
	@%p243 bra 	$L__BB0_221;
$L__BB0_104:
	mov.b32 	%r4603, -117440512;
	mov.b32 	%r4604, 11320284;
	mov.b32 	%r4605, 2030043136;
	mov.b32 	%r4606, 41838270;
	st.local.v4.u32 	[%rd2], {%r4606, %r4605, %r4604, %r4603};
	mov.b32 	%r4607, -838860800;
	mov.b32 	%r4608, 461703;
	mov.b32 	%r4609, 1426063360;
	mov.b32 	%r4610, 9790112;
	st.local.v4.u32 	[%rd2+16], {%r4610, %r4609, %r4608, %r4607};
	mov.b32 	%r4611, 0;
	st.local.v4.u32 	[%rd2+32], {%r4611, %r4611, %r4611, %r4611};
	st.local.v4.u32 	[%rd2+48], {%r4611, %r4611, %r4611, %r4611};
	mov.b32 	%r5933, 16;
$L__BB0_105:
	mul.wide.u32 	%rd195, %r5933, 4;
	add.s64 	%rd196, %rd2, %rd195;
	ld.local.v2.u32 	{%r4612, %r4613}, [%rd196+-8];
	shf.l.wrap.b32 	%r4614, %r4612, %r4612, 15;
	shf.l.wrap.b32 	%r4615, %r4612, %r4612, 13;
	xor.b32  	%r4616, %r4614, %r4615;
	shr.u32 	%r4617, %r4612, 10;
	xor.b32  	%r4618, %r4616, %r4617;
	ld.local.u32 	%r4619, [%rd196+-28];
	add.s32 	%r4620, %r4618, %r4619;
	ld.local.v4.u32 	{%r4621, %r4622, %r4623, %r4624}, [%rd196+-64];
	mov.b64 	%rd197, {%r4623, %r4624};
	shf.l.wrap.b32 	%r4625, %r4622, %r4622, 25;
	shf.l.wrap.b32 	%r4626, %r4622, %r4622, 14;
	xor.b32  	%r4627, %r4625, %r4626;
	shr.u32 	%r4628, %r4622, 3;
	xor.b32  	%r4629, %r4627, %r4628;
	add.s32 	%r4630, %r4620, %r4621;
	add.s32 	%r4631, %r4630, %r4629;
	shf.l.wrap.b32 	%r4632, %r4613, %r4613, 15;
	shf.l.wrap.b32 	%r4633, %r4613, %r4613, 13;
	xor.b32  	%r4634, %r4632, %r4633;
	shr.u32 	%r4635, %r4613, 10;
	xor.b32  	%r4636, %r4634, %r4635;
	ld.local.u32 	%r4637, [%rd196+-24];
	add.s32 	%r4638, %r4636, %r4637;
	shf.l.wrap.b32 	%r4639, %r4623, %r4623, 25;
	shf.l.wrap.b32 	%r4640, %r4623, %r4623, 14;
	xor.b32  	%r4641, %r4639, %r4640;
	shr.u32 	%r4642, %r4623, 3;
	xor.b32  	%r4643, %r4641, %r4642;
	add.s32 	%r4644, %r4638, %r4622;
	add.s32 	%r4645, %r4644, %r4643;
	st.local.v2.u32 	[%rd196], {%r4631, %r4645};
	shf.l.wrap.b32 	%r4646, %r4631, %r4631, 15;
	shf.l.wrap.b32 	%r4647, %r4631, %r4631, 13;
	xor.b32  	%r4648, %r4646, %r4647;
	shr.u32 	%r4649, %r4631, 10;
	xor.b32  	%r4650, %r4648, %r4649;
	ld.local.u32 	%r4651, [%rd196+-20];
	add.s32 	%r4652, %r4650, %r4651;
	shf.l.wrap.b32 	%r4653, %r4624, %r4624, 25;
	shf.l.wrap.b32 	%r4654, %r4624, %r4624, 14;
	xor.b32  	%r4655, %r4653, %r4654;
	shr.u32 	%r4656, %r4624, 3;
	xor.b32  	%r4657, %r4655, %r4656;
	add.s32 	%r4658, %r4652, %r4623;
	add.s32 	%r4659, %r4658, %r4657;
	st.local.u32 	[%rd196+8], %r4659;
	shf.l.wrap.b32 	%r4660, %r4645, %r4645, 15;
	shf.l.wrap.b32 	%r4661, %r4645, %r4645, 13;
	xor.b32  	%r4662, %r4660, %r4661;
	shr.u32 	%r4663, %r4645, 10;
	xor.b32  	%r4664, %r4662, %r4663;
	ld.local.u32 	%r4665, [%rd196+-16];
	add.s32 	%r4666, %r4664, %r4665;
	ld.local.u32 	%r4667, [%rd196+-48];
	shf.l.wrap.b32 	%r4668, %r4667, %r4667, 25;
	shf.l.wrap.b32 	%r4669, %r4667, %r4667, 14;
	xor.b32  	%r4670, %r4668, %r4669;
	shr.u32 	%r4671, %r4667, 3;
	xor.b32  	%r4672, %r4670, %r4671;
	{ .reg .b32 tmp; mov.b64 {tmp, %r4673}, %rd197; }
	add.s32 	%r4674, %r4666, %r4673;
	add.s32 	%r4675, %r4674, %r4672;
	st.local.u32 	[%rd196+12], %r4675;
	add.s32 	%r5933, %r5933, 4;
	setp.ne.s32 	%p244, %r5933, 64;
	@%p244 bra 	$L__BB0_105;
	setp.ne.s32 	%p245, %r21, 0;
	@%p245 bra 	$L__BB0_110;
	ld.global.u32 	%r4676, [%rd1+4];
	setp.ne.s32 	%p246, %r4676, 0;
	@%p246 bra 	$L__BB0_110;
	ld.global.u32 	%r4677, [%rd1+8];
	setp.ne.s32 	%p247, %r4677, 0;
	@%p247 bra 	$L__BB0_110;
	ld.global.u32 	%r4678, [%rd1+12];
	setp.eq.s32 	%p248, %r4678, 0;
	@%p248 bra 	$L__BB0_222;
$L__BB0_110:
	mov.b32 	%r4680, -117440512;
	mov.b32 	%r4681, 11320284;
	mov.b32 	%r4682, 2030043136;
	mov.b32 	%r4683, 41838270;
	st.local.v4.u32 	[%rd2], {%r4683, %r4682, %r4681, %r4680};
	mov.b32 	%r4684, -838860800;
	mov.b32 	%r4685, 461703;
	mov.b32 	%r4686, 1426063360;
	mov.b32 	%r4687, 9790112;
	st.local.v4.u32 	[%rd2+16], {%r4687, %r4686, %r4685, %r4684};
	mov.b32 	%r4688, 0;
	st.local.v4.u32 	[%rd2+32], {%r4688, %r4688, %r4688, %r4688};
	st.local.v4.u32 	[%rd2+48], {%r4688, %r4688, %r4688, %r4688};
	mov.b32 	%r5934, 16;
$L__BB0_111:
	mul.wide.u32 	%rd198, %r5934, 4;
	add.s64 	%rd199, %rd2, %rd198;
	ld.local.v2.u32 	{%r4689, %r4690}, [%rd199+-8];
	shf.l.wrap.b32 	%r4691, %r4689, %r4689, 15;
	shf.l.wrap.b32 	%r4692, %r4689, %r4689, 13;
	xor.b32  	%r4693, %r4691, %r4692;
	shr.u32 	%r4694, %r4689, 10;
	xor.b32  	%r4695, %r4693, %r4694;
	ld.local.u32 	%r4696, [%rd199+-28];
	add.s32 	%r4697, %r4695, %r4696;
	ld.local.v4.u32 	{%r4698, %r4699, %r4700, %r4701}, [%rd199+-64];
	mov.b64 	%rd200, {%r4700, %r4701};
	shf.l.wrap.b32 	%r4702, %r4699, %r4699, 25;
	shf.l.wrap.b32 	%r4703, %r4699, %r4699, 14;
	xor.b32  	%r4704, %r4702, %r4703;
	shr.u32 	%r4705, %r4699, 3;
	xor.b32  	%r4706, %r4704, %r4705;
	add.s32 	%r4707, %r4697, %r4698;
	add.s32 	%r4708, %r4707, %r4706;
	shf.l.wrap.b32 	%r4709, %r4690, %r4690, 15;
	shf.l.wrap.b32 	%r4710, %r4690, %r4690, 13;
	xor.b32  	%r4711, %r4709, %r4710;
	shr.u32 	%r4712, %r4690, 10;
	xor.b32  	%r4713, %r4711, %r4712;
	ld.local.u32 	%r4714, [%rd199+-24];
	add.s32 	%r4715, %r4713, %r4714;
	shf.l.wrap.b32 	%r4716, %r4700, %r4700, 25;
	shf.l.wrap.b32 	%r4717, %r4700, %r4700, 14;
	xor.b32  	%r4718, %r4716, %r4717;
	shr.u32 	%r4719, %r4700, 3;
	xor.b32  	%r4720, %r4718, %r4719;
	add.s32 	%r4721, %r4715, %r4699;
	add.s32 	%r4722, %r4721, %r4720;
	st.local.v2.u32 	[%rd199], {%r4708, %r4722};
	shf.l.wrap.b32 	%r4723, %r4708, %r4708, 15;
	shf.l.wrap.b32 	%r4724, %r4708, %r4708, 13;
	xor.b32  	%r4725, %r4723, %r4724;
	shr.u32 	%r4726, %r4708, 10;
	xor.b32  	%r4727, %r4725, %r4726;
	ld.local.u32 	%r4728, [%rd199+-20];
	add.s32 	%r4729, %r4727, %r4728;
	shf.l.wrap.b32 	%r4730, %r4701, %r4701, 25;
	shf.l.wrap.b32 	%r4731, %r4701, %r4701, 14;
	xor.b32  	%r4732, %r4730, %r4731;
	shr.u32 	%r4733, %r4701, 3;
	xor.b32  	%r4734, %r4732, %r4733;
	add.s32 	%r4735, %r4729, %r4700;
	add.s32 	%r4736, %r4735, %r4734;
	st.local.u32 	[%rd199+8], %r4736;
	shf.l.wrap.b32 	%r4737, %r4722, %r4722, 15;
	shf.l.wrap.b32 	%r4738, %r4722, %r4722, 13;
	xor.b32  	%r4739, %r4737, %r4738;
	shr.u32 	%r4740, %r4722, 10;
	xor.b32  	%r4741, %r4739, %r4740;
	ld.local.u32 	%r4742, [%rd199+-16];
	add.s32 	%r4743, %r4741, %r4742;
	ld.local.u32 	%r4744, [%rd199+-48];
	shf.l.wrap.b32 	%r4745, %r4744, %r4744, 25;
	shf.l.wrap.b32 	%r4746, %r4744, %r4744, 14;
	xor.b32  	%r4747, %r4745, %r4746;
	shr.u32 	%r4748, %r4744, 3;
	xor.b32  	%r4749, %r4747, %r4748;
	{ .reg .b32 tmp; mov.b64 {tmp, %r4750}, %rd200; }
	add.s32 	%r4751, %r4743, %r4750;
	add.s32 	%r4752, %r4751, %r4749;
	st.local.u32 	[%rd199+12], %r4752;
	add.s32 	%r5934, %r5934, 4;
	setp.ne.s32 	%p249, %r5934, 64;
	@%p249 bra 	$L__BB0_111;
	setp.ne.s32 	%p250, %r21, 0;
	@%p250 bra 	$L__BB0_116;
	ld.global.u32 	%r4753, [%rd1+4];
	setp.ne.s32 	%p251, %r4753, 0;
	@%p251 bra 	$L__BB0_116;
	ld.global.u32 	%r4754, [%rd1+8];
	setp.ne.s32 	%p252, %r4754, 0;
	@%p252 bra 	$L__BB0_116;
	ld.global.u32 	%r4755, [%rd1+12];
	setp.eq.s32 	%p253, %r4755, 0;
	@%p253 bra 	$L__BB0_223;
$L__BB0_116:
	mov.b32 	%r4757, -117440512;
	mov.b32 	%r4758, 11320284;
	mov.b32 	%r4759, 2030043136;
	mov.b32 	%r4760, 41838270;
	st.local.v4.u32 	[%rd2], {%r4760, %r4759, %r4758, %r4757};
	mov.b32 	%r4761, -838860800;
	mov.b32 	%r4762, 461703;
	mov.b32 	%r4763, 1426063360;
	mov.b32 	%r4764, 9790112;
	st.local.v4.u32 	[%rd2+16], {%r4764, %r4763, %r4762, %r4761};
	mov.b32 	%r4765, 0;
	st.local.v4.u32 	[%rd2+32], {%r4765, %r4765, %r4765, %r4765};
	st.local.v4.u32 	[%rd2+48], {%r4765, %r4765, %r4765, %r4765};
	mov.b32 	%r5935, 16;
$L__BB0_117:
	mul.wide.u32 	%rd201, %r5935, 4;
	add.s64 	%rd202, %rd2, %rd201;
	ld.local.v2.u32 	{%r4766, %r4767}, [%rd202+-8];
	shf.l.wrap.b32 	%r4768, %r4766, %r4766, 15;
	shf.l.wrap.b32 	%r4769, %r4766, %r4766, 13;
	xor.b32  	%r4770, %r4768, %r4769;
	shr.u32 	%r4771, %r4766, 10;
	xor.b32  	%r4772, %r4770, %r4771;
	ld.local.u32 	%r4773, [%rd202+-28];
	add.s32 	%r4774, %r4772, %r4773;
	ld.local.v4.u32 	{%r4775, %r4776, %r4777, %r4778}, [%rd202+-64];
	mov.b64 	%rd203, {%r4777, %r4778};
	shf.l.wrap.b32 	%r4779, %r4776, %r4776, 25;
	shf.l.wrap.b32 	%r4780, %r4776, %r4776, 14;
	xor.b32  	%r4781, %r4779, %r4780;
	shr.u32 	%r4782, %r4776, 3;
	xor.b32  	%r4783, %r4781, %r4782;
	add.s32 	%r4784, %r4774, %r4775;
	add.s32 	%r4785, %r4784, %r4783;
	shf.l.wrap.b32 	%r4786, %r4767, %r4767, 15;
	shf.l.wrap.b32 	%r4787, %r4767, %r4767, 13;
	xor.b32  	%r4788, %r4786, %r4787;
	shr.u32 	%r4789, %r4767, 10;
	xor.b32  	%r4790, %r4788, %r4789;
	ld.local.u32 	%r4791, [%rd202+-24];
	add.s32 	%r4792, %r4790, %r4791;
	shf.l.wrap.b32 	%r4793, %r4777, %r4777, 25;
	shf.l.wrap.b32 	%r4794, %r4777, %r4777, 14;
	xor.b32  	%r4795, %r4793, %r4794;
	shr.u32 	%r4796, %r4777, 3;
	xor.b32  	%r4797, %r4795, %r4796;
	add.s32 	%r4798, %r4792, %r4776;
	add.s32 	%r4799, %r4798, %r4797;
	st.local.v2.u32 	[%rd202], {%r4785, %r4799};
	shf.l.wrap.b32 	%r4800, %r4785, %r4785, 15;
	shf.l.wrap.b32 	%r4801, %r4785, %r4785, 13;
	xor.b32  	%r4802, %r4800, %r4801;
	shr.u32 	%r4803, %r4785, 10;
	xor.b32  	%r4804, %r4802, %r4803;
	ld.local.u32 	%r4805, [%rd202+-20];
	add.s32 	%r4806, %r4804, %r4805;
	shf.l.wrap.b32 	%r4807, %r4778, %r4778, 25;
	shf.l.wrap.b32 	%r4808, %r4778, %r4778, 14;
	xor.b32  	%r4809, %r4807, %r4808;
	shr.u32 	%r4810, %r4778, 3;
	xor.b32  	%r4811, %r4809, %r4810;
	add.s32 	%r4812, %r4806, %r4777;
	add.s32 	%r4813, %r4812, %r4811;
	st.local.u32 	[%rd202+8], %r4813;
	shf.l.wrap.b32 	%r4814, %r4799, %r4799, 15;
	shf.l.wrap.b32 	%r4815, %r4799, %r4799, 13;
	xor.b32  	%r4816, %r4814, %r4815;
	shr.u32 	%r4817, %r4799, 10;
	xor.b32  	%r4818, %r4816, %r4817;
	ld.local.u32 	%r4819, [%rd202+-16];
	add.s32 	%r4820, %r4818, %r4819;
	ld.local.u32 	%r4821, [%rd202+-48];
	shf.l.wrap.b32 	%r4822, %r4821, %r4821, 25;
	shf.l.wrap.b32 	%r4823, %r4821, %r4821, 14;
	xor.b32  	%r4824, %r4822, %r4823;
	shr.u32 	%r4825, %r4821, 3;
	xor.b32  	%r4826, %r4824, %r4825;
	{ .reg .b32 tmp; mov.b64 {tmp, %r4827}, %rd203; }
	add.s32 	%r4828, %r4820, %r4827;
	add.s32 	%r4829, %r4828, %r4826;
	st.local.u32 	[%rd202+12], %r4829;
	add.s32 	%r5935, %r5935, 4;
	setp.ne.s32 	%p254, %r5935, 64;
	@%p254 bra 	$L__BB0_117;
	setp.ne.s32 	%p255, %r21, 0;
	@%p255 bra 	$L__BB0_122;
	ld.global.u32 	%r4830, [%rd1+4];
	setp.ne.s32 	%p256, %r4830, 0;
	@%p256 bra 	$L__BB0_122;
	ld.global.u32 	%r4831, [%rd1+8];
	setp.ne.s32 	%p257, %r4831, 0;
	@%p257 bra 	$L__BB0_122;
	ld.global.u32 	%r4832, [%rd1+12];
	setp.eq.s32 	%p258, %r4832, 0;
	@%p258 bra 	$L__BB0_224;
$L__BB0_122:
	mov.b32 	%r4834, -117440512;
	mov.b32 	%r4835, 11320284;
	mov.b32 	%r4836, 2030043136;
	mov.b32 	%r4837, 41838270;
	st.local.v4.u32 	[%rd2], {%r4837, %r4836, %r4835, %r4834};
	mov.b32 	%r4838, -838860800;
	mov.b32 	%r4839, 461703;
	mov.b32 	%r4840, 1426063360;
	mov.b32 	%r4841, 9790112;
	st.local.v4.u32 	[%rd2+16], {%r4841, %r4840, %r4839, %r4838};
	mov.b32 	%r4842, 0;
	st.local.v4.u32 	[%rd2+32], {%r4842, %r4842, %r4842, %r4842};
	st.local.v4.u32 	[%rd2+48], {%r4842, %r4842, %r4842, %r4842};
	mov.b32 	%r5936, 16;
$L__BB0_123:
	mul.wide.u32 	%rd204, %r5936, 4;
	add.s64 	%rd205, %rd2, %rd204;
	ld.local.v2.u32 	{%r4843, %r4844}, [%rd205+-8];
	shf.l.wrap.b32 	%r4845, %r4843, %r4843, 15;
	shf.l.wrap.b32 	%r4846, %r4843, %r4843, 13;
	xor.b32  	%r4847, %r4845, %r4846;
	shr.u32 	%r4848, %r4843, 10;
	xor.b32  	%r4849, %r4847, %r4848;
	ld.local.u32 	%r4850, [%rd205+-28];
	add.s32 	%r4851, %r4849, %r4850;
	ld.local.v4.u32 	{%r4852, %r4853, %r4854, %r4855}, [%rd205+-64];
	mov.b64 	%rd206, {%r4854, %r4855};
	shf.l.wrap.b32 	%r4856, %r4853, %r4853, 25;
	shf.l.wrap.b32 	%r4857, %r4853, %r4853, 14;
	xor.b32  	%r4858, %r4856, %r4857;
	shr.u32 	%r4859, %r4853, 3;
	xor.b32  	%r4860, %r4858, %r4859;
	add.s32 	%r4861, %r4851, %r4852;
	add.s32 	%r4862, %r4861, %r4860;
	shf.l.wrap.b32 	%r4863, %r4844, %r4844, 15;
	shf.l.wrap.b32 	%r4864, %r4844, %r4844, 13;
	xor.b32  	%r4865, %r4863, %r4864;
	shr.u32 	%r4866, %r4844, 10;
	xor.b32  	%r4867, %r4865, %r4866;
	ld.local.u32 	%r4868, [%rd205+-24];
	add.s32 	%r4869, %r4867, %r4868;
	shf.l.wrap.b32 	%r4870, %r4854, %r4854, 25;
	shf.l.wrap.b32 	%r4871, %r4854, %r4854, 14;
	xor.b32  	%r4872, %r4870, %r4871;
	shr.u32 	%r4873, %r4854, 3;
	xor.b32  	%r4874, %r4872, %r4873;
	add.s32 	%r4875, %r4869, %r4853;
	add.s32 	%r4876, %r4875, %r4874;
	st.local.v2.u32 	[%rd205], {%r4862, %r4876};
	shf.l.wrap.b32 	%r4877, %r4862, %r4862, 15;
	shf.l.wrap.b32 	%r4878, %r4862, %r4862, 13;
	xor.b32  	%r4879, %r4877, %r4878;
	shr.u32 	%r4880, %r4862, 10;
	xor.b32  	%r4881, %r4879, %r4880;
	ld.local.u32 	%r4882, [%rd205+-20];
	add.s32 	%r4883, %r4881, %r4882;
	shf.l.wrap.b32 	%r4884, %r4855, %r4855, 25;
	shf.l.wrap.b32 	%r4885, %r4855, %r4855, 14;
	xor.b32  	%r4886, %r4884, %r4885;
	shr.u32 	%r4887, %r4855, 3;
	xor.b32  	%r4888, %r4886, %r4887;
	add.s32 	%r4889, %r4883, %r4854;
	add.s32 	%r4890, %r4889, %r4888;
	st.local.u32 	[%rd205+8], %r4890;
	shf.l.wrap.b32 	%r4891, %r4876, %r4876, 15;
	shf.l.wrap.b32 	%r4892, %r4876, %r4876, 13;
	xor.b32  	%r4893, %r4891, %r4892;
	shr.u32 	%r4894, %r4876, 10;
	xor.b32  	%r4895, %r4893, %r4894;
	ld.local.u32 	%r4896, [%rd205+-16];
	add.s32 	%r4897, %r4895, %r4896;
	ld.local.u32 	%r4898, [%rd205+-48];
	shf.l.wrap.b32 	%r4899, %r4898, %r4898, 25;
	shf.l.wrap.b32 	%r4900, %r4898, %r4898, 14;
	xor.b32  	%r4901, %r4899, %r4900;
	shr.u32 	%r4902, %r4898, 3;
	xor.b32  	%r4903, %r4901, %r4902;
	{ .reg .b32 tmp; mov.b64 {tmp, %r4904}, %rd206; }
	add.s32 	%r4905, %r4897, %r4904;
	add.s32 	%r4906, %r4905, %r4903;
	st.local.u32 	[%rd205+12], %r4906;
	add.s32 	%r5936, %r5936, 4;
	setp.ne.s32 	%p259, %r5936, 64;
	@%p259 bra 	$L__BB0_123;
	setp.ne.s32 	%p260, %r21, 0;
	@%p260 bra 	$L__BB0_128;
	ld.global.u32 	%r4907, [%rd1+4];
	setp.ne.s32 	%p261, %r4907, 0;
	@%p261 bra 	$L__BB0_128;
	ld.global.u32 	%r4908, [%rd1+8];
	setp.ne.s32 	%p262, %r4908, 0;
	@%p262 bra 	$L__BB0_128;
	ld.global.u32 	%r4909, [%rd1+12];
	setp.eq.s32 	%p263, %r4909, 0;
	@%p263 bra 	$L__BB0_225;
$L__BB0_128:
	mov.b32 	%r4911, -117440512;
	mov.b32 	%r4912, 11320284;
	mov.b32 	%r4913, 2030043136;
	mov.b32 	%r4914, 41838270;
	st.local.v4.u32 	[%rd2], {%r4914, %r4913, %r4912, %r4911};
	mov.b32 	%r4915, -838860800;
	mov.b32 	%r4916, 461703;
	mov.b32 	%r4917, 1426063360;
	mov.b32 	%r4918, 9790112;
	st.local.v4.u32 	[%rd2+16], {%r4918, %r4917, %r4916, %r4915};
	mov.b32 	%r4919, 0;
	st.local.v4.u32 	[%rd2+32], {%r4919, %r4919, %r4919, %r4919};
	st.local.v4.u32 	[%rd2+48], {%r4919, %r4919, %r4919, %r4919};
	mov.b32 	%r5937, 16;
$L__BB0_129:
	mul.wide.u32 	%rd207, %r5937, 4;
	add.s64 	%rd208, %rd2, %rd207;
	ld.local.v2.u32 	{%r4920, %r4921}, [%rd208+-8];
	shf.l.wrap.b32 	%r4922, %r4920, %r4920, 15;
	shf.l.wrap.b32 	%r4923, %r4920, %r4920, 13;
	xor.b32  	%r4924, %r4922, %r4923;
	shr.u32 	%r4925, %r4920, 10;
	xor.b32  	%r4926, %r4924, %r4925;
	ld.local.u32 	%r4927, [%rd208+-28];
	add.s32 	%r4928, %r4926, %r4927;
	ld.local.v4.u32 	{%r4929, %r4930, %r4931, %r4932}, [%rd208+-64];
	mov.b64 	%rd209, {%r4931, %r4932};
	shf.l.wrap.b32 	%r4933, %r4930, %r4930, 25;
	shf.l.wrap.b32 	%r4934, %r4930, %r4930, 14;
	xor.b32  	%r4935, %r4933, %r4934;
	shr.u32 	%r4936, %r4930, 3;
	xor.b32  	%r4937, %r4935, %r4936;
	add.s32 	%r4938, %r4928, %r4929;
	add.s32 	%r4939, %r4938, %r4937;
	shf.l.wrap.b32 	%r4940, %r4921, %r4921, 15;
	shf.l.wrap.b32 	%r4941, %r4921, %r4921, 13;
	xor.b32  	%r4942, %r4940, %r4941;
	shr.u32 	%r4943, %r4921, 10;
	xor.b32  	%r4944, %r4942, %r4943;
	ld.local.u32 	%r4945, [%rd208+-24];
	add.s32 	%r4946, %r4944, %r4945;
	shf.l.wrap.b32 	%r4947, %r4931, %r4931, 25;
	shf.l.wrap.b32 	%r4948, %r4931, %r4931, 14;
	xor.b32  	%r4949, %r4947, %r4948;
	shr.u32 	%r4950, %r4931, 3;
	xor.b32  	%r4951, %r4949, %r4950;
	add.s32 	%r4952, %r4946, %r4930;
	add.s32 	%r4953, %r4952, %r4951;
	st.local.v2.u32 	[%rd208], {%r4939, %r4953};
	shf.l.wrap.b32 	%r4954, %r4939, %r4939, 15;
	shf.l.wrap.b32 	%r4955, %r4939, %r4939, 13;
	xor.b32  	%r4956, %r4954, %r4955;
	shr.u32 	%r4957, %r4939, 10;
	xor.b32  	%r4958, %r4956, %r4957;
	ld.local.u32 	%r4959, [%rd208+-20];
	add.s32 	%r4960, %r4958, %r4959;
	shf.l.wrap.b32 	%r4961, %r4932, %r4932, 25;
	shf.l.wrap.b32 	%r4962, %r4932, %r4932, 14;
	xor.b32  	%r4963, %r4961, %r4962;
	shr.u32 	%r4964, %r4932, 3;
	xor.b32  	%r4965, %r4963, %r4964;
	add.s32 	%r4966, %r4960, %r4931;
	add.s32 	%r4967, %r4966, %r4965;
	st.local.u32 	[%rd208+8], %r4967;
	shf.l.wrap.b32 	%r4968, %r4953, %r4953, 15;
	shf.l.wrap.b32 	%r4969, %r4953, %r4953, 13;
	xor.b32  	%r4970, %r4968, %r4969;
	shr.u32 	%r4971, %r4953, 10;
	xor.b32  	%r4972, %r4970, %r4971;
	ld.local.u32 	%r4973, [%rd208+-16];
	add.s32 	%r4974, %r4972, %r4973;
	ld.local.u32 	%r4975, [%rd208+-48];
	shf.l.wrap.b32 	%r4976, %r4975, %r4975, 25;
	shf.l.wrap.b32 	%r4977, %r4975, %r4975, 14;
	xor.b32  	%r4978, %r4976, %r4977;
	shr.u32 	%r4979, %r4975, 3;
	xor.b32  	%r4980, %r4978, %r4979;
	{ .reg .b32 tmp; mov.b64 {tmp, %r4981}, %rd209; }
	add.s32 	%r4982, %r4974, %r4981;
	add.s32 	%r4983, %r4982, %r4980;
	st.local.u32 	[%rd208+12], %r4983;
	add.s32 	%r5937, %r5937, 4;
	setp.ne.s32 	%p264, %r5937, 64;
	@%p264 bra 	$L__BB0_129;
	setp.ne.s32 	%p265, %r21, 0;
	@%p265 bra 	$L__BB0_134;
	ld.global.u32 	%r4984, [%rd1+4];
	setp.ne.s32 	%p266, %r4984, 0;
	@%p266 bra 	$L__BB0_134;
	ld.global.u32 	%r4985, [%rd1+8];
	setp.ne.s32 	%p267, %r4985, 0;
	@%p267 bra 	$L__BB0_134;
	ld.global.u32 	%r4986, [%rd1+12];
	setp.eq.s32 	%p268, %r4986, 0;
	@%p268 bra 	$L__BB0_226;
$L__BB0_134:
	mov.b32 	%r4988, -117440512;
	mov.b32 	%r4989, 11320284;
	mov.b32 	%r4990, 2030043136;
	mov.b32 	%r4991, 41838270;
	st.local.v4.u32 	[%rd2], {%r4991, %r4990, %r4989, %r4988};
	mov.b32 	%r4992, -838860800;
	mov.b32 	%r4993, 461703;
	mov.b32 	%r4994, 1426063360;
	mov.b32 	%r4995, 9790112;
	st.local.v4.u32 	[%rd2+16], {%r4995, %r4994, %r4993, %r4992};
	mov.b32 	%r4996, 0;
	st.local.v4.u32 	[%rd2+32], {%r4996, %r4996, %r4996, %r4996};
	st.local.v4.u32 	[%rd2+48], {%r4996, %r4996, %r4996, %r4996};
	mov.b32 	%r5938, 16;
$L__BB0_135:
	mul.wide.u32 	%rd210, %r5938, 4;
	add.s64 	%rd211, %rd2, %rd210;
	ld.local.v2.u32 	{%r4997, %r4998}, [%rd211+-8];
	shf.l.wrap.b32 	%r4999, %r4997, %r4997, 15;
	shf.l.wrap.b32 	%r5000, %r4997, %r4997, 13;
	xor.b32  	%r5001, %r4999, %r5000;
	shr.u32 	%r5002, %r4997, 10;
	xor.b32  	%r5003, %r5001, %r5002;
	ld.local.u32 	%r5004, [%rd211+-28];
	add.s32 	%r5005, %r5003, %r5004;
	ld.local.v4.u32 	{%r5006, %r5007, %r5008, %r5009}, [%rd211+-64];
	mov.b64 	%rd212, {%r5008, %r5009};
	shf.l.wrap.b32 	%r5010, %r5007, %r5007, 25;
	shf.l.wrap.b32 	%r5011, %r5007, %r5007, 14;
	xor.b32  	%r5012, %r5010, %r5011;
	shr.u32 	%r5013, %r5007, 3;
	xor.b32  	%r5014, %r5012, %r5013;
	add.s32 	%r5015, %r5005, %r5006;
	add.s32 	%r5016, %r5015, %r5014;
	shf.l.wrap.b32 	%r5017, %r4998, %r4998, 15;
	shf.l.wrap.b32 	%r5018, %r4998, %r4998, 13;
	xor.b32  	%r5019, %r5017, %r5018;
	shr.u32 	%r5020, %r4998, 10;
	xor.b32  	%r5021, %r5019, %r5020;
	ld.local.u32 	%r5022, [%rd211+-24];
	add.s32 	%r5023, %r5021, %r5022;
	shf.l.wrap.b32 	%r5024, %r5008, %r5008, 25;
	shf.l.wrap.b32 	%r5025, %r5008, %r5008, 14;
	xor.b32  	%r5026, %r5024, %r5025;
	shr.u32 	%r5027, %r5008, 3;
	xor.b32  	%r5028, %r5026, %r5027;
	add.s32 	%r5029, %r5023, %r5007;
	add.s32 	%r5030, %r5029, %r5028;
	st.local.v2.u32 	[%rd211], {%r5016, %r5030};
	shf.l.wrap.b32 	%r5031, %r5016, %r5016, 15;
	shf.l.wrap.b32 	%r5032, %r5016, %r5016, 13;
	xor.b32  	%r5033, %r5031, %r5032;
	shr.u32 	%r5034, %r5016, 10;
	xor.b32  	%r5035, %r5033, %r5034;
	ld.local.u32 	%r5036, [%rd211+-20];
	add.s32 	%r5037, %r5035, %r5036;
	shf.l.wrap.b32 	%r5038, %r5009, %r5009, 25;
	shf.l.wrap.b32 	%r5039, %r5009, %r5009, 14;
	xor.b32  	%r5040, %r5038, %r5039;
	shr.u32 	%r5041, %r5009, 3;
	xor.b32  	%r5042, %r5040, %r5041;
	add.s32 	%r5043, %r5037, %r5008;
	add.s32 	%r5044, %r5043, %r5042;
	st.local.u32 	[%rd211+8], %r5044;
	shf.l.wrap.b32 	%r5045, %r5030, %r5030, 15;
	shf.l.wrap.b32 	%r5046, %r5030, %r5030, 13;
	xor.b32  	%r5047, %r5045, %r5046;
	shr.u32 	%r5048, %r5030, 10;
	xor.b32  	%r5049, %r5047, %r5048;
	ld.local.u32 	%r5050, [%rd211+-16];
	add.s32 	%r5051, %r5049, %r5050;
	ld.local.u32 	%r5052, [%rd211+-48];
	shf.l.wrap.b32 	%r5053, %r5052, %r5052, 25;
	shf.l.wrap.b32 	%r5054, %r5052, %r5052, 14;
	xor.b32  	%r5055, %r5053, %r5054;
	shr.u32 	%r5056, %r5052, 3;
	xor.b32  	%r5057, %r5055, %r5056;
	{ .reg .b32 tmp; mov.b64 {tmp, %r5058}, %rd212; }
	add.s32 	%r5059, %r5051, %r5058;
	add.s32 	%r5060, %r5059, %r5057;
	st.local.u32 	[%rd211+12], %r5060;
	add.s32 	%r5938, %r5938, 4;
	setp.ne.s32 	%p269, %r5938, 64;
	@%p269 bra 	$L__BB0_135;
	setp.ne.s32 	%p270, %r21, 0;
	@%p270 bra 	$L__BB0_140;
	ld.global.u32 	%r5061, [%rd1+4];
	setp.ne.s32 	%p271, %r5061, 0;
	@%p271 bra 	$L__BB0_140;
	ld.global.u32 	%r5062, [%rd1+8];
	setp.ne.s32 	%p272, %r5062, 0;
	@%p272 bra 	$L__BB0_140;
	ld.global.u32 	%r5063, [%rd1+12];
	setp.eq.s32 	%p273, %r5063, 0;
	@%p273 bra 	$L__BB0_227;
$L__BB0_140:
	mov.b32 	%r5065, -117440512;
	mov.b32 	%r5066, 11320284;
	mov.b32 	%r5067, 2030043136;
	mov.b32 	%r5068, 41838270;
	st.local.v4.u32 	[%rd2], {%r5068, %r5067, %r5066, %r5065};
	mov.b32 	%r5069, -838860800;
	mov.b32 	%r5070, 461703;
	mov.b32 	%r5071, 1426063360;
	mov.b32 	%r5072, 9790112;
	st.local.v4.u32 	[%rd2+16], {%r5072, %r5071, %r5070, %r5069};
	mov.b32 	%r5073, 0;
	st.local.v4.u32 	[%rd2+32], {%r5073, %r5073, %r5073, %r5073};
	st.local.v4.u32 	[%rd2+48], {%r5073, %r5073, %r5073, %r5073};
	mov.b32 	%r5939, 16;
$L__BB0_141:
	mul.wide.u32 	%rd213, %r5939, 4;
	add.s64 	%rd214, %rd2, %rd213;
	ld.local.v2.u32 	{%r5074, %r5075}, [%rd214+-8];
	shf.l.wrap.b32 	%r5076, %r5074, %r5074, 15;
	shf.l.wrap.b32 	%r5077, %r5074, %r5074, 13;
	xor.b32  	%r5078, %r5076, %r5077;
	shr.u32 	%r5079, %r5074, 10;
	xor.b32  	%r5080, %r5078, %r5079;
	ld.local.u32 	%r5081, [%rd214+-28];
	add.s32 	%r5082, %r5080, %r5081;
	ld.local.v4.u32 	{%r5083, %r5084, %r5085, %r5086}, [%rd214+-64];
	mov.b64 	%rd215, {%r5085, %r5086};
	shf.l.wrap.b32 	%r5087, %r5084, %r5084, 25;
	shf.l.wrap.b32 	%r5088, %r5084, %r5084, 14;
	xor.b32  	%r5089, %r5087, %r5088;
	shr.u32 	%r5090, %r5084, 3;
	xor.b32  	%r5091, %r5089, %r5090;
	add.s32 	%r5092, %r5082, %r5083;
	add.s32 	%r5093, %r5092, %r5091;
	shf.l.wrap.b32 	%r5094, %r5075, %r5075, 15;
	shf.l.wrap.b32 	%r5095, %r5075, %r5075, 13;
	xor.b32  	%r5096, %r5094, %r5095;
	shr.u32 	%r5097, %r5075, 10;
	xor.b32  	%r5098, %r5096, %r5097;
	ld.local.u32 	%r5099, [%rd214+-24];
	add.s32 	%r5100, %r5098, %r5099;
	shf.l.wrap.b32 	%r5101, %r5085, %r5085, 25;
	shf.l.wrap.b32 	%r5102, %r5085, %r5085, 14;
	xor.b32  	%r5103, %r5101, %r5102;
	shr.u32 	%r5104, %r5085, 3;
	xor.b32  	%r5105, %r5103, %r5104;
	add.s32 	%r5106, %r5100, %r5084;
	add.s32 	%r5107, %r5106, %r5105;
	st.local.v2.u32 	[%rd214], {%r5093, %r5107};
	shf.l.wrap.b32 	%r5108, %r5093, %r5093, 15;
	shf.l.wrap.b32 	%r5109, %r5093, %r5093, 13;
	xor.b32  	%r5110, %r5108, %r5109;
	shr.u32 	%r5111, %r5093, 10;
	xor.b32  	%r5112, %r5110, %r5111;
	ld.local.u32 	%r5113, [%rd214+-20];
	add.s32 	%r5114, %r5112, %r5113;
	shf.l.wrap.b32 	%r5115, %r5086, %r5086, 25;
	shf.l.wrap.b32 	%r5116, %r5086, %r5086, 14;
	xor.b32  	%r5117, %r5115, %r5116;
	shr.u32 	%r5118, %r5086, 3;
	xor.b32  	%r5119, %r5117, %r5118;
	add.s32 	%r5120, %r5114, %r5085;
	add.s32 	%r5121, %r5120, %r5119;
	st.local.u32 	[%rd214+8], %r5121;
	shf.l.wrap.b32 	%r5122, %r5107, %r5107, 15;
	shf.l.wrap.b32 	%r5123, %r5107, %r5107, 13;
	xor.b32  	%r5124, %r5122, %r5123;
	shr.u32 	%r5125, %r5107, 10;
	xor.b32  	%r5126, %r5124, %r5125;
	ld.local.u32 	%r5127, [%rd214+-16];
	add.s32 	%r5128, %r5126, %r5127;
	ld.local.u32 	%r5129, [%rd214+-48];
	shf.l.wrap.b32 	%r5130, %r5129, %r5129, 25;
	shf.l.wrap.b32 	%r5131, %r5129, %r5129, 14;
	xor.b32  	%r5132, %r5130, %r5131;
	shr.u32 	%r5133, %r5129, 3;
	xor.b32  	%r5134, %r5132, %r5133;
	{ .reg .b32 tmp; mov.b64 {tmp, %r5135}, %rd215; }
	add.s32 	%r5136, %r5128, %r5135;
	add.s32 	%r5137, %r5136, %r5134;
	st.local.u32 	[%rd214+12], %r5137;
	add.s32 	%r5939, %r5939, 4;
	setp.ne.s32 	%p274, %r5939, 64;
	@%p274 bra 	$L__BB0_141;
	setp.ne.s32 	%p275, %r21, 0;
	@%p275 bra 	$L__BB0_146;
	ld.global.u32 	%r5138, [%rd1+4];
	setp.ne.s32 	%p276, %r5138, 0;
	@%p276 bra 	$L__BB0_146;
	ld.global.u32 	%r5139, [%rd1+8];
	setp.ne.s32 	%p277, %r5139, 0;
	@%p277 bra 	$L__BB0_146;
	ld.global.u32 	%r5140, [%rd1+12];
	setp.eq.s32 	%p278, %r5140, 0;
	@%p278 bra 	$L__BB0_228;
$L__BB0_146:
	mov.b32 	%r5142, -117440512;
	mov.b32 	%r5143, 11320284;
	mov.b32 	%r5144, 2030043136;
	mov.b32 	%r5145, 41838270;
	st.local.v4.u32 	[%rd2], {%r5145, %r5144, %r5143, %r5142};
	mov.b32 	%r5146, -838860800;
	mov.b32 	%r5147, 461703;
	mov.b32 	%r5148, 1426063360;
	mov.b32 	%r5149, 9790112;
	st.local.v4.u32 	[%rd2+16], {%r5149, %r5148, %r5147, %r5146};
	mov.b32 	%r5150, 0;
	st.local.v4.u32 	[%rd2+32], {%r5150, %r5150, %r5150, %r5150};
	st.local.v4.u32 	[%rd2+48], {%r5150, %r5150, %r5150, %r5150};
	mov.b32 	%r5940, 16;
$L__BB0_147:
	mul.wide.u32 	%rd216, %r5940, 4;
	add.s64 	%rd217, %rd2, %rd216;
	ld.local.v2.u32 	{%r5151, %r5152}, [%rd217+-8];
	shf.l.wrap.b32 	%r5153, %r5151, %r5151, 15;
	shf.l.wrap.b32 	%r5154, %r5151, %r5151, 13;
	xor.b32  	%r5155, %r5153, %r5154;
	shr.u32 	%r5156, %r5151, 10;
	xor.b32  	%r5157, %r5155, %r5156;
	ld.local.u32 	%r5158, [%rd217+-28];
	add.s32 	%r5159, %r5157, %r5158;
	ld.local.v4.u32 	{%r5160, %r5161, %r5162, %r5163}, [%rd217+-64];
	mov.b64 	%rd218, {%r5162, %r5163};
	shf.l.wrap.b32 	%r5164, %r5161, %r5161, 25;
	shf.l.wrap.b32 	%r5165, %r5161, %r5161, 14;
	xor.b32  	%r5166, %r5164, %r5165;
	shr.u32 	%r5167, %r5161, 3;
	xor.b32  	%r5168, %r5166, %r5167;
	add.s32 	%r5169, %r5159, %r5160;
	add.s32 	%r5170, %r5169, %r5168;
	shf.l.wrap.b32 	%r5171, %r5152, %r5152, 15;
	shf.l.wrap.b32 	%r5172, %r5152, %r5152, 13;
	xor.b32  	%r5173, %r5171, %r5172;
	shr.u32 	%r5174, %r5152, 10;
	xor.b32  	%r5175, %r5173, %r5174;
	ld.local.u32 	%r5176, [%rd217+-24];
	add.s32 	%r5177, %r5175, %r5176;
	shf.l.wrap.b32 	%r5178, %r5162, %r5162, 25;
	shf.l.wrap.b32 	%r5179, %r5162, %r5162, 14;
	xor.b32  	%r5180, %r5178, %r5179;
	shr.u32 	%r5181, %r5162, 3;
	xor.b32  	%r5182, %r5180, %r5181;
	add.s32 	%r5183, %r5177, %r5161;
	add.s32 	%r5184, %r5183, %r5182;
	st.local.v2.u32 	[%rd217], {%r5170, %r5184};
	shf.l.wrap.b32 	%r5185, %r5170, %r5170, 15;
	shf.l.wrap.b32 	%r5186, %r5170, %r5170, 13;
	xor.b32  	%r5187, %r5185, %r5186;
	shr.u32 	%r5188, %r5170, 10;
	xor.b32  	%r5189, %r5187, %r5188;
	ld.local.u32 	%r5190, [%rd217+-20];
	add.s32 	%r5191, %r5189, %r5190;
	shf.l.wrap.b32 	%r5192, %r5163, %r5163, 25;
	shf.l.wrap.b32 	%r5193, %r5163, %r5163, 14;
	xor.b32  	%r5194, %r5192, %r5193;
	shr.u32 	%r5195, %r5163, 3;
	xor.b32  	%r5196, %r5194, %r5195;
	add.s32 	%r5197, %r5191, %r5162;
	add.s32 	%r5198, %r5197, %r5196;
	st.local.u32 	[%rd217+8], %r5198;
	shf.l.wrap.b32 	%r5199, %r5184, %r5184, 15;
	shf.l.wrap.b32 	%r5200, %r5184, %r5184, 13;
	xor.b32  	%r5201, %r5199, %r5200;
	shr.u32 	%r5202, %r5184, 10;
	xor.b32  	%r5203, %r5201, %r5202;
	ld.local.u32 	%r5204, [%rd217+-16];
	add.s32 	%r5205, %r5203, %r5204;
	ld.local.u32 	%r5206, [%rd217+-48];
	shf.l.wrap.b32 	%r5207, %r5206, %r5206, 25;
	shf.l.wrap.b32 	%r5208, %r5206, %r5206, 14;
	xor.b32  	%r5209, %r5207, %r5208;
	shr.u32 	%r5210, %r5206, 3;
	xor.b32  	%r5211, %r5209, %r5210;
	{ .reg .b32 tmp; mov.b64 {tmp, %r5212}, %rd218; }
	add.s32 	%r5213, %r5205, %r5212;
	add.s32 	%r5214, %r5213, %r5211;
	st.local.u32 	[%rd217+12], %r5214;
	add.s32 	%r5940, %r5940, 4;
	setp.ne.s32 	%p279, %r5940, 64;
	@%p279 bra 	$L__BB0_147;
	setp.ne.s32 	%p280, %r21, 0;
	@%p280 bra 	$L__BB0_152;
	ld.global.u32 	%r5215, [%rd1+4];
	setp.ne.s32 	%p281, %r5215, 0;
	@%p281 bra 	$L__BB0_152;
	ld.global.u32 	%r5216, [%rd1+8];
	setp.ne.s32 	%p282, %r5216, 0;
	@%p282 bra 	$L__BB0_152;
	ld.global.u32 	%r5217, [%rd1+12];
	setp.eq.s32 	%p283, %r5217, 0;
	@%p283 bra 	$L__BB0_229;
$L__BB0_152:
	mov.b32 	%r5219, -117440512;
	mov.b32 	%r5220, 11320284;
	mov.b32 	%r5221, 2030043136;
	mov.b32 	%r5222, 41838270;
	st.local.v4.u32 	[%rd2], {%r5222, %r5221, %r5220, %r5219};
	mov.b32 	%r5223, -838860800;
	mov.b32 	%r5224, 461703;
	mov.b32 	%r5225, 1426063360;
	mov.b32 	%r5226, 9790112;
	st.local.v4.u32 	[%rd2+16], {%r5226, %r5225, %r5224, %r5223};
	mov.b32 	%r5227, 0;
	st.local.v4.u32 	[%rd2+32], {%r5227, %r5227, %r5227, %r5227};
	st.local.v4.u32 	[%rd2+48], {%r5227, %r5227, %r5227, %r5227};
	mov.b32 	%r5941, 16;
$L__BB0_153:
	mul.wide.u32 	%rd219, %r5941, 4;
	add.s64 	%rd220, %rd2, %rd219;
	ld.local.v2.u32 	{%r5228, %r5229}, [%rd220+-8];
	shf.l.wrap.b32 	%r5230, %r5228, %r5228, 15;
	shf.l.wrap.b32 	%r5231, %r5228, %r5228, 13;
	xor.b32  	%r5232, %r5230, %r5231;
	shr.u32 	%r5233, %r5228, 10;
	xor.b32  	%r5234, %r5232, %r5233;
	ld.local.u32 	%r5235, [%rd220+-28];
	add.s32 	%r5236, %r5234, %r5235;
	ld.local.v4.u32 	{%r5237, %r5238, %r5239, %r5240}, [%rd220+-64];
	mov.b64 	%rd221, {%r5239, %r5240};
	shf.l.wrap.b32 	%r5241, %r5238, %r5238, 25;
	shf.l.wrap.b32 	%r5242, %r5238, %r5238, 14;
	xor.b32  	%r5243, %r5241, %r5242;
	shr.u32 	%r5244, %r5238, 3;
	xor.b32  	%r5245, %r5243, %r5244;
	add.s32 	%r5246, %r5236, %r5237;
	add.s32 	%r5247, %r5246, %r5245;
	shf.l.wrap.b32 	%r5248, %r5229, %r5229, 15;
	shf.l.wrap.b32 	%r5249, %r5229, %r5229, 13;
	xor.b32  	%r5250, %r5248, %r5249;
	shr.u32 	%r5251, %r5229, 10;
	xor.b32  	%r5252, %r5250, %r5251;
	ld.local.u32 	%r5253, [%rd220+-24];
	add.s32 	%r5254, %r5252, %r5253;
	shf.l.wrap.b32 	%r5255, %r5239, %r5239, 25;
	shf.l.wrap.b32 	%r5256, %r5239, %r5239, 14;
	xor.b32  	%r5257, %r5255, %r5256;
	shr.u32 	%r5258, %r5239, 3;
	xor.b32  	%r5259, %r5257, %r5258;
	add.s32 	%r5260, %r5254, %r5238;
	add.s32 	%r5261, %r5260, %r5259;
	st.local.v2.u32 	[%rd220], {%r5247, %r5261};
	shf.l.wrap.b32 	%r5262, %r5247, %r5247, 15;
	shf.l.wrap.b32 	%r5263, %r5247, %r5247, 13;
	xor.b32  	%r5264, %r5262, %r5263;
	shr.u32 	%r5265, %r5247, 10;
	xor.b32  	%r5266, %r5264, %r5265;
	ld.local.u32 	%r5267, [%rd220+-20];
	add.s32 	%r5268, %r5266, %r5267;
	shf.l.wrap.b32 	%r5269, %r5240, %r5240, 25;
	shf.l.wrap.b32 	%r5270, %r5240, %r5240, 14;
	xor.b32  	%r5271, %r5269, %r5270;
	shr.u32 	%r5272, %r5240, 3;
	xor.b32  	%r5273, %r5271, %r5272;
	add.s32 	%r5274, %r5268, %r5239;
	add.s32 	%r5275, %r5274, %r5273;
	st.local.u32 	[%rd220+8], %r5275;
	shf.l.wrap.b32 	%r5276, %r5261, %r5261, 15;
	shf.l.wrap.b32 	%r5277, %r5261, %r5261, 13;
	xor.b32  	%r5278, %r5276, %r5277;
	shr.u32 	%r5279, %r5261, 10;
	xor.b32  	%r5280, %r5278, %r5279;
	ld.local.u32 	%r5281, [%rd220+-16];
	add.s32 	%r5282, %r5280, %r5281;
	ld.local.u32 	%r5283, [%rd220+-48];
	shf.l.wrap.b32 	%r5284, %r5283, %r5283, 25;
	shf.l.wrap.b32 	%r5285, %r5283, %r5283, 14;
	xor.b32  	%r5286, %r5284, %r5285;
	shr.u32 	%r5287, %r5283, 3;
	xor.b32  	%r5288, %r5286, %r5287;
	{ .reg .b32 tmp; mov.b64 {tmp, %r5289}, %rd221; }
	add.s32 	%r5290, %r5282, %r5289;
	add.s32 	%r5291, %r5290, %r5288;
	st.local.u32 	[%rd220+12], %r5291;
	add.s32 	%r5941, %r5941, 4;
	setp.ne.s32 	%p284, %r5941, 64;
	@%p284 bra 	$L__BB0_153;
	setp.ne.s32 	%p285, %r21, 0;
	@%p285 bra 	$L__BB0_158;
	ld.global.u32 	%r5292, [%rd1+4];
	setp.ne.s32 	%p286, %r5292, 0;
	@%p286 bra 	$L__BB0_158;
	ld.global.u32 	%r5293, [%rd1+8];
	setp.ne.s32 	%p287, %r5293, 0;
	@%p287 bra 	$L__BB0_158;
	ld.global.u32 	%r5294, [%rd1+12];
	setp.eq.s32 	%p288, %r5294, 0;
	@%p288 bra 	$L__BB0_230;
$L__BB0_158:
	mov.b32 	%r5296, -117440512;
	mov.b32 	%r5297, 11320284;
	mov.b32 	%r5298, 2030043136;
	mov.b32 	%r5299, 41838270;
	st.local.v4.u32 	[%rd2], {%r5299, %r5298, %r5297, %r5296};
	mov.b32 	%r5300, -838860800;
	mov.b32 	%r5301, 461703;
	mov.b32 	%r5302, 1426063360;
	mov.b32 	%r5303, 9790112;
	st.local.v4.u32 	[%rd2+16], {%r5303, %r5302, %r5301, %r5300};
	mov.b32 	%r5304, 0;
	st.local.v4.u32 	[%rd2+32], {%r5304, %r5304, %r5304, %r5304};
	st.local.v4.u32 	[%rd2+48], {%r5304, %r5304, %r5304, %r5304};
	mov.b32 	%r5942, 16;
$L__BB0_159:
	mul.wide.u32 	%rd222, %r5942, 4;
	add.s64 	%rd223, %rd2, %rd222;
	ld.local.v2.u32 	{%r5305, %r5306}, [%rd223+-8];
	shf.l.wrap.b32 	%r5307, %r5305, %r5305, 15;
	shf.l.wrap.b32 	%r5308, %r5305, %r5305, 13;
	xor.b32  	%r5309, %r5307, %r5308;
	shr.u32 	%r5310, %r5305, 10;
	xor.b32  	%r5311, %r5309, %r5310;
	ld.local.u32 	%r5312, [%rd223+-28];
	add.s32 	%r5313, %r5311, %r5312;
	ld.local.v4.u32 	{%r5314, %r5315, %r5316, %r5317}, [%rd223+-64];
	mov.b64 	%rd224, {%r5316, %r5317};
	shf.l.wrap.b32 	%r5318, %r5315, %r5315, 25;
	shf.l.wrap.b32 	%r5319, %r5315, %r5315, 14;
	xor.b32  	%r5320, %r5318, %r5319;
	shr.u32 	%r5321, %r5315, 3;
	xor.b32  	%r5322, %r5320, %r5321;
	add.s32 	%r5323, %r5313, %r5314;
	add.s32 	%r5324, %r5323, %r5322;
	shf.l.wrap.b32 	%r5325, %r5306, %r5306, 15;
	shf.l.wrap.b32 	%r5326, %r5306, %r5306, 13;
	xor.b32  	%r5327, %r5325, %r5326;
	shr.u32 	%r5328, %r5306, 10;
	xor.b32  	%r5329, %r5327, %r5328;
	ld.local.u32 	%r5330, [%rd223+-24];
	add.s32 	%r5331, %r5329, %r5330;
	shf.l.wrap.b32 	%r5332, %r5316, %r5316, 25;
	shf.l.wrap.b32 	%r5333, %r5316, %r5316, 14;
	xor.b32  	%r5334, %r5332, %r5333;
	shr.u32 	%r5335, %r5316, 3;
	xor.b32  	%r5336, %r5334, %r5335;
	add.s32 	%r5337, %r5331, %r5315;
	add.s32 	%r5338, %r5337, %r5336;
	st.local.v2.u32 	[%rd223], {%r5324, %r5338};
	shf.l.wrap.b32 	%r5339, %r5324, %r5324, 15;
	shf.l.wrap.b32 	%r5340, %r5324, %r5324, 13;
	xor.b32  	%r5341, %r5339, %r5340;
	shr.u32 	%r5342, %r5324, 10;
	xor.b32  	%r5343, %r5341, %r5342;
	ld.local.u32 	%r5344, [%rd223+-20];
	add.s32 	%r5345, %r5343, %r5344;
	shf.l.wrap.b32 	%r5346, %r5317, %r5317, 25;
	shf.l.wrap.b32 	%r5347, %r5317, %r5317, 14;
	xor.b32  	%r5348, %r5346, %r5347;
	shr.u32 	%r5349, %r5317, 3;
	xor.b32  	%r5350, %r5348, %r5349;
	add.s32 	%r5351, %r5345, %r5316;
	add.s32 	%r5352, %r5351, %r5350;
	st.local.u32 	[%rd223+8], %r5352;
	shf.l.wrap.b32 	%r5353, %r5338, %r5338, 15;
	shf.l.wrap.b32 	%r5354, %r5338, %r5338, 13;
	xor.b32  	%r5355, %r5353, %r5354;
	shr.u32 	%r5356, %r5338, 10;
	xor.b32  	%r5357, %r5355, %r5356;
	ld.local.u32 	%r5358, [%rd223+-16];
	add.s32 	%r5359, %r5357, %r5358;
	ld.local.u32 	%r5360, [%rd223+-48];
	shf.l.wrap.b32 	%r5361, %r5360, %r5360, 25;
	shf.l.wrap.b32 	%r5362, %r5360, %r5360, 14;
	xor.b32  	%r5363, %r5361, %r5362;
	shr.u32 	%r5364, %r5360, 3;
	xor.b32  	%r5365, %r5363, %r5364;
	{ .reg .b32 tmp; mov.b64 {tmp, %r5366}, %rd224; }
	add.s32 	%r5367, %r5359, %r5366;
	add.s32 	%r5368, %r5367, %r5365;
	st.local.u32 	[%rd223+12], %r5368;
	add.s32 	%r5942, %r5942, 4;
	setp.ne.s32 	%p289, %r5942, 64;
	@%p289 bra 	$L__BB0_159;
	setp.ne.s32 	%p290, %r21, 0;
	@%p290 bra 	$L__BB0_164;
	ld.global.u32 	%r5369, [%rd1+4];
	setp.ne.s32 	%p291, %r5369, 0;
	@%p291 bra 	$L__BB0_164;
	ld.global.u32 	%r5370, [%rd1+8];
	setp.ne.s32 	%p292, %r5370, 0;
	@%p292 bra 	$L__BB0_164;
	ld.global.u32 	%r5371, [%rd1+12];
	setp.eq.s32 	%p293, %r5371, 0;
	@%p293 bra 	$L__BB0_231;
$L__BB0_164:
	mov.b32 	%r5373, -117440512;
	mov.b32 	%r5374, 11320284;
	mov.b32 	%r5375, 2030043136;
	mov.b32 	%r5376, 41838270;
	st.local.v4.u32 	[%rd2], {%r5376, %r5375, %r5374, %r5373};
	mov.b32 	%r5377, -838860800;
	mov.b32 	%r5378, 461703;
	mov.b32 	%r5379, 1426063360;
	mov.b32 	%r5380, 9790112;
	st.local.v4.u32 	[%rd2+16], {%r5380, %r5379, %r5378, %r5377};
	mov.b32 	%r5381, 0;
	st.local.v4.u32 	[%rd2+32], {%r5381, %r5381, %r5381, %r5381};
	st.local.v4.u32 	[%rd2+48], {%r5381, %r5381, %r5381, %r5381};
	mov.b32 	%r5943, 16;
$L__BB0_165:
	mul.wide.u32 	%rd225, %r5943, 4;
	add.s64 	%rd226, %rd2, %rd225;
	ld.local.v2.u32 	{%r5382, %r5383}, [%rd226+-8];
	shf.l.wrap.b32 	%r5384, %r5382, %r5382, 15;
	shf.l.wrap.b32 	%r5385, %r5382, %r5382, 13;
	xor.b32  	%r5386, %r5384, %r5385;
	shr.u32 	%r5387, %r5382, 10;
	xor.b32  	%r5388, %r5386, %r5387;
	ld.local.u32 	%r5389, [%rd226+-28];
	add.s32 	%r5390, %r5388, %r5389;
	ld.local.v4.u32 	{%r5391, %r5392, %r5393, %r5394}, [%rd226+-64];
	mov.b64 	%rd227, {%r5393, %r5394};
	shf.l.wrap.b32 	%r5395, %r5392, %r5392, 25;
	shf.l.wrap.b32 	%r5396, %r5392, %r5392, 14;
	xor.b32  	%r5397, %r5395, %r5396;
	shr.u32 	%r5398, %r5392, 3;
	xor.b32  	%r5399, %r5397, %r5398;
	add.s32 	%r5400, %r5390, %r5391;
	add.s32 	%r5401, %r5400, %r5399;
	shf.l.wrap.b32 	%r5402, %r5383, %r5383, 15;
	shf.l.wrap.b32 	%r5403, %r5383, %r5383, 13;
	xor.b32  	%r5404, %r5402, %r5403;
	shr.u32 	%r5405, %r5383, 10;
	xor.b32  	%r5406, %r5404, %r5405;
	ld.local.u32 	%r5407, [%rd226+-24];
	add.s32 	%r5408, %r5406, %r5407;
	shf.l.wrap.b32 	%r5409, %r5393, %r5393, 25;
	shf.l.wrap.b32 	%r5410, %r5393, %r5393, 14;
	xor.b32  	%r5411, %r5409, %r5410;
	shr.u32 	%r5412, %r5393, 3;
	xor.b32  	%r5413, %r5411, %r5412;
	add.s32 	%r5414, %r5408, %r5392;
	add.s32 	%r5415, %r5414, %r5413;
	st.local.v2.u32 	[%rd226], {%r5401, %r5415};
	shf.l.wrap.b32 	%r5416, %r5401, %r5401, 15;
	shf.l.wrap.b32 	%r5417, %r5401, %r5401, 13;
	xor.b32  	%r5418, %r5416, %r5417;
	shr.u32 	%r5419, %r5401, 10;
	xor.b32  	%r5420, %r5418, %r5419;
	ld.local.u32 	%r5421, [%rd226+-20];
	add.s32 	%r5422, %r5420, %r5421;
	shf.l.wrap.b32 	%r5423, %r5394, %r5394, 25;
	shf.l.wrap.b32 	%r5424, %r5394, %r5394, 14;
	xor.b32  	%r5425, %r5423, %r5424;
	shr.u32 	%r5426, %r5394, 3;
	xor.b32  	%r5427, %r5425, %r5426;
	add.s32 	%r5428, %r5422, %r5393;
	add.s32 	%r5429, %r5428, %r5427;
	st.local.u32 	[%rd226+8], %r5429;
	shf.l.wrap.b32 	%r5430, %r5415, %r5415, 15;
	shf.l.wrap.b32 	%r5431, %r5415, %r5415, 13;
	xor.b32  	%r5432, %r5430, %r5431;
	shr.u32 	%r5433, %r5415, 10;
	xor.b32  	%r5434, %r5432, %r5433;
	ld.local.u32 	%r5435, [%rd226+-16];
	add.s32 	%r5436, %r5434, %r5435;
	ld.local.u32 	%r5437, [%rd226+-48];
	shf.l.wrap.b32 	%r5438, %r5437, %r5437, 25;
	shf.l.wrap.b32 	%r5439, %r5437, %r5437, 14;
	xor.b32  	%r5440, %r5438, %r5439;
	shr.u32 	%r5441, %r5437, 3;
	xor.b32  	%r5442, %r5440, %r5441;
	{ .reg .b32 tmp; mov.b64 {tmp, %r5443}, %rd227; }
	add.s32 	%r5444, %r5436, %r5443;
	add.s32 	%r5445, %r5444, %r5442;
	st.local.u32 	[%rd226+12], %r5445;
	add.s32 	%r5943, %r5943, 4;
	setp.ne.s32 	%p294, %r5943, 64;
	@%p294 bra 	$L__BB0_165;
	setp.ne.s32 	%p295, %r21, 0;
	@%p295 bra 	$L__BB0_170;
	ld.global.u32 	%r5446, [%rd1+4];
	setp.ne.s32 	%p296, %r5446, 0;
	@%p296 bra 	$L__BB0_170;
	ld.global.u32 	%r5447, [%rd1+8];
	setp.ne.s32 	%p297, %r5447, 0;
	@%p297 bra 	$L__BB0_170;
	ld.global.u32 	%r5448, [%rd1+12];
	setp.eq.s32 	%p298, %r5448, 0;
	@%p298 bra 	$L__BB0_232;
$L__BB0_170:
	mov.b32 	%r5450, -117440512;
	mov.b32 	%r5451, 11320284;
	mov.b32 	%r5452, 2030043136;
	mov.b32 	%r5453, 41838270;
	st.local.v4.u32 	[%rd2], {%r5453, %r5452, %r5451, %r5450};
	mov.b32 	%r5454, -838860800;
	mov.b32 	%r5455, 461703;
	mov.b32 	%r5456, 1426063360;
	mov.b32 	%r5457, 9790112;
	st.local.v4.u32 	[%rd2+16], {%r5457, %r5456, %r5455, %r5454};
	mov.b32 	%r5458, 0;
	st.local.v4.u32 	[%rd2+32], {%r5458, %r5458, %r5458, %r5458};
	st.local.v4.u32 	[%rd2+48], {%r5458, %r5458, %r5458, %r5458};
	mov.b32 	%r5944, 16;
$L__BB0_171:
	mul.wide.u32 	%rd228, %r5944, 4;
	add.s64 	%rd229, %rd2, %rd228;
	ld.local.v2.u32 	{%r5459, %r5460}, [%rd229+-8];
	shf.l.wrap.b32 	%r5461, %r5459, %r5459, 15;
	shf.l.wrap.b32 	%r5462, %r5459, %r5459, 13;
	xor.b32  	%r5463, %r5461, %r5462;
	shr.u32 	%r5464, %r5459, 10;
	xor.b32  	%r5465, %r5463, %r5464;
	ld.local.u32 	%r5466, [%rd229+-28];
	add.s32 	%r5467, %r5465, %r5466;
	ld.local.v4.u32 	{%r5468, %r5469, %r5470, %r5471}, [%rd229+-64];
	mov.b64 	%rd230, {%r5470, %r5471};
	shf.l.wrap.b32 	%r5472, %r5469, %r5469, 25;
	shf.l.wrap.b32 	%r5473, %r5469, %r5469, 14;
	xor.b32  	%r5474, %r5472, %r5473;
	shr.u32 	%r5475, %r5469, 3;
	xor.b32  	%r5476, %r5474, %r5475;
	add.s32 	%r5477, %r5467, %r5468;
	add.s32 	%r5478, %r5477, %r5476;
	shf.l.wrap.b32 	%r5479, %r5460, %r5460, 15;
	shf.l.wrap.b32 	%r5480, %r5460, %r5460, 13;
	xor.b32  	%r5481, %r5479, %r5480;
	shr.u32 	%r5482, %r5460, 10;
	xor.b32  	%r5483, %r5481, %r5482;
	ld.local.u32 	%r5484, [%rd229+-24];
	add.s32 	%r5485, %r5483, %r5484;
	shf.l.wrap.b32 	%r5486, %r5470, %r5470, 25;
	shf.l.wrap.b32 	%r5487, %r5470, %r5470, 14;
	xor.b32  	%r5488, %r5486, %r5487;
	shr.u32 	%r5489, %r5470, 3;
	xor.b32  	%r5490, %r5488, %r5489;
	add.s32 	%r5491, %r5485, %r5469;
	add.s32 	%r5492, %r5491, %r5490;
	st.local.v2.u32 	[%rd229], {%r5478, %r5492};
	shf.l.wrap.b32 	%r5493, %r5478, %r5478, 15;
	shf.l.wrap.b32 	%r5494, %r5478, %r5478, 13;
	xor.b32  	%r5495, %r5493, %r5494;
	shr.u32 	%r5496, %r5478, 10;
	xor.b32  	%r5497, %r5495, %r5496;
	ld.local.u32 	%r5498, [%rd229+-20];
	add.s32 	%r5499, %r5497, %r5498;
	shf.l.wrap.b32 	%r5500, %r5471, %r5471, 25;
	shf.l.wrap.b32 	%r5501, %r5471, %r5471, 14;
	xor.b32  	%r5502, %r5500, %r5501;
	shr.u32 	%r5503, %r5471, 3;
	xor.b32  	%r5504, %r5502, %r5503;
	add.s32 	%r5505, %r5499, %r5470;
	add.s32 	%r5506, %r5505, %r5504;
	st.local.u32 	[%rd229+8], %r5506;
	shf.l.wrap.b32 	%r5507, %r5492, %r5492, 15;
	shf.l.wrap.b32 	%r5508, %r5492, %r5492, 13;
	xor.b32  	%r5509, %r5507, %r5508;
	shr.u32 	%r5510, %r5492, 10;
	xor.b32  	%r5511, %r5509, %r5510;
	ld.local.u32 	%r5512, [%rd229+-16];
	add.s32 	%r5513, %r5511, %r5512;
	ld.local.u32 	%r5514, [%rd229+-48];
	shf.l.wrap.b32 	%r5515, %r5514, %r5514, 25;
	shf.l.wrap.b32 	%r5516, %r5514, %r5514, 14;
	xor.b32  	%r5517, %r5515, %r5516;
	shr.u32 	%r5518, %r5514, 3;
	xor.b32  	%r5519, %r5517, %r5518;
	{ .reg .b32 tmp; mov.b64 {tmp, %r5520}, %rd230; }
	add.s32 	%r5521, %r5513, %r5520;
	add.s32 	%r5522, %r5521, %r5519;
	st.local.u32 	[%rd229+12], %r5522;
	add.s32 	%r5944, %r5944, 4;
	setp.ne.s32 	%p299, %r5944, 64;
	@%p299 bra 	$L__BB0_171;
	setp.ne.s32 	%p300, %r21, 0;
	@%p300 bra 	$L__BB0_176;
	ld.global.u32 	%r5523, [%rd1+4];
	setp.ne.s32 	%p301, %r5523, 0;
	@%p301 bra 	$L__BB0_176;
	ld.global.u32 	%r5524, [%rd1+8];
	setp.ne.s32 	%p302, %r5524, 0;
	@%p302 bra 	$L__BB0_176;
	ld.global.u32 	%r5525, [%rd1+12];
	setp.eq.s32 	%p303, %r5525, 0;
	@%p303 bra 	$L__BB0_233;
$L__BB0_176:
	mov.b32 	%r5527, -117440512;
	mov.b32 	%r5528, 11320284;
	mov.b32 	%r5529, 2030043136;
	mov.b32 	%r5530, 41838270;
	st.local.v4.u32 	[%rd2], {%r5530, %r5529, %r5528, %r5527};
	mov.b32 	%r5531, -838860800;
	mov.b32 	%r5532, 461703;
	mov.b32 	%r5533, 1426063360;
	mov.b32 	%r5534, 9790112;
	st.local.v4.u32 	[%rd2+16], {%r5534, %r5533, %r5532, %r5531};
	mov.b32 	%r5535, 0;
	st.local.v4.u32 	[%rd2+32], {%r5535, %r5535, %r5535, %r5535};
	st.local.v4.u32 	[%rd2+48], {%r5535, %r5535, %r5535, %r5535};
	mov.b32 	%r5945, 16;
$L__BB0_177:
	mul.wide.u32 	%rd231, %r5945, 4;
	add.s64 	%rd232, %rd2, %rd231;
	ld.local.v2.u32 	{%r5536, %r5537}, [%rd232+-8];
	shf.l.wrap.b32 	%r5538, %r5536, %r5536, 15;
	shf.l.wrap.b32 	%r5539, %r5536, %r5536, 13;
	xor.b32  	%r5540, %r5538, %r5539;
	shr.u32 	%r5541, %r5536, 10;
	xor.b32  	%r5542, %r5540, %r5541;
	ld.local.u32 	%r5543, [%rd232+-28];
	add.s32 	%r5544, %r5542, %r5543;
	ld.local.v4.u32 	{%r5545, %r5546, %r5547, %r5548}, [%rd232+-64];
	mov.b64 	%rd233, {%r5547, %r5548};
	shf.l.wrap.b32 	%r5549, %r5546, %r5546, 25;
	shf.l.wrap.b32 	%r5550, %r5546, %r5546, 14;
	xor.b32  	%r5551, %r5549, %r5550;
	shr.u32 	%r5552, %r5546, 3;
	xor.b32  	%r5553, %r5551, %r5552;
	add.s32 	%r5554, %r5544, %r5545;
	add.s32 	%r5555, %r5554, %r5553;
	shf.l.wrap.b32 	%r5556, %r5537, %r5537, 15;
	shf.l.wrap.b32 	%r5557, %r5537, %r5537, 13;
	xor.b32  	%r5558, %r5556, %r5557;
	shr.u32 	%r5559, %r5537, 10;
	xor.b32  	%r5560, %r5558, %r5559;
	ld.local.u32 	%r5561, [%rd232+-24];
	add.s32 	%r5562, %r5560, %r5561;
	shf.l.wrap.b32 	%r5563, %r5547, %r5547, 25;
	shf.l.wrap.b32 	%r5564, %r5547, %r5547, 14;
	xor.b32  	%r5565, %r5563, %r5564;
	shr.u32 	%r5566, %r5547, 3;
	xor.b32  	%r5567, %r5565, %r5566;
	add.s32 	%r5568, %r5562, %r5546;
	add.s32 	%r5569, %r5568, %r5567;
	st.local.v2.u32 	[%rd232], {%r5555, %r5569};
	shf.l.wrap.b32 	%r5570, %r5555, %r5555, 15;
	shf.l.wrap.b32 	%r5571, %r5555, %r5555, 13;
	xor.b32  	%r5572, %r5570, %r5571;
	shr.u32 	%r5573, %r5555, 10;
	xor.b32  	%r5574, %r5572, %r5573;
	ld.local.u32 	%r5575, [%rd232+-20];
	add.s32 	%r5576, %r5574, %r5575;
	shf.l.wrap.b32 	%r5577, %r5548, %r5548, 25;
	shf.l.wrap.b32 	%r5578, %r5548, %r5548, 14;
	xor.b32  	%r5579, %r5577, %r5578;
	shr.u32 	%r5580, %r5548, 3;
	xor.b32  	%r5581, %r5579, %r5580;
	add.s32 	%r5582, %r5576, %r5547;
	add.s32 	%r5583, %r5582, %r5581;
	st.local.u32 	[%rd232+8], %r5583;
	shf.l.wrap.b32 	%r5584, %r5569, %r5569, 15;
	shf.l.wrap.b32 	%r5585, %r5569, %r5569, 13;
	xor.b32  	%r5586, %r5584, %r5585;
	shr.u32 	%r5587, %r5569, 10;
	xor.b32  	%r5588, %r5586, %r5587;
	ld.local.u32 	%r5589, [%rd232+-16];
	add.s32 	%r5590, %r5588, %r5589;
	ld.local.u32 	%r5591, [%rd232+-48];
	shf.l.wrap.b32 	%r5592, %r5591, %r5591, 25;
	shf.l.wrap.b32 	%r5593, %r5591, %r5591, 14;
	xor.b32  	%r5594, %r5592, %r5593;
	shr.u32 	%r5595, %r5591, 3;
	xor.b32  	%r5596, %r5594, %r5595;
	{ .reg .b32 tmp; mov.b64 {tmp, %r5597}, %rd233; }
	add.s32 	%r5598, %r5590, %r5597;
	add.s32 	%r5599, %r5598, %r5596;
	st.local.u32 	[%rd232+12], %r5599;
	add.s32 	%r5945, %r5945, 4;
	setp.ne.s32 	%p304, %r5945, 64;
	@%p304 bra 	$L__BB0_177;
	setp.ne.s32 	%p305, %r21, 0;
	@%p305 bra 	$L__BB0_182;
	ld.global.u32 	%r5600, [%rd1+4];
	setp.ne.s32 	%p306, %r5600, 0;
	@%p306 bra 	$L__BB0_182;
	ld.global.u32 	%r5601, [%rd1+8];
	setp.ne.s32 	%p307, %r5601, 0;
	@%p307 bra 	$L__BB0_182;
	ld.global.u32 	%r5602, [%rd1+12];
	setp.eq.s32 	%p308, %r5602, 0;
	@%p308 bra 	$L__BB0_234;
$L__BB0_182:
	mov.b32 	%r5604, -117440512;
	mov.b32 	%r5605, 11320284;
	mov.b32 	%r5606, 2030043136;
	mov.b32 	%r5607, 41838270;
	st.local.v4.u32 	[%rd2], {%r5607, %r5606, %r5605, %r5604};
	mov.b32 	%r5608, -838860800;
	mov.b32 	%r5609, 461703;
	mov.b32 	%r5610, 1426063360;
	mov.b32 	%r5611, 9790112;
	st.local.v4.u32 	[%rd2+16], {%r5611, %r5610, %r5609, %r5608};
	mov.b32 	%r5612, 0;
	st.local.v4.u32 	[%rd2+32], {%r5612, %r5612, %r5612, %r5612};
	st.local.v4.u32 	[%rd2+48], {%r5612, %r5612, %r5612, %r5612};
	mov.b32 	%r5946, 16;
$L__BB0_183:
	mul.wide.u32 	%rd234, %r5946, 4;
	add.s64 	%rd235, %rd2, %rd234;
	ld.local.v2.u32 	{%r5613, %r5614}, [%rd235+-8];
	shf.l.wrap.b32 	%r5615, %r5613, %r5613, 15;
	shf.l.wrap.b32 	%r5616, %r5613, %r5613, 13;
	xor.b32  	%r5617, %r5615, %r5616;
	shr.u32 	%r5618, %r5613, 10;
	xor.b32  	%r5619, %r5617, %r5618;
	ld.local.u32 	%r5620, [%rd235+-28];
	add.s32 	%r5621, %r5619, %r5620;
	ld.local.v4.u32 	{%r5622, %r5623, %r5624, %r5625}, [%rd235+-64];
	mov.b64 	%rd236, {%r5624, %r5625};
	shf.l.wrap.b32 	%r5626, %r5623, %r5623, 25;
	shf.l.wrap.b32 	%r5627, %r5623, %r5623, 14;
	xor.b32  	%r5628, %r5626, %r5627;
	shr.u32 	%r5629, %r5623, 3;
	xor.b32  	%r5630, %r5628, %r5629;
	add.s32 	%r5631, %r5621, %r5622;
	add.s32 	%r5632, %r5631, %r5630;
	shf.l.wrap.b32 	%r5633, %r5614, %r5614, 15;
	shf.l.wrap.b32 	%r5634, %r5614, %r5614, 13;
	xor.b32  	%r5635, %r5633, %r5634;
	shr.u32 	%r5636, %r5614, 10;
	xor.b32  	%r5637, %r5635, %r5636;
	ld.local.u32 	%r5638, [%rd235+-24];
	add.s32 	%r5639, %r5637, %r5638;
	shf.l.wrap.b32 	%r5640, %r5624, %r5624, 25;
	shf.l.wrap.b32 	%r5641, %r5624, %r5624, 14;
	xor.b32  	%r5642, %r5640, %r5641;
	shr.u32 	%r5643, %r5624, 3;
	xor.b32  	%r5644, %r5642, %r5643;
	add.s32 	%r5645, %r5639, %r5623;
	add.s32 	%r5646, %r5645, %r5644;
	st.local.v2.u32 	[%rd235], {%r5632, %r5646};
	shf.l.wrap.b32 	%r5647, %r5632, %r5632, 15;
	shf.l.wrap.b32 	%r5648, %r5632, %r5632, 13;
	xor.b32  	%r5649, %r5647, %r5648;
	shr.u32 	%r5650, %r5632, 10;
	xor.b32  	%r5651, %r5649, %r5650;
	ld.local.u32 	%r5652, [%rd235+-20];
	add.s32 	%r5653, %r5651, %r5652;
	shf.l.wrap.b32 	%r5654, %r5625, %r5625, 25;
	shf.l.wrap.b32 	%r5655, %r5625, %r5625, 14;
	xor.b32  	%r5656, %r5654, %r5655;
	shr.u32 	%r5657, %r5625, 3;
	xor.b32  	%r5658, %r5656, %r5657;
	add.s32 	%r5659, %r5653, %r5624;
	add.s32 	%r5660, %r5659, %r5658;
	st.local.u32 	[%rd235+8], %r5660;
	shf.l.wrap.b32 	%r5661, %r5646, %r5646, 15;
	shf.l.wrap.b32 	%r5662, %r5646, %r5646, 13;
	xor.b32  	%r5663, %r5661, %r5662;
	shr.u32 	%r5664, %r5646, 10;
	xor.b32  	%r5665, %r5663, %r5664;
	ld.local.u32 	%r5666, [%rd235+-16];
	add.s32 	%r5667, %r5665, %r5666;
	ld.local.u32 	%r5668, [%rd235+-48];
	shf.l.wrap.b32 	%r5669, %r5668, %r5668, 25;
	shf.l.wrap.b32 	%r5670, %r5668, %r5668, 14;
	xor.b32  	%r5671, %r5669, %r5670;
	shr.u32 	%r5672, %r5668, 3;
	xor.b32  	%r5673, %r5671, %r5672;
	{ .reg .b32 tmp; mov.b64 {tmp, %r5674}, %rd236; }
	add.s32 	%r5675, %r5667, %r5674;
	add.s32 	%r5676, %r5675, %r5673;
	st.local.u32 	[%rd235+12], %r5676;
	add.s32 	%r5946, %r5946, 4;
	setp.ne.s32 	%p309, %r5946, 64;
	@%p309 bra 	$L__BB0_183;
	setp.ne.s32 	%p310, %r21, 0;
	@%p310 bra 	$L__BB0_188;
	ld.global.u32 	%r5677, [%rd1+4];
	setp.ne.s32 	%p311, %r5677, 0;
	@%p311 bra 	$L__BB0_188;
	ld.global.u32 	%r5678, [%rd1+8];
	setp.ne.s32 	%p312, %r5678, 0;
	@%p312 bra 	$L__BB0_188;
	ld.global.u32 	%r5679, [%rd1+12];
	setp.eq.s32 	%p313, %r5679, 0;
	@%p313 bra 	$L__BB0_235;
$L__BB0_188:
	mov.b32 	%r5681, -117440512;
	mov.b32 	%r5682, 11320284;
	mov.b32 	%r5683, 2030043136;
	mov.b32 	%r5684, 41838270;
	st.local.v4.u32 	[%rd2], {%r5684, %r5683, %r5682, %r5681};
	mov.b32 	%r5685, -838860800;
	mov.b32 	%r5686, 461703;
	mov.b32 	%r5687, 1426063360;
	mov.b32 	%r5688, 9790112;
	st.local.v4.u32 	[%rd2+16], {%r5688, %r5687, %r5686, %r5685};
	mov.b32 	%r5689, 0;
	st.local.v4.u32 	[%rd2+32], {%r5689, %r5689, %r5689, %r5689};
	st.local.v4.u32 	[%rd2+48], {%r5689, %r5689, %r5689, %r5689};
	mov.b32 	%r5947, 16;
$L__BB0_189:
	mul.wide.u32 	%rd237, %r5947, 4;
	add.s64 	%rd238, %rd2, %rd237;
	ld.local.v2.u32 	{%r5690, %r5691}, [%rd238+-8];
	shf.l.wrap.b32 	%r5692, %r5690, %r5690, 15;
	shf.l.wrap.b32 	%r5693, %r5690, %r5690, 13;
	xor.b32  	%r5694, %r5692, %r5693;
	shr.u32 	%r5695, %r5690, 10;
	xor.b32  	%r5696, %r5694, %r5695;
	ld.local.u32 	%r5697, [%rd238+-28];
	add.s32 	%r5698, %r5696, %r5697;
	ld.local.v4.u32 	{%r5699, %r5700, %r5701, %r5702}, [%rd238+-64];
	mov.b64 	%rd239, {%r5701, %r5702};
	shf.l.wrap.b32 	%r5703, %r5700, %r5700, 25;
	shf.l.wrap.b32 	%r5704, %r5700, %r5700, 14;
	xor.b32  	%r5705, %r5703, %r5704;
	shr.u32 	%r5706, %r5700, 3;
	xor.b32  	%r5707, %r5705, %r5706;
	add.s32 	%r5708, %r5698, %r5699;
	add.s32 	%r5709, %r5708, %r5707;
	shf.l.wrap.b32 	%r5710, %r5691, %r5691, 15;
	shf.l.wrap.b32 	%r5711, %r5691, %r5691, 13;
	xor.b32  	%r5712, %r5710, %r5711;
	shr.u32 	%r5713, %r5691, 10;
	xor.b32  	%r5714, %r5712, %r5713;
	ld.local.u32 	%r5715, [%rd238+-24];
	add.s32 	%r5716, %r5714, %r5715;
	shf.l.wrap.b32 	%r5717, %r5701, %r5701, 25;
	shf.l.wrap.b32 	%r5718, %r5701, %r5701, 14;
	xor.b32  	%r5719, %r5717, %r5718;
	shr.u32 	%r5720, %r5701, 3;
	xor.b32  	%r5721, %r5719, %r5720;
	add.s32 	%r5722, %r5716, %r5700;
	add.s32 	%r5723, %r5722, %r5721;
	st.local.v2.u32 	[%rd238], {%r5709, %r5723};
	shf.l.wrap.b32 	%r5724, %r5709, %r5709, 15;
	shf.l.wrap.b32 	%r5725, %r5709, %r5709, 13;
	xor.b32  	%r5726, %r5724, %r5725;
	shr.u32 	%r5727, %r5709, 10;
	xor.b32  	%r5728, %r5726, %r5727;
	ld.local.u32 	%r5729, [%rd238+-20];
	add.s32 	%r5730, %r5728, %r5729;
	shf.l.wrap.b32 	%r5731, %r5702, %r5702, 25;
	shf.l.wrap.b32 	%r5732, %r5702, %r5702, 14;
	xor.b32  	%r5733, %r5731, %r5732;
	shr.u32 	%r5734, %r5702, 3;
	xor.b32  	%r5735, %r5733, %r5734;
	add.s32 	%r5736, %r5730, %r5701;
	add.s32 	%r5737, %r5736, %r5735;
	st.local.u32 	[%rd238+8], %r5737;
	shf.l.wrap.b32 	%r5738, %r5723, %r5723, 15;
	shf.l.wrap.b32 	%r5739, %r5723, %r5723, 13;
	xor.b32  	%r5740, %r5738, %r5739;
	shr.u32 	%r5741, %r5723, 10;
	xor.b32  	%r5742, %r5740, %r5741;
	ld.local.u32 	%r5743, [%rd238+-16];
	add.s32 	%r5744, %r5742, %r5743;
	ld.local.u32 	%r5745, [%rd238+-48];
	shf.l.wrap.b32 	%r5746, %r5745, %r5745, 25;
	shf.l.wrap.b32 	%r5747, %r5745, %r5745, 14;
	xor.b32  	%r5748, %r5746, %r5747;
	shr.u32 	%r5749, %r5745, 3;
	xor.b32  	%r5750, %r5748, %r5749;
	{ .reg .b32 tmp; mov.b64 {tmp, %r5751}, %rd239; }
	add.s32 	%r5752, %r5744, %r5751;
	add.s32 	%r5753, %r5752, %r5750;
	st.local.u32 	[%rd238+12], %r5753;
	add.s32 	%r5947, %r5947, 4;
	setp.ne.s32 	%p314, %r5947, 64;
	@%p314 bra 	$L__BB0_189;
	setp.ne.s32 	%p315, %r21, 0;
	@%p315 bra 	$L__BB0_194;
	ld.global.u32 	%r5754, [%rd1+4];
	setp.ne.s32 	%p316, %r5754, 0;
	@%p316 bra 	$L__BB0_194;
	ld.global.u32 	%r5755, [%rd1+8];
	setp.ne.s32 	%p317, %r5755, 0;
	@%p317 bra 	$L__BB0_194;
	ld.global.u32 	%r5756, [%rd1+12];
	setp.eq.s32 	%p318, %r5756, 0;
	@%p318 bra 	$L__BB0_236;
$L__BB0_194:
	mov.b32 	%r5758, -117440512;
	mov.b32 	%r5759, 11320284;
	mov.b32 	%r5760, 2030043136;
	mov.b32 	%r5761, 41838270;
	st.local.v4.u32 	[%rd2], {%r5761, %r5760, %r5759, %r5758};
	mov.b32 	%r5762, -838860800;
	mov.b32 	%r5763, 461703;
	mov.b32 	%r5764, 1426063360;
	mov.b32 	%r5765, 9790112;
	st.local.v4.u32 	[%rd2+16], {%r5765, %r5764, %r5763, %r5762};
	mov.b32 	%r5766, 0;
	st.local.v4.u32 	[%rd2+32], {%r5766, %r5766, %r5766, %r5766};
	st.local.v4.u32 	[%rd2+48], {%r5766, %r5766, %r5766, %r5766};
	mov.b32 	%r5948, 16;
$L__BB0_195:
	mul.wide.u32 	%rd240, %r5948, 4;
	add.s64 	%rd241, %rd2, %rd240;
	ld.local.v2.u32 	{%r5767, %r5768}, [%rd241+-8];
	shf.l.wrap.b32 	%r5769, %r5767, %r5767, 15;
	shf.l.wrap.b32 	%r5770, %r5767, %r5767, 13;
	xor.b32  	%r5771, %r5769, %r5770;
	shr.u32 	%r5772, %r5767, 10;
	xor.b32  	%r5773, %r5771, %r5772;
	ld.local.u32 	%r5774, [%rd241+-28];
	add.s32 	%r5775, %r5773, %r5774;
	ld.local.v4.u32 	{%r5776, %r5777, %r5778, %r5779}, [%rd241+-64];
	mov.b64 	%rd242, {%r5778, %r5779};
	shf.l.wrap.b32 	%r5780, %r5777, %r5777, 25;
	shf.l.wrap.b32 	%r5781, %r5777, %r5777, 14;
	xor.b32  	%r5782, %r5780, %r5781;
	shr.u32 	%r5783, %r5777, 3;
	xor.b32  	%r5784, %r5782, %r5783;
	add.s32 	%r5785, %r5775, %r5776;
	add.s32 	%r5786, %r5785, %r5784;
	shf.l.wrap.b32 	%r5787, %r5768, %r5768, 15;
	shf.l.wrap.b32 	%r5788, %r5768, %r5768, 13;
	xor.b32  	%r5789, %r5787, %r5788;
	shr.u32 	%r5790, %r5768, 10;
	xor.b32  	%r5791, %r5789, %r5790;
	ld.local.u32 	%r5792, [%rd241+-24];
	add.s32 	%r5793, %r5791, %r5792;
	shf.l.wrap.b32 	%r5794, %r5778, %r5778, 25;
	shf.l.wrap.b32 	%r5795, %r5778, %r5778, 14;
	xor.b32  	%r5796, %r5794, %r5795;
	shr.u32 	%r5797, %r5778, 3;
	xor.b32  	%r5798, %r5796, %r5797;
	add.s32 	%r5799, %r5793, %r5777;
	add.s32 	%r5800, %r5799, %r5798;
	st.local.v2.u32 	[%rd241], {%r5786, %r5800};
	shf.l.wrap.b32 	%r5801, %r5786, %r5786, 15;
	shf.l.wrap.b32 	%r5802, %r5786, %r5786, 13;
	xor.b32  	%r5803, %r5801, %r5802;
	shr.u32 	%r5804, %r5786, 10;
	xor.b32  	%r5805, %r5803, %r5804;
	ld.local.u32 	%r5806, [%rd241+-20];
	add.s32 	%r5807, %r5805, %r5806;
	shf.l.wrap.b32 	%r5808, %r5779, %r5779, 25;
	shf.l.wrap.b32 	%r5809, %r5779, %r5779, 14;
	xor.b32  	%r5810, %r5808, %r5809;
	shr.u32 	%r5811, %r5779, 3;
	xor.b32  	%r5812, %r5810, %r5811;
	add.s32 	%r5813, %r5807, %r5778;
	add.s32 	%r5814, %r5813, %r5812;
	st.local.u32 	[%rd241+8], %r5814;
	shf.l.wrap.b32 	%r5815, %r5800, %r5800, 15;
	shf.l.wrap.b32 	%r5816, %r5800, %r5800, 13;
	xor.b32  	%r5817, %r5815, %r5816;
	shr.u32 	%r5818, %r5800, 10;
	xor.b32  	%r5819, %r5817, %r5818;
	ld.local.u32 	%r5820, [%rd241+-16];
	add.s32 	%r5821, %r5819, %r5820;
	ld.local.u32 	%r5822, [%rd241+-48];
	shf.l.wrap.b32 	%r5823, %r5822, %r5822, 25;
	shf.l.wrap.b32 	%r5824, %r5822, %r5822, 14;
	xor.b32  	%r5825, %r5823, %r5824;
	shr.u32 	%r5826, %r5822, 3;
	xor.b32  	%r5827, %r5825, %r5826;
	{ .reg .b32 tmp; mov.b64 {tmp, %r5828}, %rd242; }
	add.s32 	%r5829, %r5821, %r5828;
	add.s32 	%r5830, %r5829, %r5827;
	st.local.u32 	[%rd241+12], %r5830;
	add.s32 	%r5948, %r5948, 4;
	setp.ne.s32 	%p319, %r5948, 64;
	@%p319 bra 	$L__BB0_195;
	setp.ne.s32 	%p320, %r21, 0;
	@%p320 bra 	$L__BB0_200;
	ld.global.u32 	%r5831, [%rd1+4];
	setp.ne.s32 	%p321, %r5831, 0;
	@%p321 bra 	$L__BB0_200;
	ld.global.u32 	%r5832, [%rd1+8];
	setp.ne.s32 	%p322, %r5832, 0;
	@%p322 bra 	$L__BB0_200;
	ld.global.u32 	%r5833, [%rd1+12];
	setp.eq.s32 	%p323, %r5833, 0;
	@%p323 bra 	$L__BB0_237;
$L__BB0_200:
	mov.b32 	%r5835, -117440512;
	mov.b32 	%r5836, 11320284;
	mov.b32 	%r5837, 2030043136;
	mov.b32 	%r5838, 41838270;
	st.local.v4.u32 	[%rd2], {%r5838, %r5837, %r5836, %r5835};
	mov.b32 	%r5839, -838860800;
	mov.b32 	%r5840, 461703;
	mov.b32 	%r5841, 1426063360;
	mov.b32 	%r5842, 9790112;
	st.local.v4.u32 	[%rd2+16], {%r5842, %r5841, %r5840, %r5839};
	mov.b32 	%r5843, 0;
	st.local.v4.u32 	[%rd2+32], {%r5843, %r5843, %r5843, %r5843};
	st.local.v4.u32 	[%rd2+48], {%r5843, %r5843, %r5843, %r5843};
	mov.b32 	%r5949, 16;
$L__BB0_201:
	mul.wide.u32 	%rd243, %r5949, 4;
	add.s64 	%rd244, %rd2, %rd243;
	ld.local.v2.u32 	{%r5844, %r5845}, [%rd244+-8];
	shf.l.wrap.b32 	%r5846, %r5844, %r5844, 15;
	shf.l.wrap.b32 	%r5847, %r5844, %r5844, 13;
	xor.b32  	%r5848, %r5846, %r5847;
	shr.u32 	%r5849, %r5844, 10;
	xor.b32  	%r5850, %r5848, %r5849;
	ld.local.u32 	%r5851, [%rd244+-28];
	add.s32 	%r5852, %r5850, %r5851;
	ld.local.v4.u32 	{%r5853, %r5854, %r5855, %r5856}, [%rd244+-64];
	mov.b64 	%rd245, {%r5855, %r5856};
	shf.l.wrap.b32 	%r5857, %r5854, %r5854, 25;
	shf.l.wrap.b32 	%r5858, %r5854, %r5854, 14;
	xor.b32  	%r5859, %r5857, %r5858;
	shr.u32 	%r5860, %r5854, 3;
	xor.b32  	%r5861, %r5859, %r5860;
	add.s32 	%r5862, %r5852, %r5853;
	add.s32 	%r5863, %r5862, %r5861;
	shf.l.wrap.b32 	%r5864, %r5845, %r5845, 15;
	shf.l.wrap.b32 	%r5865, %r5845, %r5845, 13;
	xor.b32  	%r5866, %r5864, %r5865;
	shr.u32 	%r5867, %r5845, 10;
	xor.b32  	%r5868, %r5866, %r5867;
	ld.local.u32 	%r5869, [%rd244+-24];
	add.s32 	%r5870, %r5868, %r5869;
	shf.l.wrap.b32 	%r5871, %r5855, %r5855, 25;
	shf.l.wrap.b32 	%r5872, %r5855, %r5855, 14;
	xor.b32  	%r5873, %r5871, %r5872;
	shr.u32 	%r5874, %r5855, 3;
	xor.b32  	%r5875, %r5873, %r5874;
	add.s32 	%r5876, %r5870, %r5854;
	add.s32 	%r5877, %r5876, %r5875;
	st.local.v2.u32 	[%rd244], {%r5863, %r5877};
	shf.l.wrap.b32 	%r5878, %r5863, %r5863, 15;
	shf.l.wrap.b32 	%r5879, %r5863, %r5863, 13;
	xor.b32  	%r5880, %r5878, %r5879;
	shr.u32 	%r5881, %r5863, 10;
	xor.b32  	%r5882, %r5880, %r5881;
	ld.local.u32 	%r5883, [%rd244+-20];
	add.s32 	%r5884, %r5882, %r5883;
	shf.l.wrap.b32 	%r5885, %r5856, %r5856, 25;
	shf.l.wrap.b32 	%r5886, %r5856, %r5856, 14;
	xor.b32  	%r5887, %r5885, %r5886;
	shr.u32 	%r5888, %r5856, 3;
	xor.b32  	%r5889, %r5887, %r5888;
	add.s32 	%r5890, %r5884, %r5855;
	add.s32 	%r5891, %r5890, %r5889;
	st.local.u32 	[%rd244+8], %r5891;
	shf.l.wrap.b32 	%r5892, %r5877, %r5877, 15;
	shf.l.wrap.b32 	%r5893, %r5877, %r5877, 13;
	xor.b32  	%r5894, %r5892, %r5893;
	shr.u32 	%r5895, %r5877, 10;
	xor.b32  	%r5896, %r5894, %r5895;
	ld.local.u32 	%r5897, [%rd244+-16];
	add.s32 	%r5898, %r5896, %r5897;
	ld.local.u32 	%r5899, [%rd244+-48];
	shf.l.wrap.b32 	%r5900, %r5899, %r5899, 25;
	shf.l.wrap.b32 	%r5901, %r5899, %r5899, 14;
	xor.b32  	%r5902, %r5900, %r5901;
	shr.u32 	%r5903, %r5899, 3;
	xor.b32  	%r5904, %r5902, %r5903;
	{ .reg .b32 tmp; mov.b64 {tmp, %r5905}, %rd245; }
	add.s32 	%r5906, %r5898, %r5905;
	add.s32 	%r5907, %r5906, %r5904;
	st.local.u32 	[%rd244+12], %r5907;
	add.s32 	%r5949, %r5949, 4;
	setp.ne.s32 	%p324, %r5949, 64;
	@%p324 bra 	$L__BB0_201;
	setp.ne.s32 	%p325, %r21, 0;
	@%p325 bra 	$L__BB0_206;
	ld.global.u32 	%r5908, [%rd1+4];
	setp.ne.s32 	%p326, %r5908, 0;
	@%p326 bra 	$L__BB0_206;
	ld.global.u32 	%r5909, [%rd1+8];
	setp.ne.s32 	%p327, %r5909, 0;
	@%p327 bra 	$L__BB0_206;
	ld.global.u32 	%r5910, [%rd1+12];
	setp.eq.s32 	%p328, %r5910, 0;
	@%p328 bra 	$L__BB0_238;
$L__BB0_206:
	add.s64 	%rd254, %rd254, %rd4;
	setp.lt.u64 	%p329, %rd254, %rd49;
	@%p329 bra 	$L__BB0_14;
	bra.uni 	$L__BB0_430;
$L__BB0_207:
	rem.u64 	%rd254, %rd12, %rd49;
	bra.uni 	$L__BB0_239;
$L__BB0_208:
	add.s64 	%rd254, %rd254, 1;
	bra.uni 	$L__BB0_239;
$L__BB0_209:
	add.s64 	%rd254, %rd254, 2;
	bra.uni 	$L__BB0_239;
$L__BB0_210:
	add.s64 	%rd254, %rd254, 3;
	bra.uni 	$L__BB0_239;
$L__BB0_211:
	add.s64 	%rd254, %rd254, 4;
	bra.uni 	$L__BB0_239;
$L__BB0_212:
	add.s64 	%rd254, %rd254, 5;
	bra.uni 	$L__BB0_239;
$L__BB0_213:
	add.s64 	%rd254, %rd254, 6;
	bra.uni 	$L__BB0_239;
$L__BB0_214:
	add.s64 	%rd254, %rd254, 7;
	bra.uni 	$L__BB0_239;
$L__BB0_215:
	add.s64 	%rd254, %rd254, 8;
	bra.uni 	$L__BB0_239;
$L__BB0_216:
	add.s64 	%rd254, %rd254, 9;
	bra.uni 	$L__BB0_239;
$L__BB0_217:
	add.s64 	%rd254, %rd254, 10;
	bra.uni 	$L__BB0_239;
$L__BB0_218:
	add.s64 	%rd254, %rd254, 11;
	bra.uni 	$L__BB0_239;
$L__BB0_219:
	add.s64 	%rd254, %rd254, 12;
	bra.uni 	$L__BB0_239;
$L__BB0_220:
	add.s64 	%rd254, %rd254, 13;
	bra.uni 	$L__BB0_239;
$L__BB0_221:
	add.s64 	%rd254, %rd254, 14;
	bra.uni 	$L__BB0_239;
$L__BB0_222:
	add.s64 	%rd254, %rd254, 15;
	bra.uni 	$L__BB0_239;
$L__BB0_223:
	add.s64 	%rd254, %rd254, 16;
	bra.uni 	$L__BB0_239;
$L__BB0_224:
	add.s64 	%rd254, %rd254, 17;
	bra.uni 	$L__BB0_239;
$L__BB0_225:
	add.s64 	%rd254, %rd254, 18;
	bra.uni 	$L__BB0_239;
$L__BB0_226:
	add.s64 	%rd254, %rd254, 19;
	bra.uni 	$L__BB0_239;
$L__BB0_227:
	add.s64 	%rd254, %rd254, 20;
	bra.uni 	$L__BB0_239;
$L__BB0_228:
	add.s64 	%rd254, %rd254, 21;
	bra.uni 	$L__BB0_239;
$L__BB0_229:
	add.s64 	%rd254, %rd254, 22;
	bra.uni 	$L__BB0_239;
$L__BB0_230:
	add.s64 	%rd254, %rd254, 23;
	bra.uni 	$L__BB0_239;
$L__BB0_231:
	add.s64 	%rd254, %rd254, 24;
	bra.uni 	$L__BB0_239;
$L__BB0_232:
	add.s64 	%rd254, %rd254, 25;
	bra.uni 	$L__BB0_239;
$L__BB0_233:
	add.s64 	%rd254, %rd254, 26;
	bra.uni 	$L__BB0_239;
$L__BB0_234:
	add.s64 	%rd254, %rd254, 27;
	bra.uni 	$L__BB0_239;
$L__BB0_235:
	add.s64 	%rd254, %rd254, 28;
	bra.uni 	$L__BB0_239;
$L__BB0_236:
	add.s64 	%rd254, %rd254, 29;
	bra.uni 	$L__BB0_239;
$L__BB0_237:
	add.s64 	%rd254, %rd254, 30;
	bra.uni 	$L__BB0_239;
$L__BB0_238:
	add.s64 	%rd254, %rd254, 31;
$L__BB0_239:
	ld.param.u64 	%rd250, [_Z4scanmmPKjPybm_param_3];
	ld.param.u64 	%rd249, [_Z4scanmmPKjPybm_param_0];
	add.s64 	%rd246, %rd254, %rd249;
	cvta.to.global.u64 	%rd247, %rd250;
	atom.global.exch.b64 	%rd248, [%rd247], %rd246;
	bra.uni 	$L__BB0_430;
$L__BB0_240:
	mov.b32 	%r388, -117440512;
	mov.b32 	%r389, 11320284;
	mov.b32 	%r390, 2030043136;
	mov.b32 	%r391, 41838270;
	st.local.v4.u32 	[%rd2], {%r391, %r390, %r389, %r388};
	mov.b32 	%r392, -838860800;
	mov.b32 	%r393, 461703;
	mov.b32 	%r394, 1426063360;
	mov.b32 	%r395, 9790112;
	st.local.v4.u32 	[%rd2+16], {%r395, %r394, %r393, %r392};
	mov.b32 	%r396, 0;
	st.local.v4.u32 	[%rd2+32], {%r396, %r396, %r396, %r396};
	st.local.v4.u32 	[%rd2+48], {%r396, %r396, %r396, %r396};
	mov.b32 	%r5960, 16;
$L__BB0_241:
	mul.wide.u32 	%rd58, %r5960, 4;
	add.s64 	%rd59, %rd2, %rd58;
	ld.local.v2.u32 	{%r397, %r398}, [%rd59+-8];
	shf.l.wrap.b32 	%r399, %r397, %r397, 15;
	shf.l.wrap.b32 	%r400, %r397, %r397, 13;
	xor.b32  	%r401, %r399, %r400;
	shr.u32 	%r402, %r397, 10;
	xor.b32  	%r403, %r401, %r402;
	ld.local.u32 	%r404, [%rd59+-28];
	add.s32 	%r405, %r403, %r404;
	ld.local.v4.u32 	{%r406, %r407, %r408, %r409}, [%rd59+-64];
	mov.b64 	%rd60, {%r408, %r409};
	shf.l.wrap.b32 	%r410, %r407, %r407, 25;
	shf.l.wrap.b32 	%r411, %r407, %r407, 14;
	xor.b32  	%r412, %r410, %r411;
	shr.u32 	%r413, %r407, 3;
	xor.b32  	%r414, %r412, %r413;
	add.s32 	%r415, %r405, %r406;
	add.s32 	%r416, %r415, %r414;
	shf.l.wrap.b32 	%r417, %r398, %r398, 15;
	shf.l.wrap.b32 	%r418, %r398, %r398, 13;
	xor.b32  	%r419, %r417, %r418;
	shr.u32 	%r420, %r398, 10;
	xor.b32  	%r421, %r419, %r420;
	ld.local.u32 	%r422, [%rd59+-24];
	add.s32 	%r423, %r421, %r422;
	shf.l.wrap.b32 	%r424, %r408, %r408, 25;
	shf.l.wrap.b32 	%r425, %r408, %r408, 14;
	xor.b32  	%r426, %r424, %r425;
	shr.u32 	%r427, %r408, 3;
	xor.b32  	%r428, %r426, %r427;
	add.s32 	%r429, %r423, %r407;
	add.s32 	%r430, %r429, %r428;
	st.local.v2.u32 	[%rd59], {%r416, %r430};
	shf.l.wrap.b32 	%r431, %r416, %r416, 15;
	shf.l.wrap.b32 	%r432, %r416, %r416, 13;
	xor.b32  	%r433, %r431, %r432;
	shr.u32 	%r434, %r416, 10;
	xor.b32  	%r435, %r433, %r434;
	ld.local.u32 	%r436, [%rd59+-20];
	add.s32 	%r437, %r435, %r436;
	shf.l.wrap.b32 	%r438, %r409, %r409, 25;
	shf.l.wrap.b32 	%r439, %r409, %r409, 14;
	xor.b32  	%r440, %r438, %r439;
	shr.u32 	%r441, %r409, 3;
	xor.b32  	%r442, %r440, %r441;
	add.s32 	%r443, %r437, %r408;
	add.s32 	%r444, %r443, %r442;
	st.local.u32 	[%rd59+8], %r444;
	shf.l.wrap.b32 	%r445, %r430, %r430, 15;
	shf.l.wrap.b32 	%r446, %r430, %r430, 13;
	xor.b32  	%r447, %r445, %r446;
	shr.u32 	%r448, %r430, 10;
	xor.b32  	%r449, %r447, %r448;
	ld.local.u32 	%r450, [%rd59+-16];
	add.s32 	%r451, %r449, %r450;
	ld.local.u32 	%r452, [%rd59+-48];
	shf.l.wrap.b32 	%r453, %r452, %r452, 25;
	shf.l.wrap.b32 	%r454, %r452, %r452, 14;
	xor.b32  	%r455, %r453, %r454;
	shr.u32 	%r456, %r452, 3;
	xor.b32  	%r457, %r455, %r456;
	{ .reg .b32 tmp; mov.b64 {tmp, %r458}, %rd60; }
	add.s32 	%r459, %r451, %r458;
	add.s32 	%r460, %r459, %r457;
	st.local.u32 	[%rd59+12], %r460;
	add.s32 	%r5960, %r5960, 4;
	setp.ne.s32 	%p9, %r5960, 64;
	@%p9 bra 	$L__BB0_241;
	setp.ne.s32 	%p10, %r21, 0;
	@%p10 bra 	$L__BB0_246;
	ld.global.u32 	%r461, [%rd1+4];
	setp.ne.s32 	%p11, %r461, 0;
	@%p11 bra 	$L__BB0_246;
	ld.global.u32 	%r462, [%rd1+8];
	setp.ne.s32 	%p12, %r462, 0;
	@%p12 bra 	$L__BB0_246;
	ld.global.u32 	%r463, [%rd1+12];
	setp.eq.s32 	%p13, %r463, 0;
	mov.u32 	%r5959, %r5952;
	@%p13 bra 	$L__BB0_11;
$L__BB0_246:
	mov.b32 	%r465, -117440512;
	mov.b32 	%r466, 11320284;
	mov.b32 	%r467, 2030043136;
	mov.b32 	%r468, 41838270;
	st.local.v4.u32 	[%rd2], {%r468, %r467, %r466, %r465};
	mov.b32 	%r469, -838860800;
	mov.b32 	%r470, 461703;
	mov.b32 	%r471, 1426063360;
	mov.b32 	%r472, 9790112;
	st.local.v4.u32 	[%rd2+16], {%r472, %r471, %r470, %r469};
	mov.b32 	%r473, 0;
	st.local.v4.u32 	[%rd2+32], {%r473, %r473, %r473, %r473};
	st.local.v4.u32 	[%rd2+48], {%r473, %r473, %r473, %r473};
	mov.b32 	%r5961, 16;
$L__BB0_247:
	mul.wide.u32 	%rd61, %r5961, 4;
	add.s64 	%rd62, %rd2, %rd61;
	ld.local.v2.u32 	{%r474, %r475}, [%rd62+-8];
	shf.l.wrap.b32 	%r476, %r474, %r474, 15;
	shf.l.wrap.b32 	%r477, %r474, %r474, 13;
	xor.b32  	%r478, %r476, %r477;
	shr.u32 	%r479, %r474, 10;
	xor.b32  	%r480, %r478, %r479;
	ld.local.u32 	%r481, [%rd62+-28];
	add.s32 	%r482, %r480, %r481;
	ld.local.v4.u32 	{%r483, %r484, %r485, %r486}, [%rd62+-64];
	mov.b64 	%rd63, {%r485, %r486};
	shf.l.wrap.b32 	%r487, %r484, %r484, 25;
	shf.l.wrap.b32 	%r488, %r484, %r484, 14;
	xor.b32  	%r489, %r487, %r488;
	shr.u32 	%r490, %r484, 3;
	xor.b32  	%r491, %r489, %r490;
	add.s32 	%r492, %r482, %r483;
	add.s32 	%r493, %r492, %r491;
	shf.l.wrap.b32 	%r494, %r475, %r475, 15;
	shf.l.wrap.b32 	%r495, %r475, %r475, 13;
	xor.b32  	%r496, %r494, %r495;
	shr.u32 	%r497, %r475, 10;
	xor.b32  	%r498, %r496, %r497;
	ld.local.u32 	%r499, [%rd62+-24];
	add.s32 	%r500, %r498, %r499;
	shf.l.wrap.b32 	%r501, %r485, %r485, 25;
	shf.l.wrap.b32 	%r502, %r485, %r485, 14;
	xor.b32  	%r503, %r501, %r502;
	shr.u32 	%r504, %r485, 3;
	xor.b32  	%r505, %r503, %r504;
	add.s32 	%r506, %r500, %r484;
	add.s32 	%r507, %r506, %r505;
	st.local.v2.u32 	[%rd62], {%r493, %r507};
	shf.l.wrap.b32 	%r508, %r493, %r493, 15;
	shf.l.wrap.b32 	%r509, %r493, %r493, 13;
	xor.b32  	%r510, %r508, %r509;
	shr.u32 	%r511, %r493, 10;
	xor.b32  	%r512, %r510, %r511;
	ld.local.u32 	%r513, [%rd62+-20];
	add.s32 	%r514, %r512, %r513;
	shf.l.wrap.b32 	%r515, %r486, %r486, 25;
	shf.l.wrap.b32 	%r516, %r486, %r486, 14;
	xor.b32  	%r517, %r515, %r516;
	shr.u32 	%r518, %r486, 3;
	xor.b32  	%r519, %r517, %r518;
	add.s32 	%r520, %r514, %r485;
	add.s32 	%r521, %r520, %r519;
	st.local.u32 	[%rd62+8], %r521;
	shf.l.wrap.b32 	%r522, %r507, %r507, 15;
	shf.l.wrap.b32 	%r523, %r507, %r507, 13;
	xor.b32  	%r524, %r522, %r523;
	shr.u32 	%r525, %r507, 10;
	xor.b32  	%r526, %r524, %r525;
	ld.local.u32 	%r527, [%rd62+-16];
	add.s32 	%r528, %r526, %r527;
	ld.local.u32 	%r529, [%rd62+-48];
	shf.l.wrap.b32 	%r530, %r529, %r529, 25;
	shf.l.wrap.b32 	%r531, %r529, %r529, 14;
	xor.b32  	%r532, %r530, %r531;
	shr.u32 	%r533, %r529, 3;
	xor.b32  	%r534, %r532, %r533;
	{ .reg .b32 tmp; mov.b64 {tmp, %r535}, %rd63; }
	add.s32 	%r536, %r528, %r535;
	add.s32 	%r537, %r536, %r534;
	st.local.u32 	[%rd62+12], %r537;
	add.s32 	%r5961, %r5961, 4;
	setp.ne.s32 	%p14, %r5961, 64;
	@%p14 bra 	$L__BB0_247;
	setp.ne.s32 	%p15, %r21, 0;
	@%p15 bra 	$L__BB0_252;
	ld.global.u32 	%r538, [%rd1+4];
	setp.ne.s32 	%p16, %r538, 0;
	@%p16 bra 	$L__BB0_252;
	ld.global.u32 	%r539, [%rd1+8];
	setp.ne.s32 	%p17, %r539, 0;
	@%p17 bra 	$L__BB0_252;
	ld.global.u32 	%r540, [%rd1+12];
	setp.eq.s32 	%p18, %r540, 0;
	mov.u32 	%r5959, %r5951;
	@%p18 bra 	$L__BB0_11;
$L__BB0_252:
	add.s32 	%r542, %r5957, 1;
	mov.b32 	%r543, -766435501;
	mul.hi.u32 	%r544, %r543, %r542;
	mad.lo.s32 	%r103, %r5957, -766435501, -766435501;
	mov.b32 	%r545, -845247145;
	mul.hi.u32 	%r546, %r545, %r5991;
	mul.lo.s32 	%r104, %r5991, -845247145;
	xor.b32  	%r547, %r12, %r546;
	xor.b32  	%r548, %r547, %r5990;
	xor.b32  	%r549, %r544, %r13;
	xor.b32  	%r550, %r549, %r5992;
	mul.hi.u32 	%r105, %r543, %r548;
	mul.lo.s32 	%r106, %r548, -766435501;
	mul.hi.u32 	%r551, %r545, %r550;
	mul.lo.s32 	%r552, %r550, -845247145;
	xor.b32  	%r553, %r104, %r551;
	add.s32 	%r554, %r12, -1640531527;
	xor.b32  	%r555, %r553, %r554;
	xor.b32  	%r556, %r103, %r105;
	add.s32 	%r557, %r13, -1150833019;
	xor.b32  	%r558, %r556, %r557;
	mul.hi.u32 	%r559, %r543, %r555;
	mul.lo.s32 	%r560, %r555, -766435501;
	mul.hi.u32 	%r561, %r545, %r558;
	mul.lo.s32 	%r562, %r558, -845247145;
	xor.b32  	%r563, %r552, %r561;
	xor.b32  	%r564, %r563, %r14;
	xor.b32  	%r565, %r106, %r559;
	add.s32 	%r566, %r13, 1993301258;
	xor.b32  	%r567, %r565, %r566;
	mul.hi.u32 	%r568, %r543, %r564;
	mul.lo.s32 	%r569, %r564, -766435501;
	mul.hi.u32 	%r570, %r545, %r567;
	mul.lo.s32 	%r571, %r567, -845247145;
	xor.b32  	%r572, %r562, %r570;
	add.s32 	%r573, %r12, -626627285;
	xor.b32  	%r574, %r572, %r573;
	xor.b32  	%r575, %r560, %r568;
	add.s32 	%r576, %r13, 842468239;
	xor.b32  	%r577, %r575, %r576;
	mul.hi.u32 	%r578, %r543, %r574;
	mul.lo.s32 	%r579, %r574, -766435501;
	mul.hi.u32 	%r580, %r545, %r577;
	mul.lo.s32 	%r581, %r577, -845247145;
	xor.b32  	%r582, %r571, %r580;
	add.s32 	%r583, %r12, 2027808484;
	xor.b32  	%r584, %r582, %r583;
	xor.b32  	%r585, %r569, %r578;
	add.s32 	%r586, %r13, -308364780;
	xor.b32  	%r587, %r585, %r586;
	mul.hi.u32 	%r588, %r543, %r584;
	mul.lo.s32 	%r589, %r584, -766435501;
	mul.hi.u32 	%r590, %r545, %r587;
	mul.lo.s32 	%r591, %r587, -845247145;
	xor.b32  	%r592, %r581, %r590;
	add.s32 	%r593, %r12, 387276957;
	xor.b32  	%r594, %r592, %r593;
	xor.b32  	%r595, %r579, %r588;
	xor.b32  	%r596, %r595, %r15;
	mul.hi.u32 	%r597, %r543, %r594;
	mul.lo.s32 	%r598, %r594, -766435501;
	mul.hi.u32 	%r599, %r545, %r596;
	mul.lo.s32 	%r600, %r596, -845247145;
	xor.b32  	%r601, %r591, %r599;
	xor.b32  	%r602, %r601, %r16;
	xor.b32  	%r603, %r589, %r597;
	xor.b32  	%r604, %r603, %r17;
	mul.hi.u32 	%r605, %r543, %r602;
	mul.lo.s32 	%r606, %r602, -766435501;
	mul.hi.u32 	%r607, %r545, %r604;
	mul.lo.s32 	%r608, %r604, -845247145;
	xor.b32  	%r609, %r600, %r607;
	xor.b32  	%r610, %r609, %r18;
	xor.b32  	%r611, %r598, %r605;
	xor.b32  	%r612, %r611, %r19;
	mul.hi.u32 	%r613, %r543, %r610;
	mul.lo.s32 	%r614, %r610, -766435501;
	mul.hi.u32 	%r615, %r545, %r612;
	mul.lo.s32 	%r616, %r612, -845247145;
	xor.b32  	%r617, %r608, %r615;
	xor.b32  	%r618, %r617, %r20;
	xor.b32  	%r619, %r606, %r613;
	add.s32 	%r620, %r13, -616729560;
	xor.b32  	%r621, %r619, %r620;
	mul.hi.u32 	%r622, %r543, %r618;
	mul.lo.s32 	%r107, %r618, -766435501;
	mul.hi.u32 	%r623, %r545, %r621;
	mul.lo.s32 	%r108, %r621, -845247145;
	xor.b32  	%r624, %r616, %r623;
	add.s32 	%r625, %r12, -1879881855;
	xor.b32  	%r109, %r624, %r625;
	xor.b32  	%r110, %r614, %r622;
	mov.b32 	%r626, -117440512;
	mov.b32 	%r627, 11320284;
	mov.b32 	%r628, 2030043136;
	mov.b32 	%r629, 41838270;
	st.local.v4.u32 	[%rd2], {%r629, %r628, %r627, %r626};
	mov.b32 	%r630, -838860800;
	mov.b32 	%r631, 461703;
	mov.b32 	%r632, 1426063360;
	mov.b32 	%r633, 9790112;
	st.local.v4.u32 	[%rd2+16], {%r633, %r632, %r631, %r630};
	mov.b32 	%r634, 0;
	st.local.v4.u32 	[%rd2+32], {%r634, %r634, %r634, %r634};
	st.local.v4.u32 	[%rd2+48], {%r634, %r634, %r634, %r634};
	mov.b32 	%r5962, 16;
$L__BB0_253:
	mul.wide.u32 	%rd64, %r5962, 4;
	add.s64 	%rd65, %rd2, %rd64;
	ld.local.v2.u32 	{%r635, %r636}, [%rd65+-8];
	shf.l.wrap.b32 	%r637, %r635, %r635, 15;
	shf.l.wrap.b32 	%r638, %r635, %r635, 13;
	xor.b32  	%r639, %r637, %r638;
	shr.u32 	%r640, %r635, 10;
	xor.b32  	%r641, %r639, %r640;
	ld.local.u32 	%r642, [%rd65+-28];
	add.s32 	%r643, %r641, %r642;
	ld.local.v4.u32 	{%r644, %r645, %r646, %r647}, [%rd65+-64];
	mov.b64 	%rd66, {%r646, %r647};
	shf.l.wrap.b32 	%r648, %r645, %r645, 25;
	shf.l.wrap.b32 	%r649, %r645, %r645, 14;
	xor.b32  	%r650, %r648, %r649;
	shr.u32 	%r651, %r645, 3;
	xor.b32  	%r652, %r650, %r651;
	add.s32 	%r653, %r643, %r644;
	add.s32 	%r654, %r653, %r652;
	shf.l.wrap.b32 	%r655, %r636, %r636, 15;
	shf.l.wrap.b32 	%r656, %r636, %r636, 13;
	xor.b32  	%r657, %r655, %r656;
	shr.u32 	%r658, %r636, 10;
	xor.b32  	%r659, %r657, %r658;
	ld.local.u32 	%r660, [%rd65+-24];
	add.s32 	%r661, %r659, %r660;
	shf.l.wrap.b32 	%r662, %r646, %r646, 25;
	shf.l.wrap.b32 	%r663, %r646, %r646, 14;
	xor.b32  	%r664, %r662, %r663;
	shr.u32 	%r665, %r646, 3;
	xor.b32  	%r666, %r664, %r665;
	add.s32 	%r667, %r661, %r645;
	add.s32 	%r668, %r667, %r666;
	st.local.v2.u32 	[%rd65], {%r654, %r668};
	shf.l.wrap.b32 	%r669, %r654, %r654, 15;
	shf.l.wrap.b32 	%r670, %r654, %r654, 13;
	xor.b32  	%r671, %r669, %r670;
	shr.u32 	%r672, %r654, 10;
	xor.b32  	%r673, %r671, %r672;
	ld.local.u32 	%r674, [%rd65+-20];
	add.s32 	%r675, %r673, %r674;
	shf.l.wrap.b32 	%r676, %r647, %r647, 25;
	shf.l.wrap.b32 	%r677, %r647, %r647, 14;
	xor.b32  	%r678, %r676, %r677;
	shr.u32 	%r679, %r647, 3;
	xor.b32  	%r680, %r678, %r679;
	add.s32 	%r681, %r675, %r646;
	add.s32 	%r682, %r681, %r680;
	st.local.u32 	[%rd65+8], %r682;
	shf.l.wrap.b32 	%r683, %r668, %r668, 15;
	shf.l.wrap.b32 	%r684, %r668, %r668, 13;
	xor.b32  	%r685, %r683, %r684;
	shr.u32 	%r686, %r668, 10;
	xor.b32  	%r687, %r685, %r686;
	ld.local.u32 	%r688, [%rd65+-16];
	add.s32 	%r689, %r687, %r688;
	ld.local.u32 	%r690, [%rd65+-48];
	shf.l.wrap.b32 	%r691, %r690, %r690, 25;
	shf.l.wrap.b32 	%r692, %r690, %r690, 14;
	xor.b32  	%r693, %r691, %r692;
	shr.u32 	%r694, %r690, 3;
	xor.b32  	%r695, %r693, %r694;
	{ .reg .b32 tmp; mov.b64 {tmp, %r696}, %rd66; }
	add.s32 	%r697, %r689, %r696;
	add.s32 	%r698, %r697, %r695;
	st.local.u32 	[%rd65+12], %r698;
	add.s32 	%r5962, %r5962, 4;
	setp.ne.s32 	%p19, %r5962, 64;
	@%p19 bra 	$L__BB0_253;
	setp.ne.s32 	%p20, %r21, 0;
	@%p20 bra 	$L__BB0_258;
	ld.global.u32 	%r699, [%rd1+4];
	setp.ne.s32 	%p21, %r699, 0;
	@%p21 bra 	$L__BB0_258;
	ld.global.u32 	%r700, [%rd1+8];
	setp.ne.s32 	%p22, %r700, 0;
	@%p22 bra 	$L__BB0_258;
	ld.global.u32 	%r701, [%rd1+12];
	setp.eq.s32 	%p23, %r701, 0;
	mov.u32 	%r5959, %r5950;
	@%p23 bra 	$L__BB0_11;
$L__BB0_258:
	mov.b32 	%r703, -117440512;
	mov.b32 	%r704, 11320284;
	mov.b32 	%r705, 2030043136;
	mov.b32 	%r706, 41838270;
	st.local.v4.u32 	[%rd2], {%r706, %r705, %r704, %r703};
	mov.b32 	%r707, -838860800;
	mov.b32 	%r708, 461703;
	mov.b32 	%r709, 1426063360;
	mov.b32 	%r710, 9790112;
	st.local.v4.u32 	[%rd2+16], {%r710, %r709, %r708, %r707};
	mov.b32 	%r711, 0;
	st.local.v4.u32 	[%rd2+32], {%r711, %r711, %r711, %r711};
	st.local.v4.u32 	[%rd2+48], {%r711, %r711, %r711, %r711};
	mov.b32 	%r5963, 16;
$L__BB0_259:
	mul.wide.u32 	%rd67, %r5963, 4;
	add.s64 	%rd68, %rd2, %rd67;
	ld.local.v2.u32 	{%r712, %r713}, [%rd68+-8];
	shf.l.wrap.b32 	%r714, %r712, %r712, 15;
	shf.l.wrap.b32 	%r715, %r712, %r712, 13;
	xor.b32  	%r716, %r714, %r715;
	shr.u32 	%r717, %r712, 10;
	xor.b32  	%r718, %r716, %r717;
	ld.local.u32 	%r719, [%rd68+-28];
	add.s32 	%r720, %r718, %r719;
	ld.local.v4.u32 	{%r721, %r722, %r723, %r724}, [%rd68+-64];
	mov.b64 	%rd69, {%r723, %r724};
	shf.l.wrap.b32 	%r725, %r722, %r722, 25;
	shf.l.wrap.b32 	%r726, %r722, %r722, 14;
	xor.b32  	%r727, %r725, %r726;
	shr.u32 	%r728, %r722, 3;
	xor.b32  	%r729, %r727, %r728;
	add.s32 	%r730, %r720, %r721;
	add.s32 	%r731, %r730, %r729;
	shf.l.wrap.b32 	%r732, %r713, %r713, 15;
	shf.l.wrap.b32 	%r733, %r713, %r713, 13;
	xor.b32  	%r734, %r732, %r733;
	shr.u32 	%r735, %r713, 10;
	xor.b32  	%r736, %r734, %r735;
	ld.local.u32 	%r737, [%rd68+-24];
	add.s32 	%r738, %r736, %r737;
	shf.l.wrap.b32 	%r739, %r723, %r723, 25;
	shf.l.wrap.b32 	%r740, %r723, %r723, 14;
	xor.b32  	%r741, %r739, %r740;
	shr.u32 	%r742, %r723, 3;
	xor.b32  	%r743, %r741, %r742;
	add.s32 	%r744, %r738, %r722;
	add.s32 	%r745, %r744, %r743;
	st.local.v2.u32 	[%rd68], {%r731, %r745};
	shf.l.wrap.b32 	%r746, %r731, %r731, 15;
	shf.l.wrap.b32 	%r747, %r731, %r731, 13;
	xor.b32  	%r748, %r746, %r747;
	shr.u32 	%r749, %r731, 10;
	xor.b32  	%r750, %r748, %r749;
	ld.local.u32 	%r751, [%rd68+-20];
	add.s32 	%r752, %r750, %r751;
	shf.l.wrap.b32 	%r753, %r724, %r724, 25;
	shf.l.wrap.b32 	%r754, %r724, %r724, 14;
	xor.b32  	%r755, %r753, %r754;
	shr.u32 	%r756, %r724, 3;
	xor.b32  	%r757, %r755, %r756;
	add.s32 	%r758, %r752, %r723;
	add.s32 	%r759, %r758, %r757;
	st.local.u32 	[%rd68+8], %r759;
	shf.l.wrap.b32 	%r760, %r745, %r745, 15;
	shf.l.wrap.b32 	%r761, %r745, %r745, 13;
	xor.b32  	%r762, %r760, %r761;
	shr.u32 	%r763, %r745, 10;
	xor.b32  	%r764, %r762, %r763;
	ld.local.u32 	%r765, [%rd68+-16];
	add.s32 	%r766, %r764, %r765;
	ld.local.u32 	%r767, [%rd68+-48];
	shf.l.wrap.b32 	%r768, %r767, %r767, 25;
	shf.l.wrap.b32 	%r769, %r767, %r767, 14;
	xor.b32  	%r770, %r768, %r769;
	shr.u32 	%r771, %r767, 3;
	xor.b32  	%r772, %r770, %r771;
	{ .reg .b32 tmp; mov.b64 {tmp, %r773}, %rd69; }
	add.s32 	%r774, %r766, %r773;
	add.s32 	%r775, %r774, %r772;
	st.local.u32 	[%rd68+12], %r775;
	add.s32 	%r5963, %r5963, 4;
	setp.ne.s32 	%p24, %r5963, 64;
	@%p24 bra 	$L__BB0_259;
	@%p20 bra 	$L__BB0_264;
	ld.global.u32 	%r776, [%rd1+4];
	setp.ne.s32 	%p26, %r776, 0;
	@%p26 bra 	$L__BB0_264;
	ld.global.u32 	%r777, [%rd1+8];
	setp.ne.s32 	%p27, %r777, 0;
	@%p27 bra 	$L__BB0_264;
	ld.global.u32 	%r778, [%rd1+12];
	setp.eq.s32 	%p28, %r778, 0;
	mov.u32 	%r5959, %r109;
	@%p28 bra 	$L__BB0_11;
$L__BB0_264:
	mov.b32 	%r780, -117440512;
	mov.b32 	%r781, 11320284;
	mov.b32 	%r782, 2030043136;
	mov.b32 	%r783, 41838270;
	st.local.v4.u32 	[%rd2], {%r783, %r782, %r781, %r780};
	mov.b32 	%r784, -838860800;
	mov.b32 	%r785, 461703;
	mov.b32 	%r786, 1426063360;
	mov.b32 	%r787, 9790112;
	st.local.v4.u32 	[%rd2+16], {%r787, %r786, %r785, %r784};
	mov.b32 	%r788, 0;
	st.local.v4.u32 	[%rd2+32], {%r788, %r788, %r788, %r788};
	st.local.v4.u32 	[%rd2+48], {%r788, %r788, %r788, %r788};
	mov.b32 	%r5964, 16;
$L__BB0_265:
	mul.wide.u32 	%rd70, %r5964, 4;
	add.s64 	%rd71, %rd2, %rd70;
	ld.local.v2.u32 	{%r789, %r790}, [%rd71+-8];
	shf.l.wrap.b32 	%r791, %r789, %r789, 15;
	shf.l.wrap.b32 	%r792, %r789, %r789, 13;
	xor.b32  	%r793, %r791, %r792;
	shr.u32 	%r794, %r789, 10;
	xor.b32  	%r795, %r793, %r794;
	ld.local.u32 	%r796, [%rd71+-28];
	add.s32 	%r797, %r795, %r796;
	ld.local.v4.u32 	{%r798, %r799, %r800, %r801}, [%rd71+-64];
	mov.b64 	%rd72, {%r800, %r801};
	shf.l.wrap.b32 	%r802, %r799, %r799, 25;
	shf.l.wrap.b32 	%r803, %r799, %r799, 14;
	xor.b32  	%r804, %r802, %r803;
	shr.u32 	%r805, %r799, 3;
	xor.b32  	%r806, %r804, %r805;
	add.s32 	%r807, %r797, %r798;
	add.s32 	%r808, %r807, %r806;
	shf.l.wrap.b32 	%r809, %r790, %r790, 15;
	shf.l.wrap.b32 	%r810, %r790, %r790, 13;
	xor.b32  	%r811, %r809, %r810;
	shr.u32 	%r812, %r790, 10;
	xor.b32  	%r813, %r811, %r812;
	ld.local.u32 	%r814, [%rd71+-24];
	add.s32 	%r815, %r813, %r814;
	shf.l.wrap.b32 	%r816, %r800, %r800, 25;
	shf.l.wrap.b32 	%r817, %r800, %r800, 14;
	xor.b32  	%r818, %r816, %r817;
	shr.u32 	%r819, %r800, 3;
	xor.b32  	%r820, %r818, %r819;
	add.s32 	%r821, %r815, %r799;
	add.s32 	%r822, %r821, %r820;
	st.local.v2.u32 	[%rd71], {%r808, %r822};
	shf.l.wrap.b32 	%r823, %r808, %r808, 15;
	shf.l.wrap.b32 	%r824, %r808, %r808, 13;
	xor.b32  	%r825, %r823, %r824;
	shr.u32 	%r826, %r808, 10;
	xor.b32  	%r827, %r825, %r826;
	ld.local.u32 	%r828, [%rd71+-20];
	add.s32 	%r829, %r827, %r828;
	shf.l.wrap.b32 	%r830, %r801, %r801, 25;
	shf.l.wrap.b32 	%r831, %r801, %r801, 14;
	xor.b32  	%r832, %r830, %r831;
	shr.u32 	%r833, %r801, 3;
	xor.b32  	%r834, %r832, %r833;
	add.s32 	%r835, %r829, %r800;
	add.s32 	%r836, %r835, %r834;
	st.local.u32 	[%rd71+8], %r836;
	shf.l.wrap.b32 	%r837, %r822, %r822, 15;
	shf.l.wrap.b32 	%r838, %r822, %r822, 13;
	xor.b32  	%r839, %r837, %r838;
	shr.u32 	%r840, %r822, 10;
	xor.b32  	%r841, %r839, %r840;
	ld.local.u32 	%r842, [%rd71+-16];
	add.s32 	%r843, %r841, %r842;
	ld.local.u32 	%r844, [%rd71+-48];
	shf.l.wrap.b32 	%r845, %r844, %r844, 25;
	shf.l.wrap.b32 	%r846, %r844, %r844, 14;
	xor.b32  	%r847, %r845, %r846;
	shr.u32 	%r848, %r844, 3;
	xor.b32  	%r849, %r847, %r848;
	{ .reg .b32 tmp; mov.b64 {tmp, %r850}, %rd72; }
	add.s32 	%r851, %r843, %r850;
	add.s32 	%r852, %r851, %r849;
	st.local.u32 	[%rd71+12], %r852;
	add.s32 	%r5964, %r5964, 4;
	setp.ne.s32 	%p29, %r5964, 64;
	@%p29 bra 	$L__BB0_265;
	setp.ne.s32 	%p30, %r21, 0;
	@%p30 bra 	$L__BB0_270;
	ld.global.u32 	%r853, [%rd1+4];
	setp.ne.s32 	%p31, %r853, 0;
	@%p31 bra 	$L__BB0_270;
	ld.global.u32 	%r854, [%rd1+8];
	setp.ne.s32 	%p32, %r854, 0;
	@%p32 bra 	$L__BB0_270;
	ld.global.u32 	%r855, [%rd1+12];
	setp.eq.s32 	%p33, %r855, 0;
	mov.u32 	%r5959, %r108;
	@%p33 bra 	$L__BB0_11;
$L__BB0_270:
	mov.b32 	%r857, -117440512;
	mov.b32 	%r858, 11320284;
	mov.b32 	%r859, 2030043136;
	mov.b32 	%r860, 41838270;
	st.local.v4.u32 	[%rd2], {%r860, %r859, %r858, %r857};
	mov.b32 	%r861, -838860800;
	mov.b32 	%r862, 461703;
	mov.b32 	%r863, 1426063360;
	mov.b32 	%r864, 9790112;
	st.local.v4.u32 	[%rd2+16], {%r864, %r863, %r862, %r861};
	mov.b32 	%r865, 0;
	st.local.v4.u32 	[%rd2+32], {%r865, %r865, %r865, %r865};
	st.local.v4.u32 	[%rd2+48], {%r865, %r865, %r865, %r865};
	mov.b32 	%r5965, 16;
$L__BB0_271:
	mul.wide.u32 	%rd73, %r5965, 4;
	add.s64 	%rd74, %rd2, %rd73;
	ld.local.v2.u32 	{%r866, %r867}, [%rd74+-8];
	shf.l.wrap.b32 	%r868, %r866, %r866, 15;
	shf.l.wrap.b32 	%r869, %r866, %r866, 13;
	xor.b32  	%r870, %r868, %r869;
	shr.u32 	%r871, %r866, 10;
	xor.b32  	%r872, %r870, %r871;
	ld.local.u32 	%r873, [%rd74+-28];
	add.s32 	%r874, %r872, %r873;
	ld.local.v4.u32 	{%r875, %r876, %r877, %r878}, [%rd74+-64];
	mov.b64 	%rd75, {%r877, %r878};
	shf.l.wrap.b32 	%r879, %r876, %r876, 25;
	shf.l.wrap.b32 	%r880, %r876, %r876, 14;
	xor.b32  	%r881, %r879, %r880;
	shr.u32 	%r882, %r876, 3;
	xor.b32  	%r883, %r881, %r882;
	add.s32 	%r884, %r874, %r875;
	add.s32 	%r885, %r884, %r883;
	shf.l.wrap.b32 	%r886, %r867, %r867, 15;
	shf.l.wrap.b32 	%r887, %r867, %r867, 13;
	xor.b32  	%r888, %r886, %r887;
	shr.u32 	%r889, %r867, 10;
	xor.b32  	%r890, %r888, %r889;
	ld.local.u32 	%r891, [%rd74+-24];
	add.s32 	%r892, %r890, %r891;
	shf.l.wrap.b32 	%r893, %r877, %r877, 25;
	shf.l.wrap.b32 	%r894, %r877, %r877, 14;
	xor.b32  	%r895, %r893, %r894;
	shr.u32 	%r896, %r877, 3;
	xor.b32  	%r897, %r895, %r896;
	add.s32 	%r898, %r892, %r876;
	add.s32 	%r899, %r898, %r897;
	st.local.v2.u32 	[%rd74], {%r885, %r899};
	shf.l.wrap.b32 	%r900, %r885, %r885, 15;
	shf.l.wrap.b32 	%r901, %r885, %r885, 13;
	xor.b32  	%r902, %r900, %r901;
	shr.u32 	%r903, %r885, 10;
	xor.b32  	%r904, %r902, %r903;
	ld.local.u32 	%r905, [%rd74+-20];
	add.s32 	%r906, %r904, %r905;
	shf.l.wrap.b32 	%r907, %r878, %r878, 25;
	shf.l.wrap.b32 	%r908, %r878, %r878, 14;
	xor.b32  	%r909, %r907, %r908;
	shr.u32 	%r910, %r878, 3;
	xor.b32  	%r911, %r909, %r910;
	add.s32 	%r912, %r906, %r877;
	add.s32 	%r913, %r912, %r911;
	st.local.u32 	[%rd74+8], %r913;
	shf.l.wrap.b32 	%r914, %r899, %r899, 15;
	shf.l.wrap.b32 	%r915, %r899, %r899, 13;
	xor.b32  	%r916, %r914, %r915;
	shr.u32 	%r917, %r899, 10;
	xor.b32  	%r918, %r916, %r917;
	ld.local.u32 	%r919, [%rd74+-16];
	add.s32 	%r920, %r918, %r919;
	ld.local.u32 	%r921, [%rd74+-48];
	shf.l.wrap.b32 	%r922, %r921, %r921, 25;
	shf.l.wrap.b32 	%r923, %r921, %r921, 14;
	xor.b32  	%r924, %r922, %r923;
	shr.u32 	%r925, %r921, 3;
	xor.b32  	%r926, %r924, %r925;
	{ .reg .b32 tmp; mov.b64 {tmp, %r927}, %rd75; }
	add.s32 	%r928, %r920, %r927;
	add.s32 	%r929, %r928, %r926;
	st.local.u32 	[%rd74+12], %r929;
	add.s32 	%r5965, %r5965, 4;
	setp.ne.s32 	%p34, %r5965, 64;
	@%p34 bra 	$L__BB0_271;
	setp.ne.s32 	%p35, %r21, 0;
	@%p35 bra 	$L__BB0_276;
	ld.global.u32 	%r930, [%rd1+4];
	setp.ne.s32 	%p36, %r930, 0;
	@%p36 bra 	$L__BB0_276;
	ld.global.u32 	%r931, [%rd1+8];
	setp.ne.s32 	%p37, %r931, 0;
	@%p37 bra 	$L__BB0_276;
	ld.global.u32 	%r932, [%rd1+12];
	setp.eq.s32 	%p38, %r932, 0;
	add.s32 	%r933, %r13, -1767562579;
	xor.b32  	%r5959, %r110, %r933;
	@%p38 bra 	$L__BB0_11;
$L__BB0_276:
	add.s32 	%r935, %r5957, 2;
	mov.b32 	%r936, -766435501;
	mul.hi.u32 	%r937, %r936, %r935;
	add.s32 	%r938, %r103, -766435501;
	xor.b32  	%r939, %r937, %r13;
	xor.b32  	%r940, %r939, %r5992;
	mov.b32 	%r941, -845247145;
	mul.hi.u32 	%r942, %r941, %r940;
	mul.lo.s32 	%r943, %r940, -845247145;
	xor.b32  	%r944, %r104, %r942;
	add.s32 	%r945, %r12, -1640531527;
	xor.b32  	%r946, %r944, %r945;
	xor.b32  	%r947, %r938, %r105;
	add.s32 	%r948, %r13, -1150833019;
	xor.b32  	%r949, %r947, %r948;
	mul.hi.u32 	%r950, %r936, %r946;
	mul.lo.s32 	%r951, %r946, -766435501;
	mul.hi.u32 	%r952, %r941, %r949;
	mul.lo.s32 	%r953, %r949, -845247145;
	xor.b32  	%r954, %r943, %r952;
	xor.b32  	%r955, %r954, %r14;
	xor.b32  	%r956, %r106, %r950;
	add.s32 	%r957, %r13, 1993301258;
	xor.b32  	%r958, %r956, %r957;
	mul.hi.u32 	%r959, %r936, %r955;
	mul.lo.s32 	%r960, %r955, -766435501;
	mul.hi.u32 	%r961, %r941, %r958;
	mul.lo.s32 	%r962, %r958, -845247145;
	xor.b32  	%r963, %r953, %r961;
	add.s32 	%r964, %r12, -626627285;
	xor.b32  	%r965, %r963, %r964;
	xor.b32  	%r966, %r951, %r959;
	add.s32 	%r967, %r13, 842468239;
	xor.b32  	%r968, %r966, %r967;
	mul.hi.u32 	%r969, %r936, %r965;
	mul.lo.s32 	%r970, %r965, -766435501;
	mul.hi.u32 	%r971, %r941, %r968;
	mul.lo.s32 	%r972, %r968, -845247145;
	xor.b32  	%r973, %r962, %r971;
	add.s32 	%r974, %r12, 2027808484;
	xor.b32  	%r975, %r973, %r974;
	xor.b32  	%r976, %r960, %r969;
	add.s32 	%r977, %r13, -308364780;
	xor.b32  	%r978, %r976, %r977;
	mul.hi.u32 	%r979, %r936, %r975;
	mul.lo.s32 	%r980, %r975, -766435501;
	mul.hi.u32 	%r981, %r941, %r978;
	mul.lo.s32 	%r982, %r978, -845247145;
	xor.b32  	%r983, %r972, %r981;
	add.s32 	%r984, %r12, 387276957;
	xor.b32  	%r985, %r983, %r984;
	xor.b32  	%r986, %r970, %r979;
	xor.b32  	%r987, %r986, %r15;
	mul.hi.u32 	%r988, %r936, %r985;
	mul.lo.s32 	%r989, %r985, -766435501;
	mul.hi.u32 	%r990, %r941, %r987;
	mul.lo.s32 	%r991, %r987, -845247145;
	xor.b32  	%r992, %r982, %r990;
	xor.b32  	%r993, %r992, %r16;
	xor.b32  	%r994, %r980, %r988;
	xor.b32  	%r995, %r994, %r17;
	mul.hi.u32 	%r996, %r936, %r993;
	mul.lo.s32 	%r997, %r993, -766435501;
	mul.hi.u32 	%r998, %r941, %r995;
	mul.lo.s32 	%r999, %r995, -845247145;
	xor.b32  	%r1000, %r991, %r998;
	xor.b32  	%r1001, %r1000, %r18;
	xor.b32  	%r1002, %r989, %r996;
	xor.b32  	%r1003, %r1002, %r19;
	mul.hi.u32 	%r1004, %r936, %r1001;
	mul.lo.s32 	%r1005, %r1001, -766435501;
	mul.hi.u32 	%r1006, %r941, %r1003;
	mul.lo.s32 	%r1007, %r1003, -845247145;
	xor.b32  	%r1008, %r999, %r1006;
	xor.b32  	%r1009, %r1008, %r20;
	xor.b32  	%r1010, %r997, %r1004;
	add.s32 	%r1011, %r13, -616729560;
	xor.b32  	%r1012, %r1010, %r1011;
	mul.hi.u32 	%r1013, %r936, %r1009;
	mul.lo.s32 	%r120, %r1009, -766435501;
	mul.hi.u32 	%r1014, %r941, %r1012;
	mul.lo.s32 	%r121, %r1012, -845247145;
	xor.b32  	%r1015, %r1007, %r1014;
	add.s32 	%r1016, %r12, -1879881855;
	xor.b32  	%r122, %r1015, %r1016;
	xor.b32  	%r123, %r1005, %r1013;
	mov.b32 	%r1017, -117440512;
	mov.b32 	%r1018, 11320284;
	mov.b32 	%r1019, 2030043136;
	mov.b32 	%r1020, 41838270;
	st.local.v4.u32 	[%rd2], {%r1020, %r1019, %r1018, %r1017};
	mov.b32 	%r1021, -838860800;
	mov.b32 	%r1022, 461703;
	mov.b32 	%r1023, 1426063360;
	mov.b32 	%r1024, 9790112;
	st.local.v4.u32 	[%rd2+16], {%r1024, %r1023, %r1022, %r1021};
	mov.b32 	%r1025, 0;
	st.local.v4.u32 	[%rd2+32], {%r1025, %r1025, %r1025, %r1025};
	st.local.v4.u32 	[%rd2+48], {%r1025, %r1025, %r1025, %r1025};
	mov.b32 	%r5966, 16;
$L__BB0_277:
	mul.wide.u32 	%rd76, %r5966, 4;
	add.s64 	%rd77, %rd2, %rd76;
	ld.local.v2.u32 	{%r1026, %r1027}, [%rd77+-8];
	shf.l.wrap.b32 	%r1028, %r1026, %r1026, 15;
	shf.l.wrap.b32 	%r1029, %r1026, %r1026, 13;
	xor.b32  	%r1030, %r1028, %r1029;
	shr.u32 	%r1031, %r1026, 10;
	xor.b32  	%r1032, %r1030, %r1031;
	ld.local.u32 	%r1033, [%rd77+-28];
	add.s32 	%r1034, %r1032, %r1033;
	ld.local.v4.u32 	{%r1035, %r1036, %r1037, %r1038}, [%rd77+-64];
	mov.b64 	%rd78, {%r1037, %r1038};
	shf.l.wrap.b32 	%r1039, %r1036, %r1036, 25;
	shf.l.wrap.b32 	%r1040, %r1036, %r1036, 14;
	xor.b32  	%r1041, %r1039, %r1040;
	shr.u32 	%r1042, %r1036, 3;
	xor.b32  	%r1043, %r1041, %r1042;
	add.s32 	%r1044, %r1034, %r1035;
	add.s32 	%r1045, %r1044, %r1043;
	shf.l.wrap.b32 	%r1046, %r1027, %r1027, 15;
	shf.l.wrap.b32 	%r1047, %r1027, %r1027, 13;
	xor.b32  	%r1048, %r1046, %r1047;
	shr.u32 	%r1049, %r1027, 10;
	xor.b32  	%r1050, %r1048, %r1049;
	ld.local.u32 	%r1051, [%rd77+-24];
	add.s32 	%r1052, %r1050, %r1051;
	shf.l.wrap.b32 	%r1053, %r1037, %r1037, 25;
	shf.l.wrap.b32 	%r1054, %r1037, %r1037, 14;
	xor.b32  	%r1055, %r1053, %r1054;
	shr.u32 	%r1056, %r1037, 3;
	xor.b32  	%r1057, %r1055, %r1056;
	add.s32 	%r1058, %r1052, %r1036;
	add.s32 	%r1059, %r1058, %r1057;
	st.local.v2.u32 	[%rd77], {%r1045, %r1059};
	shf.l.wrap.b32 	%r1060, %r1045, %r1045, 15;
	shf.l.wrap.b32 	%r1061, %r1045, %r1045, 13;
	xor.b32  	%r1062, %r1060, %r1061;
	shr.u32 	%r1063, %r1045, 10;
	xor.b32  	%r1064, %r1062, %r1063;
	ld.local.u32 	%r1065, [%rd77+-20];
	add.s32 	%r1066, %r1064, %r1065;
	shf.l.wrap.b32 	%r1067, %r1038, %r1038, 25;
	shf.l.wrap.b32 	%r1068, %r1038, %r1038, 14;
	xor.b32  	%r1069, %r1067, %r1068;
	shr.u32 	%r1070, %r1038, 3;
	xor.b32  	%r1071, %r1069, %r1070;
	add.s32 	%r1072, %r1066, %r1037;
	add.s32 	%r1073, %r1072, %r1071;
	st.local.u32 	[%rd77+8], %r1073;
	shf.l.wrap.b32 	%r1074, %r1059, %r1059, 15;
	shf.l.wrap.b32 	%r1075, %r1059, %r1059, 13;
	xor.b32  	%r1076, %r1074, %r1075;
	shr.u32 	%r1077, %r1059, 10;
	xor.b32  	%r1078, %r1076, %r1077;
	ld.local.u32 	%r1079, [%rd77+-16];
	add.s32 	%r1080, %r1078, %r1079;
	ld.local.u32 	%r1081, [%rd77+-48];
	shf.l.wrap.b32 	%r1082, %r1081, %r1081, 25;
	shf.l.wrap.b32 	%r1083, %r1081, %r1081, 14;
	xor.b32  	%r1084, %r1082, %r1083;
	shr.u32 	%r1085, %r1081, 3;
	xor.b32  	%r1086, %r1084, %r1085;
	{ .reg .b32 tmp; mov.b64 {tmp, %r1087}, %rd78; }
	add.s32 	%r1088, %r1080, %r1087;
	add.s32 	%r1089, %r1088, %r1086;
	st.local.u32 	[%rd77+12], %r1089;
	add.s32 	%r5966, %r5966, 4;
	setp.ne.s32 	%p39, %r5966, 64;
	@%p39 bra 	$L__BB0_277;
	setp.ne.s32 	%p40, %r21, 0;
	@%p40 bra 	$L__BB0_282;
	ld.global.u32 	%r1090, [%rd1+4];
	setp.ne.s32 	%p41, %r1090, 0;
	@%p41 bra 	$L__BB0_282;
	ld.global.u32 	%r1091, [%rd1+8];
	setp.ne.s32 	%p42, %r1091, 0;
	@%p42 bra 	$L__BB0_282;
	ld.global.u32 	%r1092, [%rd1+12];
	setp.eq.s32 	%p43, %r1092, 0;
	mov.u32 	%r5959, %r107;
	@%p43 bra 	$L__BB0_11;
$L__BB0_282:
	mov.b32 	%r1094, -117440512;
	mov.b32 	%r1095, 11320284;
	mov.b32 	%r1096, 2030043136;
	mov.b32 	%r1097, 41838270;
	st.local.v4.u32 	[%rd2], {%r1097, %r1096, %r1095, %r1094};
	mov.b32 	%r1098, -838860800;
	mov.b32 	%r1099, 461703;
	mov.b32 	%r1100, 1426063360;
	mov.b32 	%r1101, 9790112;
	st.local.v4.u32 	[%rd2+16], {%r1101, %r1100, %r1099, %r1098};
	mov.b32 	%r1102, 0;
	st.local.v4.u32 	[%rd2+32], {%r1102, %r1102, %r1102, %r1102};
	st.local.v4.u32 	[%rd2+48], {%r1102, %r1102, %r1102, %r1102};
	mov.b32 	%r5967, 16;
$L__BB0_283:
	mul.wide.u32 	%rd79, %r5967, 4;
	add.s64 	%rd80, %rd2, %rd79;
	ld.local.v2.u32 	{%r1103, %r1104}, [%rd80+-8];
	shf.l.wrap.b32 	%r1105, %r1103, %r1103, 15;
	shf.l.wrap.b32 	%r1106, %r1103, %r1103, 13;
	xor.b32  	%r1107, %r1105, %r1106;
	shr.u32 	%r1108, %r1103, 10;
	xor.b32  	%r1109, %r1107, %r1108;
	ld.local.u32 	%r1110, [%rd80+-28];
	add.s32 	%r1111, %r1109, %r1110;
	ld.local.v4.u32 	{%r1112, %r1113, %r1114, %r1115}, [%rd80+-64];
	mov.b64 	%rd81, {%r1114, %r1115};
	shf.l.wrap.b32 	%r1116, %r1113, %r1113, 25;
	shf.l.wrap.b32 	%r1117, %r1113, %r1113, 14;
	xor.b32  	%r1118, %r1116, %r1117;
	shr.u32 	%r1119, %r1113, 3;
	xor.b32  	%r1120, %r1118, %r1119;
	add.s32 	%r1121, %r1111, %r1112;
	add.s32 	%r1122, %r1121, %r1120;
	shf.l.wrap.b32 	%r1123, %r1104, %r1104, 15;
	shf.l.wrap.b32 	%r1124, %r1104, %r1104, 13;
	xor.b32  	%r1125, %r1123, %r1124;
	shr.u32 	%r1126, %r1104, 10;
	xor.b32  	%r1127, %r1125, %r1126;
	ld.local.u32 	%r1128, [%rd80+-24];
	add.s32 	%r1129, %r1127, %r1128;
	shf.l.wrap.b32 	%r1130, %r1114, %r1114, 25;
	shf.l.wrap.b32 	%r1131, %r1114, %r1114, 14;
	xor.b32  	%r1132, %r1130, %r1131;
	shr.u32 	%r1133, %r1114, 3;
	xor.b32  	%r1134, %r1132, %r1133;
	add.s32 	%r1135, %r1129, %r1113;
	add.s32 	%r1136, %r1135, %r1134;
	st.local.v2.u32 	[%rd80], {%r1122, %r1136};
	shf.l.wrap.b32 	%r1137, %r1122, %r1122, 15;
	shf.l.wrap.b32 	%r1138, %r1122, %r1122, 13;
	xor.b32  	%r1139, %r1137, %r1138;
	shr.u32 	%r1140, %r1122, 10;
	xor.b32  	%r1141, %r1139, %r1140;
	ld.local.u32 	%r1142, [%rd80+-20];
	add.s32 	%r1143, %r1141, %r1142;
	shf.l.wrap.b32 	%r1144, %r1115, %r1115, 25;
	shf.l.wrap.b32 	%r1145, %r1115, %r1115, 14;
	xor.b32  	%r1146, %r1144, %r1145;
	shr.u32 	%r1147, %r1115, 3;
	xor.b32  	%r1148, %r1146, %r1147;
	add.s32 	%r1149, %r1143, %r1114;
	add.s32 	%r1150, %r1149, %r1148;
	st.local.u32 	[%rd80+8], %r1150;
	shf.l.wrap.b32 	%r1151, %r1136, %r1136, 15;
	shf.l.wrap.b32 	%r1152, %r1136, %r1136, 13;
	xor.b32  	%r1153, %r1151, %r1152;
	shr.u32 	%r1154, %r1136, 10;
	xor.b32  	%r1155, %r1153, %r1154;
	ld.local.u32 	%r1156, [%rd80+-16];
	add.s32 	%r1157, %r1155, %r1156;
	ld.local.u32 	%r1158, [%rd80+-48];
	shf.l.wrap.b32 	%r1159, %r1158, %r1158, 25;
	shf.l.wrap.b32 	%r1160, %r1158, %r1158, 14;
	xor.b32  	%r1161, %r1159, %r1160;
	shr.u32 	%r1162, %r1158, 3;
	xor.b32  	%r1163, %r1161, %r1162;
	{ .reg .b32 tmp; mov.b64 {tmp, %r1164}, %rd81; }
	add.s32 	%r1165, %r1157, %r1164;
	add.s32 	%r1166, %r1165, %r1163;
	st.local.u32 	[%rd80+12], %r1166;
	add.s32 	%r5967, %r5967, 4;
	setp.ne.s32 	%p44, %r5967, 64;
	@%p44 bra 	$L__BB0_283;
	@%p40 bra 	$L__BB0_288;
	ld.global.u32 	%r1167, [%rd1+4];
	setp.ne.s32 	%p46, %r1167, 0;
	@%p46 bra 	$L__BB0_288;
	ld.global.u32 	%r1168, [%rd1+8];
	setp.ne.s32 	%p47, %r1168, 0;
	@%p47 bra 	$L__BB0_288;
	ld.global.u32 	%r1169, [%rd1+12];
	setp.eq.s32 	%p48, %r1169, 0;
	mov.u32 	%r5959, %r122;
	@%p48 bra 	$L__BB0_11;
$L__BB0_288:
	mov.b32 	%r1171, -117440512;
	mov.b32 	%r1172, 11320284;
	mov.b32 	%r1173, 2030043136;
	mov.b32 	%r1174, 41838270;
	st.local.v4.u32 	[%rd2], {%r1174, %r1173, %r1172, %r1171};
	mov.b32 	%r1175, -838860800;
	mov.b32 	%r1176, 461703;
	mov.b32 	%r1177, 1426063360;
	mov.b32 	%r1178, 9790112;
	st.local.v4.u32 	[%rd2+16], {%r1178, %r1177, %r1176, %r1175};
	mov.b32 	%r1179, 0;
	st.local.v4.u32 	[%rd2+32], {%r1179, %r1179, %r1179, %r1179};
	st.local.v4.u32 	[%rd2+48], {%r1179, %r1179, %r1179, %r1179};
	mov.b32 	%r5968, 16;
$L__BB0_289:
	mul.wide.u32 	%rd82, %r5968, 4;
	add.s64 	%rd83, %rd2, %rd82;
	ld.local.v2.u32 	{%r1180, %r1181}, [%rd83+-8];
	shf.l.wrap.b32 	%r1182, %r1180, %r1180, 15;
	shf.l.wrap.b32 	%r1183, %r1180, %r1180, 13;
	xor.b32  	%r1184, %r1182, %r1183;
	shr.u32 	%r1185, %r1180, 10;
	xor.b32  	%r1186, %r1184, %r1185;
	ld.local.u32 	%r1187, [%rd83+-28];
	add.s32 	%r1188, %r1186, %r1187;
	ld.local.v4.u32 	{%r1189, %r1190, %r1191, %r1192}, [%rd83+-64];
	mov.b64 	%rd84, {%r1191, %r1192};
	shf.l.wrap.b32 	%r1193, %r1190, %r1190, 25;
	shf.l.wrap.b32 	%r1194, %r1190, %r1190, 14;
	xor.b32  	%r1195, %r1193, %r1194;
	shr.u32 	%r1196, %r1190, 3;
	xor.b32  	%r1197, %r1195, %r1196;
	add.s32 	%r1198, %r1188, %r1189;
	add.s32 	%r1199, %r1198, %r1197;
	shf.l.wrap.b32 	%r1200, %r1181, %r1181, 15;
	shf.l.wrap.b32 	%r1201, %r1181, %r1181, 13;
	xor.b32  	%r1202, %r1200, %r1201;
	shr.u32 	%r1203, %r1181, 10;
	xor.b32  	%r1204, %r1202, %r1203;
	ld.local.u32 	%r1205, [%rd83+-24];
	add.s32 	%r1206, %r1204, %r1205;
	shf.l.wrap.b32 	%r1207, %r1191, %r1191, 25;
	shf.l.wrap.b32 	%r1208, %r1191, %r1191, 14;
	xor.b32  	%r1209, %r1207, %r1208;
	shr.u32 	%r1210, %r1191, 3;
	xor.b32  	%r1211, %r1209, %r1210;
	add.s32 	%r1212, %r1206, %r1190;
	add.s32 	%r1213, %r1212, %r1211;
	st.local.v2.u32 	[%rd83], {%r1199, %r1213};
	shf.l.wrap.b32 	%r1214, %r1199, %r1199, 15;
	shf.l.wrap.b32 	%r1215, %r1199, %r1199, 13;
	xor.b32  	%r1216, %r1214, %r1215;
	shr.u32 	%r1217, %r1199, 10;
	xor.b32  	%r1218, %r1216, %r1217;
	ld.local.u32 	%r1219, [%rd83+-20];
	add.s32 	%r1220, %r1218, %r1219;
	shf.l.wrap.b32 	%r1221, %r1192, %r1192, 25;
	shf.l.wrap.b32 	%r1222, %r1192, %r1192, 14;
	xor.b32  	%r1223, %r1221, %r1222;
	shr.u32 	%r1224, %r1192, 3;
	xor.b32  	%r1225, %r1223, %r1224;
	add.s32 	%r1226, %r1220, %r1191;
	add.s32 	%r1227, %r1226, %r1225;
	st.local.u32 	[%rd83+8], %r1227;
	shf.l.wrap.b32 	%r1228, %r1213, %r1213, 15;
	shf.l.wrap.b32 	%r1229, %r1213, %r1213, 13;
	xor.b32  	%r1230, %r1228, %r1229;
	shr.u32 	%r1231, %r1213, 10;
	xor.b32  	%r1232, %r1230, %r1231;
	ld.local.u32 	%r1233, [%rd83+-16];
	add.s32 	%r1234, %r1232, %r1233;
	ld.local.u32 	%r1235, [%rd83+-48];
	shf.l.wrap.b32 	%r1236, %r1235, %r1235, 25;
	shf.l.wrap.b32 	%r1237, %r1235, %r1235, 14;
	xor.b32  	%r1238, %r1236, %r1237;
	shr.u32 	%r1239, %r1235, 3;
	xor.b32  	%r1240, %r1238, %r1239;
	{ .reg .b32 tmp; mov.b64 {tmp, %r1241}, %rd84; }
	add.s32 	%r1242, %r1234, %r1241;
	add.s32 	%r1243, %r1242, %r1240;
	st.local.u32 	[%rd83+12], %r1243;
	add.s32 	%r5968, %r5968, 4;
	setp.ne.s32 	%p49, %r5968, 64;
	@%p49 bra 	$L__BB0_289;
	setp.ne.s32 	%p50, %r21, 0;
	@%p50 bra 	$L__BB0_294;
	ld.global.u32 	%r1244, [%rd1+4];
	setp.ne.s32 	%p51, %r1244, 0;
	@%p51 bra 	$L__BB0_294;
	ld.global.u32 	%r1245, [%rd1+8];
	setp.ne.s32 	%p52, %r1245, 0;
	@%p52 bra 	$L__BB0_294;
	ld.global.u32 	%r1246, [%rd1+12];
	setp.eq.s32 	%p53, %r1246, 0;
	mov.u32 	%r5959, %r121;
	@%p53 bra 	$L__BB0_11;
$L__BB0_294:
	mov.b32 	%r1248, -117440512;
	mov.b32 	%r1249, 11320284;
	mov.b32 	%r1250, 2030043136;
	mov.b32 	%r1251, 41838270;
	st.local.v4.u32 	[%rd2], {%r1251, %r1250, %r1249, %r1248};
	mov.b32 	%r1252, -838860800;
	mov.b32 	%r1253, 461703;
	mov.b32 	%r1254, 1426063360;
	mov.b32 	%r1255, 9790112;
	st.local.v4.u32 	[%rd2+16], {%r1255, %r1254, %r1253, %r1252};
	mov.b32 	%r1256, 0;
	st.local.v4.u32 	[%rd2+32], {%r1256, %r1256, %r1256, %r1256};
	st.local.v4.u32 	[%rd2+48], {%r1256, %r1256, %r1256, %r1256};
	mov.b32 	%r5969, 16;
$L__BB0_295:
	mul.wide.u32 	%rd85, %r5969, 4;
	add.s64 	%rd86, %rd2, %rd85;
	ld.local.v2.u32 	{%r1257, %r1258}, [%rd86+-8];
	shf.l.wrap.b32 	%r1259, %r1257, %r1257, 15;
	shf.l.wrap.b32 	%r1260, %r1257, %r1257, 13;
	xor.b32  	%r1261, %r1259, %r1260;
	shr.u32 	%r1262, %r1257, 10;
	xor.b32  	%r1263, %r1261, %r1262;
	ld.local.u32 	%r1264, [%rd86+-28];
	add.s32 	%r1265, %r1263, %r1264;
	ld.local.v4.u32 	{%r1266, %r1267, %r1268, %r1269}, [%rd86+-64];
	mov.b64 	%rd87, {%r1268, %r1269};
	shf.l.wrap.b32 	%r1270, %r1267, %r1267, 25;
	shf.l.wrap.b32 	%r1271, %r1267, %r1267, 14;
	xor.b32  	%r1272, %r1270, %r1271;
	shr.u32 	%r1273, %r1267, 3;
	xor.b32  	%r1274, %r1272, %r1273;
	add.s32 	%r1275, %r1265, %r1266;
	add.s32 	%r1276, %r1275, %r1274;
	shf.l.wrap.b32 	%r1277, %r1258, %r1258, 15;
	shf.l.wrap.b32 	%r1278, %r1258, %r1258, 13;
	xor.b32  	%r1279, %r1277, %r1278;
	shr.u32 	%r1280, %r1258, 10;
	xor.b32  	%r1281, %r1279, %r1280;
	ld.local.u32 	%r1282, [%rd86+-24];
	add.s32 	%r1283, %r1281, %r1282;
	shf.l.wrap.b32 	%r1284, %r1268, %r1268, 25;
	shf.l.wrap.b32 	%r1285, %r1268, %r1268, 14;
	xor.b32  	%r1286, %r1284, %r1285;
	shr.u32 	%r1287, %r1268, 3;
	xor.b32  	%r1288, %r1286, %r1287;
	add.s32 	%r1289, %r1283, %r1267;
	add.s32 	%r1290, %r1289, %r1288;
	st.local.v2.u32 	[%rd86], {%r1276, %r1290};
	shf.l.wrap.b32 	%r1291, %r1276, %r1276, 15;
	shf.l.wrap.b32 	%r1292, %r1276, %r1276, 13;
	xor.b32  	%r1293, %r1291, %r1292;
	shr.u32 	%r1294, %r1276, 10;
	xor.b32  	%r1295, %r1293, %r1294;
	ld.local.u32 	%r1296, [%rd86+-20];
	add.s32 	%r1297, %r1295, %r1296;
	shf.l.wrap.b32 	%r1298, %r1269, %r1269, 25;
	shf.l.wrap.b32 	%r1299, %r1269, %r1269, 14;
	xor.b32  	%r1300, %r1298, %r1299;
	shr.u32 	%r1301, %r1269, 3;
	xor.b32  	%r1302, %r1300, %r1301;
	add.s32 	%r1303, %r1297, %r1268;
	add.s32 	%r1304, %r1303, %r1302;
	st.local.u32 	[%rd86+8], %r1304;
	shf.l.wrap.b32 	%r1305, %r1290, %r1290, 15;
	shf.l.wrap.b32 	%r1306, %r1290, %r1290, 13;
	xor.b32  	%r1307, %r1305, %r1306;
	shr.u32 	%r1308, %r1290, 10;
	xor.b32  	%r1309, %r1307, %r1308;
	ld.local.u32 	%r1310, [%rd86+-16];
	add.s32 	%r1311, %r1309, %r1310;
	ld.local.u32 	%r1312, [%rd86+-48];
	shf.l.wrap.b32 	%r1313, %r1312, %r1312, 25;
	shf.l.wrap.b32 	%r1314, %r1312, %r1312, 14;
	xor.b32  	%r1315, %r1313, %r1314;
	shr.u32 	%r1316, %r1312, 3;
	xor.b32  	%r1317, %r1315, %r1316;
	{ .reg .b32 tmp; mov.b64 {tmp, %r1318}, %rd87; }
	add.s32 	%r1319, %r1311, %r1318;
	add.s32 	%r1320, %r1319, %r1317;
	st.local.u32 	[%rd86+12], %r1320;
	add.s32 	%r5969, %r5969, 4;
	setp.ne.s32 	%p54, %r5969, 64;
	@%p54 bra 	$L__BB0_295;
	setp.ne.s32 	%p55, %r21, 0;
	@%p55 bra 	$L__BB0_300;
	ld.global.u32 	%r1321, [%rd1+4];
	setp.ne.s32 	%p56, %r1321, 0;
	@%p56 bra 	$L__BB0_300;
	ld.global.u32 	%r1322, [%rd1+8];
	setp.ne.s32 	%p57, %r1322, 0;
	@%p57 bra 	$L__BB0_300;
	ld.global.u32 	%r1323, [%rd1+12];
	setp.eq.s32 	%p58, %r1323, 0;
	add.s32 	%r1324, %r13, -1767562579;
	xor.b32  	%r5959, %r123, %r1324;
	@%p58 bra 	$L__BB0_11;
$L__BB0_300:
	add.s32 	%r1326, %r5957, 3;
	mov.b32 	%r1327, -766435501;
	mul.hi.u32 	%r1328, %r1327, %r1326;
	add.s32 	%r1329, %r103, -1532871002;
	xor.b32  	%r1330, %r1328, %r13;
	xor.b32  	%r1331, %r1330, %r5992;
	mov.b32 	%r1332, -845247145;
	mul.hi.u32 	%r1333, %r1332, %r1331;
	mul.lo.s32 	%r1334, %r1331, -845247145;
	xor.b32  	%r1335, %r104, %r1333;
	add.s32 	%r1336, %r12, -1640531527;
	xor.b32  	%r1337, %r1335, %r1336;
	xor.b32  	%r1338, %r1329, %r105;
	add.s32 	%r1339, %r13, -1150833019;
	xor.b32  	%r1340, %r1338, %r1339;
	mul.hi.u32 	%r1341, %r1327, %r1337;
	mul.lo.s32 	%r1342, %r1337, -766435501;
	mul.hi.u32 	%r1343, %r1332, %r1340;
	mul.lo.s32 	%r1344, %r1340, -845247145;
	xor.b32  	%r1345, %r1334, %r1343;
	xor.b32  	%r1346, %r1345, %r14;
	xor.b32  	%r1347, %r106, %r1341;
	add.s32 	%r1348, %r13, 1993301258;
	xor.b32  	%r1349, %r1347, %r1348;
	mul.hi.u32 	%r1350, %r1327, %r1346;
	mul.lo.s32 	%r1351, %r1346, -766435501;
	mul.hi.u32 	%r1352, %r1332, %r1349;
	mul.lo.s32 	%r1353, %r1349, -845247145;
	xor.b32  	%r1354, %r1344, %r1352;
	add.s32 	%r1355, %r12, -626627285;
	xor.b32  	%r1356, %r1354, %r1355;
	xor.b32  	%r1357, %r1342, %r1350;
	add.s32 	%r1358, %r13, 842468239;
	xor.b32  	%r1359, %r1357, %r1358;
	mul.hi.u32 	%r1360, %r1327, %r1356;
	mul.lo.s32 	%r1361, %r1356, -766435501;
	mul.hi.u32 	%r1362, %r1332, %r1359;
	mul.lo.s32 	%r1363, %r1359, -845247145;
	xor.b32  	%r1364, %r1353, %r1362;
	add.s32 	%r1365, %r12, 2027808484;
	xor.b32  	%r1366, %r1364, %r1365;
	xor.b32  	%r1367, %r1351, %r1360;
	add.s32 	%r1368, %r13, -308364780;
	xor.b32  	%r1369, %r1367, %r1368;
	mul.hi.u32 	%r1370, %r1327, %r1366;
	mul.lo.s32 	%r1371, %r1366, -766435501;
	mul.hi.u32 	%r1372, %r1332, %r1369;
	mul.lo.s32 	%r1373, %r1369, -845247145;
	xor.b32  	%r1374, %r1363, %r1372;
	add.s32 	%r1375, %r12, 387276957;
	xor.b32  	%r1376, %r1374, %r1375;
	xor.b32  	%r1377, %r1361, %r1370;
	xor.b32  	%r1378, %r1377, %r15;
	mul.hi.u32 	%r1379, %r1327, %r1376;
	mul.lo.s32 	%r1380, %r1376, -766435501;
	mul.hi.u32 	%r1381, %r1332, %r1378;
	mul.lo.s32 	%r1382, %r1378, -845247145;
	xor.b32  	%r1383, %r1373, %r1381;
	xor.b32  	%r1384, %r1383, %r16;
	xor.b32  	%r1385, %r1371, %r1379;
	xor.b32  	%r1386, %r1385, %r17;
	mul.hi.u32 	%r1387, %r1327, %r1384;
	mul.lo.s32 	%r1388, %r1384, -766435501;
	mul.hi.u32 	%r1389, %r1332, %r1386;
	mul.lo.s32 	%r1390, %r1386, -845247145;
	xor.b32  	%r1391, %r1382, %r1389;
	xor.b32  	%r1392, %r1391, %r18;
	xor.b32  	%r1393, %r1380, %r1387;
	xor.b32  	%r1394, %r1393, %r19;
	mul.hi.u32 	%r1395, %r1327, %r1392;
	mul.lo.s32 	%r1396, %r1392, -766435501;
	mul.hi.u32 	%r1397, %r1332, %r1394;
	mul.lo.s32 	%r1398, %r1394, -845247145;
	xor.b32  	%r1399, %r1390, %r1397;
	xor.b32  	%r1400, %r1399, %r20;
	xor.b32  	%r1401, %r1388, %r1395;
	add.s32 	%r1402, %r13, -616729560;
	xor.b32  	%r1403, %r1401, %r1402;
	mul.hi.u32 	%r1404, %r1327, %r1400;
	mul.lo.s32 	%r133, %r1400, -766435501;
	mul.hi.u32 	%r1405, %r1332, %r1403;
	mul.lo.s32 	%r134, %r1403, -845247145;
	xor.b32  	%r1406, %r1398, %r1405;
	add.s32 	%r1407, %r12, -1879881855;
	xor.b32  	%r135, %r1406, %r1407;
	xor.b32  	%r136, %r1396, %r1404;
	mov.b32 	%r1408, -117440512;
	mov.b32 	%r1409, 11320284;
	mov.b32 	%r1410, 2030043136;
	mov.b32 	%r1411, 41838270;
	st.local.v4.u32 	[%rd2], {%r1411, %r1410, %r1409, %r1408};
	mov.b32 	%r1412, -838860800;
	mov.b32 	%r1413, 461703;
	mov.b32 	%r1414, 1426063360;
	mov.b32 	%r1415, 9790112;
	st.local.v4.u32 	[%rd2+16], {%r1415, %r1414, %r1413, %r1412};
	mov.b32 	%r1416, 0;
	st.local.v4.u32 	[%rd2+32], {%r1416, %r1416, %r1416, %r1416};
	st.local.v4.u32 	[%rd2+48], {%r1416, %r1416, %r1416, %r1416};
	mov.b32 	%r5970, 16;
$L__BB0_301:
	mul.wide.u32 	%rd88, %r5970, 4;
	add.s64 	%rd89, %rd2, %rd88;
	ld.local.v2.u32 	{%r1417, %r1418}, [%rd89+-8];
	shf.l.wrap.b32 	%r1419, %r1417, %r1417, 15;
	shf.l.wrap.b32 	%r1420, %r1417, %r1417, 13;
	xor.b32  	%r1421, %r1419, %r1420;
	shr.u32 	%r1422, %r1417, 10;
	xor.b32  	%r1423, %r1421, %r1422;
	ld.local.u32 	%r1424, [%rd89+-28];
	add.s32 	%r1425, %r1423, %r1424;
	ld.local.v4.u32 	{%r1426, %r1427, %r1428, %r1429}, [%rd89+-64];
	mov.b64 	%rd90, {%r1428, %r1429};
	shf.l.wrap.b32 	%r1430, %r1427, %r1427, 25;
	shf.l.wrap.b32 	%r1431, %r1427, %r1427, 14;
	xor.b32  	%r1432, %r1430, %r1431;
	shr.u32 	%r1433, %r1427, 3;
	xor.b32  	%r1434, %r1432, %r1433;
	add.s32 	%r1435, %r1425, %r1426;
	add.s32 	%r1436, %r1435, %r1434;
	shf.l.wrap.b32 	%r1437, %r1418, %r1418, 15;
	shf.l.wrap.b32 	%r1438, %r1418, %r1418, 13;
	xor.b32  	%r1439, %r1437, %r1438;
	shr.u32 	%r1440, %r1418, 10;
	xor.b32  	%r1441, %r1439, %r1440;
	ld.local.u32 	%r1442, [%rd89+-24];
	add.s32 	%r1443, %r1441, %r1442;
	shf.l.wrap.b32 	%r1444, %r1428, %r1428, 25;
	shf.l.wrap.b32 	%r1445, %r1428, %r1428, 14;
	xor.b32  	%r1446, %r1444, %r1445;
	shr.u32 	%r1447, %r1428, 3;
	xor.b32  	%r1448, %r1446, %r1447;
	add.s32 	%r1449, %r1443, %r1427;
	add.s32 	%r1450, %r1449, %r1448;
	st.local.v2.u32 	[%rd89], {%r1436, %r1450};
	shf.l.wrap.b32 	%r1451, %r1436, %r1436, 15;
	shf.l.wrap.b32 	%r1452, %r1436, %r1436, 13;
	xor.b32  	%r1453, %r1451, %r1452;
	shr.u32 	%r1454, %r1436, 10;
	xor.b32  	%r1455, %r1453, %r1454;
	ld.local.u32 	%r1456, [%rd89+-20];
	add.s32 	%r1457, %r1455, %r1456;
	shf.l.wrap.b32 	%r1458, %r1429, %r1429, 25;
	shf.l.wrap.b32 	%r1459, %r1429, %r1429, 14;
	xor.b32  	%r1460, %r1458, %r1459;
	shr.u32 	%r1461, %r1429, 3;
	xor.b32  	%r1462, %r1460, %r1461;
	add.s32 	%r1463, %r1457, %r1428;
	add.s32 	%r1464, %r1463, %r1462;
	st.local.u32 	[%rd89+8], %r1464;
	shf.l.wrap.b32 	%r1465, %r1450, %r1450, 15;
	shf.l.wrap.b32 	%r1466, %r1450, %r1450, 13;
	xor.b32  	%r1467, %r1465, %r1466;
	shr.u32 	%r1468, %r1450, 10;
	xor.b32  	%r1469, %r1467, %r1468;
	ld.local.u32 	%r1470, [%rd89+-16];
	add.s32 	%r1471, %r1469, %r1470;
	ld.local.u32 	%r1472, [%rd89+-48];
	shf.l.wrap.b32 	%r1473, %r1472, %r1472, 25;
	shf.l.wrap.b32 	%r1474, %r1472, %r1472, 14;
	xor.b32  	%r1475, %r1473, %r1474;
	shr.u32 	%r1476, %r1472, 3;
	xor.b32  	%r1477, %r1475, %r1476;
	{ .reg .b32 tmp; mov.b64 {tmp, %r1478}, %rd90; }
	add.s32 	%r1479, %r1471, %r1478;
	add.s32 	%r1480, %r1479, %r1477;
	st.local.u32 	[%rd89+12], %r1480;
	add.s32 	%r5970, %r5970, 4;
	setp.ne.s32 	%p59, %r5970, 64;
	@%p59 bra 	$L__BB0_301;
	setp.ne.s32 	%p60, %r21, 0;
	@%p60 bra 	$L__BB0_306;
	ld.global.u32 	%r1481, [%rd1+4];
	setp.ne.s32 	%p61, %r1481, 0;
	@%p61 bra 	$L__BB0_306;
	ld.global.u32 	%r1482, [%rd1+8];
	setp.ne.s32 	%p62, %r1482, 0;
	@%p62 bra 	$L__BB0_306;
	ld.global.u32 	%r1483, [%rd1+12];
	setp.eq.s32 	%p63, %r1483, 0;
	mov.u32 	%r5959, %r120;
	@%p63 bra 	$L__BB0_11;
$L__BB0_306:
	mov.b32 	%r1485, -117440512;
	mov.b32 	%r1486, 11320284;
	mov.b32 	%r1487, 2030043136;
	mov.b32 	%r1488, 41838270;
	st.local.v4.u32 	[%rd2], {%r1488, %r1487, %r1486, %r1485};
	mov.b32 	%r1489, -838860800;
	mov.b32 	%r1490, 461703;
	mov.b32 	%r1491, 1426063360;
	mov.b32 	%r1492, 9790112;
	st.local.v4.u32 	[%rd2+16], {%r1492, %r1491, %r1490, %r1489};
	mov.b32 	%r1493, 0;
	st.local.v4.u32 	[%rd2+32], {%r1493, %r1493, %r1493, %r1493};
	st.local.v4.u32 	[%rd2+48], {%r1493, %r1493, %r1493, %r1493};
	mov.b32 	%r5971, 16;
$L__BB0_307:
	mul.wide.u32 	%rd91, %r5971, 4;
	add.s64 	%rd92, %rd2, %rd91;
	ld.local.v2.u32 	{%r1494, %r1495}, [%rd92+-8];
	shf.l.wrap.b32 	%r1496, %r1494, %r1494, 15;
	shf.l.wrap.b32 	%r1497, %r1494, %r1494, 13;
	xor.b32  	%r1498, %r1496, %r1497;
	shr.u32 	%r1499, %r1494, 10;
	xor.b32  	%r1500, %r1498, %r1499;
	ld.local.u32 	%r1501, [%rd92+-28];
	add.s32 	%r1502, %r1500, %r1501;
	ld.local.v4.u32 	{%r1503, %r1504, %r1505, %r1506}, [%rd92+-64];
	mov.b64 	%rd93, {%r1505, %r1506};
	shf.l.wrap.b32 	%r1507, %r1504, %r1504, 25;
	shf.l.wrap.b32 	%r1508, %r1504, %r1504, 14;
	xor.b32  	%r1509, %r1507, %r1508;
	shr.u32 	%r1510, %r1504, 3;
	xor.b32  	%r1511, %r1509, %r1510;
	add.s32 	%r1512, %r1502, %r1503;
	add.s32 	%r1513, %r1512, %r1511;
	shf.l.wrap.b32 	%r1514, %r1495, %r1495, 15;
	shf.l.wrap.b32 	%r1515, %r1495, %r1495, 13;
	xor.b32  	%r1516, %r1514, %r1515;
	shr.u32 	%r1517, %r1495, 10;
	xor.b32  	%r1518, %r1516, %r1517;
	ld.local.u32 	%r1519, [%rd92+-24];
	add.s32 	%r1520, %r1518, %r1519;
	shf.l.wrap.b32 	%r1521, %r1505, %r1505, 25;
	shf.l.wrap.b32 	%r1522, %r1505, %r1505, 14;
	xor.b32  	%r1523, %r1521, %r1522;
	shr.u32 	%r1524, %r1505, 3;
	xor.b32  	%r1525, %r1523, %r1524;
	add.s32 	%r1526, %r1520, %r1504;
	add.s32 	%r1527, %r1526, %r1525;
	st.local.v2.u32 	[%rd92], {%r1513, %r1527};
	shf.l.wrap.b32 	%r1528, %r1513, %r1513, 15;
	shf.l.wrap.b32 	%r1529, %r1513, %r1513, 13;
	xor.b32  	%r1530, %r1528, %r1529;
	shr.u32 	%r1531, %r1513, 10;
	xor.b32  	%r1532, %r1530, %r1531;
	ld.local.u32 	%r1533, [%rd92+-20];
	add.s32 	%r1534, %r1532, %r1533;
	shf.l.wrap.b32 	%r1535, %r1506, %r1506, 25;
	shf.l.wrap.b32 	%r1536, %r1506, %r1506, 14;
	xor.b32  	%r1537, %r1535, %r1536;
	shr.u32 	%r1538, %r1506, 3;
	xor.b32  	%r1539, %r1537, %r1538;
	add.s32 	%r1540, %r1534, %r1505;
	add.s32 	%r1541, %r1540, %r1539;
	st.local.u32 	[%rd92+8], %r1541;
	shf.l.wrap.b32 	%r1542, %r1527, %r1527, 15;
	shf.l.wrap.b32 	%r1543, %r1527, %r1527, 13;
	xor.b32  	%r1544, %r1542, %r1543;
	shr.u32 	%r1545, %r1527, 10;
	xor.b32  	%r1546, %r1544, %r1545;
	ld.local.u32 	%r1547, [%rd92+-16];
	add.s32 	%r1548, %r1546, %r1547;
	ld.local.u32 	%r1549, [%rd92+-48];
	shf.l.wrap.b32 	%r1550, %r1549, %r1549, 25;
	shf.l.wrap.b32 	%r1551, %r1549, %r1549, 14;
	xor.b32  	%r1552, %r1550, %r1551;
	shr.u32 	%r1553, %r1549, 3;
	xor.b32  	%r1554, %r1552, %r1553;
	{ .reg .b32 tmp; mov.b64 {tmp, %r1555}, %rd93; }
	add.s32 	%r1556, %r1548, %r1555;
	add.s32 	%r1557, %r1556, %r1554;
	st.local.u32 	[%rd92+12], %r1557;
	add.s32 	%r5971, %r5971, 4;
	setp.ne.s32 	%p64, %r5971, 64;
	@%p64 bra 	$L__BB0_307;
	@%p60 bra 	$L__BB0_312;
	ld.global.u32 	%r1558, [%rd1+4];
	setp.ne.s32 	%p66, %r1558, 0;
	@%p66 bra 	$L__BB0_312;
	ld.global.u32 	%r1559, [%rd1+8];
	setp.ne.s32 	%p67, %r1559, 0;
	@%p67 bra 	$L__BB0_312;
	ld.global.u32 	%r1560, [%rd1+12];
	setp.eq.s32 	%p68, %r1560, 0;
	mov.u32 	%r5959, %r135;
	@%p68 bra 	$L__BB0_11;
$L__BB0_312:
	mov.b32 	%r1562, -117440512;
	mov.b32 	%r1563, 11320284;
	mov.b32 	%r1564, 2030043136;
	mov.b32 	%r1565, 41838270;
	st.local.v4.u32 	[%rd2], {%r1565, %r1564, %r1563, %r1562};
	mov.b32 	%r1566, -838860800;
	mov.b32 	%r1567, 461703;
	mov.b32 	%r1568, 1426063360;
	mov.b32 	%r1569, 9790112;
	st.local.v4.u32 	[%rd2+16], {%r1569, %r1568, %r1567, %r1566};
	mov.b32 	%r1570, 0;
	st.local.v4.u32 	[%rd2+32], {%r1570, %r1570, %r1570, %r1570};
	st.local.v4.u32 	[%rd2+48], {%r1570, %r1570, %r1570, %r1570};
	mov.b32 	%r5972, 16;
$L__BB0_313:
	mul.wide.u32 	%rd94, %r5972, 4;
	add.s64 	%rd95, %rd2, %rd94;
	ld.local.v2.u32 	{%r1571, %r1572}, [%rd95+-8];
	shf.l.wrap.b32 	%r1573, %r1571, %r1571, 15;
	shf.l.wrap.b32 	%r1574, %r1571, %r1571, 13;
	xor.b32  	%r1575, %r1573, %r1574;
	shr.u32 	%r1576, %r1571, 10;
	xor.b32  	%r1577, %r1575, %r1576;
	ld.local.u32 	%r1578, [%rd95+-28];
	add.s32 	%r1579, %r1577, %r1578;
	ld.local.v4.u32 	{%r1580, %r1581, %r1582, %r1583}, [%rd95+-64];
	mov.b64 	%rd96, {%r1582, %r1583};
	shf.l.wrap.b32 	%r1584, %r1581, %r1581, 25;
	shf.l.wrap.b32 	%r1585, %r1581, %r1581, 14;
	xor.b32  	%r1586, %r1584, %r1585;
	shr.u32 	%r1587, %r1581, 3;
	xor.b32  	%r1588, %r1586, %r1587;
	add.s32 	%r1589, %r1579, %r1580;
	add.s32 	%r1590, %r1589, %r1588;
	shf.l.wrap.b32 	%r1591, %r1572, %r1572, 15;
	shf.l.wrap.b32 	%r1592, %r1572, %r1572, 13;
	xor.b32  	%r1593, %r1591, %r1592;
	shr.u32 	%r1594, %r1572, 10;
	xor.b32  	%r1595, %r1593, %r1594;
	ld.local.u32 	%r1596, [%rd95+-24];
	add.s32 	%r1597, %r1595, %r1596;
	shf.l.wrap.b32 	%r1598, %r1582, %r1582, 25;
	shf.l.wrap.b32 	%r1599, %r1582, %r1582, 14;
	xor.b32  	%r1600, %r1598, %r1599;
	shr.u32 	%r1601, %r1582, 3;
	xor.b32  	%r1602, %r1600, %r1601;
	add.s32 	%r1603, %r1597, %r1581;
	add.s32 	%r1604, %r1603, %r1602;
	st.local.v2.u32 	[%rd95], {%r1590, %r1604};
	shf.l.wrap.b32 	%r1605, %r1590, %r1590, 15;
	shf.l.wrap.b32 	%r1606, %r1590, %r1590, 13;
	xor.b32  	%r1607, %r1605, %r1606;
	shr.u32 	%r1608, %r1590, 10;
	xor.b32  	%r1609, %r1607, %r1608;
	ld.local.u32 	%r1610, [%rd95+-20];
	add.s32 	%r1611, %r1609, %r1610;
	shf.l.wrap.b32 	%r1612, %r1583, %r1583, 25;
	shf.l.wrap.b32 	%r1613, %r1583, %r1583, 14;
	xor.b32  	%r1614, %r1612, %r1613;
	shr.u32 	%r1615, %r1583, 3;
	xor.b32  	%r1616, %r1614, %r1615;
	add.s32 	%r1617, %r1611, %r1582;
	add.s32 	%r1618, %r1617, %r1616;
	st.local.u32 	[%rd95+8], %r1618;
	shf.l.wrap.b32 	%r1619, %r1604, %r1604, 15;
	shf.l.wrap.b32 	%r1620, %r1604, %r1604, 13;
	xor.b32  	%r1621, %r1619, %r1620;
	shr.u32 	%r1622, %r1604, 10;
	xor.b32  	%r1623, %r1621, %r1622;
	ld.local.u32 	%r1624, [%rd95+-16];
	add.s32 	%r1625, %r1623, %r1624;
	ld.local.u32 	%r1626, [%rd95+-48];
	shf.l.wrap.b32 	%r1627, %r1626, %r1626, 25;
	shf.l.wrap.b32 	%r1628, %r1626, %r1626, 14;
	xor.b32  	%r1629, %r1627, %r1628;
	shr.u32 	%r1630, %r1626, 3;
	xor.b32  	%r1631, %r1629, %r1630;
	{ .reg .b32 tmp; mov.b64 {tmp, %r1632}, %rd96; }
	add.s32 	%r1633, %r1625, %r1632;
	add.s32 	%r1634, %r1633, %r1631;
	st.local.u32 	[%rd95+12], %r1634;
	add.s32 	%r5972, %r5972, 4;
	setp.ne.s32 	%p69, %r5972, 64;
	@%p69 bra 	$L__BB0_313;
	setp.ne.s32 	%p70, %r21, 0;
	@%p70 bra 	$L__BB0_318;
	ld.global.u32 	%r1635, [%rd1+4];
	setp.ne.s32 	%p71, %r1635, 0;
	@%p71 bra 	$L__BB0_318;
	ld.global.u32 	%r1636, [%rd1+8];
	setp.ne.s32 	%p72, %r1636, 0;
	@%p72 bra 	$L__BB0_318;
	ld.global.u32 	%r1637, [%rd1+12];
	setp.eq.s32 	%p73, %r1637, 0;
	mov.u32 	%r5959, %r134;
	@%p73 bra 	$L__BB0_11;
$L__BB0_318:
	mov.b32 	%r1639, -117440512;
	mov.b32 	%r1640, 11320284;
	mov.b32 	%r1641, 2030043136;
	mov.b32 	%r1642, 41838270;
	st.local.v4.u32 	[%rd2], {%r1642, %r1641, %r1640, %r1639};
	mov.b32 	%r1643, -838860800;
	mov.b32 	%r1644, 461703;
	mov.b32 	%r1645, 1426063360;
	mov.b32 	%r1646, 9790112;
	st.local.v4.u32 	[%rd2+16], {%r1646, %r1645, %r1644, %r1643};
	mov.b32 	%r1647, 0;
	st.local.v4.u32 	[%rd2+32], {%r1647, %r1647, %r1647, %r1647};
	st.local.v4.u32 	[%rd2+48], {%r1647, %r1647, %r1647, %r1647};
	mov.b32 	%r5973, 16;
$L__BB0_319:
	mul.wide.u32 	%rd97, %r5973, 4;
	add.s64 	%rd98, %rd2, %rd97;
	ld.local.v2.u32 	{%r1648, %r1649}, [%rd98+-8];
	shf.l.wrap.b32 	%r1650, %r1648, %r1648, 15;
	shf.l.wrap.b32 	%r1651, %r1648, %r1648, 13;
	xor.b32  	%r1652, %r1650, %r1651;
	shr.u32 	%r1653, %r1648, 10;
	xor.b32  	%r1654, %r1652, %r1653;
	ld.local.u32 	%r1655, [%rd98+-28];
	add.s32 	%r1656, %r1654, %r1655;
	ld.local.v4.u32 	{%r1657, %r1658, %r1659, %r1660}, [%rd98+-64];
	mov.b64 	%rd99, {%r1659, %r1660};
	shf.l.wrap.b32 	%r1661, %r1658, %r1658, 25;
	shf.l.wrap.b32 	%r1662, %r1658, %r1658, 14;
	xor.b32  	%r1663, %r1661, %r1662;
	shr.u32 	%r1664, %r1658, 3;
	xor.b32  	%r1665, %r1663, %r1664;
	add.s32 	%r1666, %r1656, %r1657;
	add.s32 	%r1667, %r1666, %r1665;
	shf.l.wrap.b32 	%r1668, %r1649, %r1649, 15;
	shf.l.wrap.b32 	%r1669, %r1649, %r1649, 13;
	xor.b32  	%r1670, %r1668, %r1669;
	shr.u32 	%r1671, %r1649, 10;
	xor.b32  	%r1672, %r1670, %r1671;
	ld.local.u32 	%r1673, [%rd98+-24];
	add.s32 	%r1674, %r1672, %r1673;
	shf.l.wrap.b32 	%r1675, %r1659, %r1659, 25;
	shf.l.wrap.b32 	%r1676, %r1659, %r1659, 14;
	xor.b32  	%r1677, %r1675, %r1676;
	shr.u32 	%r1678, %r1659, 3;
	xor.b32  	%r1679, %r1677, %r1678;
	add.s32 	%r1680, %r1674, %r1658;
	add.s32 	%r1681, %r1680, %r1679;
	st.local.v2.u32 	[%rd98], {%r1667, %r1681};
	shf.l.wrap.b32 	%r1682, %r1667, %r1667, 15;
	shf.l.wrap.b32 	%r1683, %r1667, %r1667, 13;
	xor.b32  	%r1684, %r1682, %r1683;
	shr.u32 	%r1685, %r1667, 10;
	xor.b32  	%r1686, %r1684, %r1685;
	ld.local.u32 	%r1687, [%rd98+-20];
	add.s32 	%r1688, %r1686, %r1687;
	shf.l.wrap.b32 	%r1689, %r1660, %r1660, 25;
	shf.l.wrap.b32 	%r1690, %r1660, %r1660, 14;
	xor.b32  	%r1691, %r1689, %r1690;
	shr.u32 	%r1692, %r1660, 3;
	xor.b32  	%r1693, %r1691, %r1692;
	add.s32 	%r1694, %r1688, %r1659;
	add.s32 	%r1695, %r1694, %r1693;
	st.local.u32 	[%rd98+8], %r1695;
	shf.l.wrap.b32 	%r1696, %r1681, %r1681, 15;
	shf.l.wrap.b32 	%r1697, %r1681, %r1681, 13;
	xor.b32  	%r1698, %r1696, %r1697;
	shr.u32 	%r1699, %r1681, 10;
	xor.b32  	%r1700, %r1698, %r1699;
	ld.local.u32 	%r1701, [%rd98+-16];
	add.s32 	%r1702, %r1700, %r1701;
	ld.local.u32 	%r1703, [%rd98+-48];
	shf.l.wrap.b32 	%r1704, %r1703, %r1703, 25;
	shf.l.wrap.b32 	%r1705, %r1703, %r1703, 14;
	xor.b32  	%r1706, %r1704, %r1705;
	shr.u32 	%r1707, %r1703, 3;
	xor.b32  	%r1708, %r1706, %r1707;
	{ .reg .b32 tmp; mov.b64 {tmp, %r1709}, %rd99; }
	add.s32 	%r1710, %r1702, %r1709;
	add.s32 	%r1711, %r1710, %r1708;
	st.local.u32 	[%rd98+12], %r1711;
	add.s32 	%r5973, %r5973, 4;
	setp.ne.s32 	%p74, %r5973, 64;
	@%p74 bra 	$L__BB0_319;
	setp.ne.s32 	%p75, %r21, 0;
	@%p75 bra 	$L__BB0_324;
	ld.global.u32 	%r1712, [%rd1+4];
	setp.ne.s32 	%p76, %r1712, 0;
	@%p76 bra 	$L__BB0_324;
	ld.global.u32 	%r1713, [%rd1+8];
	setp.ne.s32 	%p77, %r1713, 0;
	@%p77 bra 	$L__BB0_324;
	ld.global.u32 	%r1714, [%rd1+12];
	setp.eq.s32 	%p78, %r1714, 0;
	add.s32 	%r1715, %r13, -1767562579;
	xor.b32  	%r5959, %r136, %r1715;
	@%p78 bra 	$L__BB0_11;
$L__BB0_324:
	add.s32 	%r1717, %r5957, 4;
	mov.b32 	%r1718, -766435501;
	mul.hi.u32 	%r1719, %r1718, %r1717;
	add.s32 	%r1720, %r103, 1995660793;
	xor.b32  	%r1721, %r1719, %r13;
	xor.b32  	%r1722, %r1721, %r5992;
	mov.b32 	%r1723, -845247145;
	mul.hi.u32 	%r1724, %r1723, %r1722;
	mul.lo.s32 	%r1725, %r1722, -845247145;
	xor.b32  	%r1726, %r104, %r1724;
	add.s32 	%r1727, %r12, -1640531527;
	xor.b32  	%r1728, %r1726, %r1727;
	xor.b32  	%r1729, %r1720, %r105;
	add.s32 	%r1730, %r13, -1150833019;
	xor.b32  	%r1731, %r1729, %r1730;
	mul.hi.u32 	%r1732, %r1718, %r1728;
	mul.lo.s32 	%r1733, %r1728, -766435501;
	mul.hi.u32 	%r1734, %r1723, %r1731;
	mul.lo.s32 	%r1735, %r1731, -845247145;
	xor.b32  	%r1736, %r1725, %r1734;
	xor.b32  	%r1737, %r1736, %r14;
	xor.b32  	%r1738, %r106, %r1732;
	add.s32 	%r1739, %r13, 1993301258;
	xor.b32  	%r1740, %r1738, %r1739;
	mul.hi.u32 	%r1741, %r1718, %r1737;
	mul.lo.s32 	%r1742, %r1737, -766435501;
	mul.hi.u32 	%r1743, %r1723, %r1740;
	mul.lo.s32 	%r1744, %r1740, -845247145;
	xor.b32  	%r1745, %r1735, %r1743;
	add.s32 	%r1746, %r12, -626627285;
	xor.b32  	%r1747, %r1745, %r1746;
	xor.b32  	%r1748, %r1733, %r1741;
	add.s32 	%r1749, %r13, 842468239;
	xor.b32  	%r1750, %r1748, %r1749;
	mul.hi.u32 	%r1751, %r1718, %r1747;
	mul.lo.s32 	%r1752, %r1747, -766435501;
	mul.hi.u32 	%r1753, %r1723, %r1750;
	mul.lo.s32 	%r1754, %r1750, -845247145;
	xor.b32  	%r1755, %r1744, %r1753;
	add.s32 	%r1756, %r12, 2027808484;
	xor.b32  	%r1757, %r1755, %r1756;
	xor.b32  	%r1758, %r1742, %r1751;
	add.s32 	%r1759, %r13, -308364780;
	xor.b32  	%r1760, %r1758, %r1759;
	mul.hi.u32 	%r1761, %r1718, %r1757;
	mul.lo.s32 	%r1762, %r1757, -766435501;
	mul.hi.u32 	%r1763, %r1723, %r1760;
	mul.lo.s32 	%r1764, %r1760, -845247145;
	xor.b32  	%r1765, %r1754, %r1763;
	add.s32 	%r1766, %r12, 387276957;
	xor.b32  	%r1767, %r1765, %r1766;
	xor.b32  	%r1768, %r1752, %r1761;
	xor.b32  	%r1769, %r1768, %r15;
	mul.hi.u32 	%r1770, %r1718, %r1767;
	mul.lo.s32 	%r1771, %r1767, -766435501;
	mul.hi.u32 	%r1772, %r1723, %r1769;
	mul.lo.s32 	%r1773, %r1769, -845247145;
	xor.b32  	%r1774, %r1764, %r1772;
	xor.b32  	%r1775, %r1774, %r16;
	xor.b32  	%r1776, %r1762, %r1770;
	xor.b32  	%r1777, %r1776, %r17;
	mul.hi.u32 	%r1778, %r1718, %r1775;
	mul.lo.s32 	%r1779, %r1775, -766435501;
	mul.hi.u32 	%r1780, %r1723, %r1777;
	mul.lo.s32 	%r1781, %r1777, -845247145;
	xor.b32  	%r1782, %r1773, %r1780;
	xor.b32  	%r1783, %r1782, %r18;
	xor.b32  	%r1784, %r1771, %r1778;
	xor.b32  	%r1785, %r1784, %r19;
	mul.hi.u32 	%r1786, %r1718, %r1783;
	mul.lo.s32 	%r1787, %r1783, -766435501;
	mul.hi.u32 	%r1788, %r1723, %r1785;
	mul.lo.s32 	%r1789, %r1785, -845247145;
	xor.b32  	%r1790, %r1781, %r1788;
	xor.b32  	%r1791, %r1790, %r20;
	xor.b32  	%r1792, %r1779, %r1786;
	add.s32 	%r1793, %r13, -616729560;
	xor.b32  	%r1794, %r1792, %r1793;
	mul.hi.u32 	%r1795, %r1718, %r1791;
	mul.lo.s32 	%r146, %r1791, -766435501;
	mul.hi.u32 	%r1796, %r1723, %r1794;
	mul.lo.s32 	%r147, %r1794, -845247145;
	xor.b32  	%r1797, %r1789, %r1796;
	add.s32 	%r1798, %r12, -1879881855;
	xor.b32  	%r148, %r1797, %r1798;
	xor.b32  	%r149, %r1787, %r1795;
	mov.b32 	%r1799, -117440512;
	mov.b32 	%r1800, 11320284;
	mov.b32 	%r1801, 2030043136;
	mov.b32 	%r1802, 41838270;
	st.local.v4.u32 	[%rd2], {%r1802, %r1801, %r1800, %r1799};
	mov.b32 	%r1803, -838860800;
	mov.b32 	%r1804, 461703;
	mov.b32 	%r1805, 1426063360;
	mov.b32 	%r1806, 9790112;
	st.local.v4.u32 	[%rd2+16], {%r1806, %r1805, %r1804, %r1803};
	mov.b32 	%r1807, 0;
	st.local.v4.u32 	[%rd2+32], {%r1807, %r1807, %r1807, %r1807};
	st.local.v4.u32 	[%rd2+48], {%r1807, %r1807, %r1807, %r1807};
	mov.b32 	%r5974, 16;
$L__BB0_325:
	mul.wide.u32 	%rd100, %r5974, 4;
	add.s64 	%rd101, %rd2, %rd100;
	ld.local.v2.u32 	{%r1808, %r1809}, [%rd101+-8];
	shf.l.wrap.b32 	%r1810, %r1808, %r1808, 15;
	shf.l.wrap.b32 	%r1811, %r1808, %r1808, 13;
	xor.b32  	%r1812, %r1810, %r1811;
	shr.u32 	%r1813, %r1808, 10;
	xor.b32  	%r1814, %r1812, %r1813;
	ld.local.u32 	%r1815, [%rd101+-28];
	add.s32 	%r1816, %r1814, %r1815;
	ld.local.v4.u32 	{%r1817, %r1818, %r1819, %r1820}, [%rd101+-64];
	mov.b64 	%rd102, {%r1819, %r1820};
	shf.l.wrap.b32 	%r1821, %r1818, %r1818, 25;
	shf.l.wrap.b32 	%r1822, %r1818, %r1818, 14;
	xor.b32  	%r1823, %r1821, %r1822;
	shr.u32 	%r1824, %r1818, 3;
	xor.b32  	%r1825, %r1823, %r1824;
	add.s32 	%r1826, %r1816, %r1817;
	add.s32 	%r1827, %r1826, %r1825;
	shf.l.wrap.b32 	%r1828, %r1809, %r1809, 15;
	shf.l.wrap.b32 	%r1829, %r1809, %r1809, 13;
	xor.b32  	%r1830, %r1828, %r1829;
	shr.u32 	%r1831, %r1809, 10;
	xor.b32  	%r1832, %r1830, %r1831;
	ld.local.u32 	%r1833, [%rd101+-24];
	add.s32 	%r1834, %r1832, %r1833;
	shf.l.wrap.b32 	%r1835, %r1819, %r1819, 25;
	shf.l.wrap.b32 	%r1836, %r1819, %r1819, 14;
	xor.b32  	%r1837, %r1835, %r1836;
	shr.u32 	%r1838, %r1819, 3;
	xor.b32  	%r1839, %r1837, %r1838;
	add.s32 	%r1840, %r1834, %r1818;
	add.s32 	%r1841, %r1840, %r1839;
	st.local.v2.u32 	[%rd101], {%r1827, %r1841};
	shf.l.wrap.b32 	%r1842, %r1827, %r1827, 15;
	shf.l.wrap.b32 	%r1843, %r1827, %r1827, 13;
	xor.b32  	%r1844, %r1842, %r1843;
	shr.u32 	%r1845, %r1827, 10;
	xor.b32  	%r1846, %r1844, %r1845;
	ld.local.u32 	%r1847, [%rd101+-20];
	add.s32 	%r1848, %r1846, %r1847;
	shf.l.wrap.b32 	%r1849, %r1820, %r1820, 25;
	shf.l.wrap.b32 	%r1850, %r1820, %r1820, 14;
	xor.b32  	%r1851, %r1849, %r1850;
	shr.u32 	%r1852, %r1820, 3;
	xor.b32  	%r1853, %r1851, %r1852;
	add.s32 	%r1854, %r1848, %r1819;
	add.s32 	%r1855, %r1854, %r1853;
	st.local.u32 	[%rd101+8], %r1855;
	shf.l.wrap.b32 	%r1856, %r1841, %r1841, 15;
	shf.l.wrap.b32 	%r1857, %r1841, %r1841, 13;
	xor.b32  	%r1858, %r1856, %r1857;
	shr.u32 	%r1859, %r1841, 10;
	xor.b32  	%r1860, %r1858, %r1859;
	ld.local.u32 	%r1861, [%rd101+-16];
	add.s32 	%r1862, %r1860, %r1861;
	ld.local.u32 	%r1863, [%rd101+-48];
	shf.l.wrap.b32 	%r1864, %r1863, %r1863, 25;
	shf.l.wrap.b32 	%r1865, %r1863, %r1863, 14;
	xor.b32  	%r1866, %r1864, %r1865;
	shr.u32 	%r1867, %r1863, 3;
	xor.b32  	%r1868, %r1866, %r1867;
	{ .reg .b32 tmp; mov.b64 {tmp, %r1869}, %rd102; }
	add.s32 	%r1870, %r1862, %r1869;
	add.s32 	%r1871, %r1870, %r1868;
	st.local.u32 	[%rd101+12], %r1871;
	add.s32 	%r5974, %r5974, 4;
	setp.ne.s32 	%p79, %r5974, 64;
	@%p79 bra 	$L__BB0_325;
	setp.ne.s32 	%p80, %r21, 0;
	@%p80 bra 	$L__BB0_330;
	ld.global.u32 	%r1872, [%rd1+4];
	setp.ne.s32 	%p81, %r1872, 0;
	@%p81 bra 	$L__BB0_330;
	ld.global.u32 	%r1873, [%rd1+8];
	setp.ne.s32 	%p82, %r1873, 0;
	@%p82 bra 	$L__BB0_330;
	ld.global.u32 	%r1874, [%rd1+12];
	setp.eq.s32 	%p83, %r1874, 0;
	mov.u32 	%r5959, %r133;
	@%p83 bra 	$L__BB0_11;
$L__BB0_330:
	mov.b32 	%r1876, -117440512;
	mov.b32 	%r1877, 11320284;
	mov.b32 	%r1878, 2030043136;
	mov.b32 	%r1879, 41838270;
	st.local.v4.u32 	[%rd2], {%r1879, %r1878, %r1877, %r1876};
	mov.b32 	%r1880, -838860800;
	mov.b32 	%r1881, 461703;
	mov.b32 	%r1882, 1426063360;
	mov.b32 	%r1883, 9790112;
	st.local.v4.u32 	[%rd2+16], {%r1883, %r1882, %r1881, %r1880};
	mov.b32 	%r1884, 0;
	st.local.v4.u32 	[%rd2+32], {%r1884, %r1884, %r1884, %r1884};
	st.local.v4.u32 	[%rd2+48], {%r1884, %r1884, %r1884, %r1884};
	mov.b32 	%r5975, 16;
$L__BB0_331:
	mul.wide.u32 	%rd103, %r5975, 4;
	add.s64 	%rd104, %rd2, %rd103;
	ld.local.v2.u32 	{%r1885, %r1886}, [%rd104+-8];
	shf.l.wrap.b32 	%r1887, %r1885, %r1885, 15;
	shf.l.wrap.b32 	%r1888, %r1885, %r1885, 13;
	xor.b32  	%r1889, %r1887, %r1888;
	shr.u32 	%r1890, %r1885, 10;
	xor.b32  	%r1891, %r1889, %r1890;
	ld.local.u32 	%r1892, [%rd104+-28];
	add.s32 	%r1893, %r1891, %r1892;
	ld.local.v4.u32 	{%r1894, %r1895, %r1896, %r1897}, [%rd104+-64];
	mov.b64 	%rd105, {%r1896, %r1897};
	shf.l.wrap.b32 	%r1898, %r1895, %r1895, 25;
	shf.l.wrap.b32 	%r1899, %r1895, %r1895, 14;
	xor.b32  	%r1900, %r1898, %r1899;
	shr.u32 	%r1901, %r1895, 3;
	xor.b32  	%r1902, %r1900, %r1901;
	add.s32 	%r1903, %r1893, %r1894;
	add.s32 	%r1904, %r1903, %r1902;
	shf.l.wrap.b32 	%r1905, %r1886, %r1886, 15;
	shf.l.wrap.b32 	%r1906, %r1886, %r1886, 13;
	xor.b32  	%r1907, %r1905, %r1906;
	shr.u32 	%r1908, %r1886, 10;
	xor.b32  	%r1909, %r1907, %r1908;
	ld.local.u32 	%r1910, [%rd104+-24];
	add.s32 	%r1911, %r1909, %r1910;
	shf.l.wrap.b32 	%r1912, %r1896, %r1896, 25;
	shf.l.wrap.b32 	%r1913, %r1896, %r1896, 14;
	xor.b32  	%r1914, %r1912, %r1913;
	shr.u32 	%r1915, %r1896, 3;
	xor.b32  	%r1916, %r1914, %r1915;
	add.s32 	%r1917, %r1911, %r1895;
	add.s32 	%r1918, %r1917, %r1916;
	st.local.v2.u32 	[%rd104], {%r1904, %r1918};
	shf.l.wrap.b32 	%r1919, %r1904, %r1904, 15;
	shf.l.wrap.b32 	%r1920, %r1904, %r1904, 13;
	xor.b32  	%r1921, %r1919, %r1920;
	shr.u32 	%r1922, %r1904, 10;
	xor.b32  	%r1923, %r1921, %r1922;
	ld.local.u32 	%r1924, [%rd104+-20];
	add.s32 	%r1925, %r1923, %r1924;
	shf.l.wrap.b32 	%r1926, %r1897, %r1897, 25;
	shf.l.wrap.b32 	%r1927, %r1897, %r1897, 14;
	xor.b32  	%r1928, %r1926, %r1927;
	shr.u32 	%r1929, %r1897, 3;
	xor.b32  	%r1930, %r1928, %r1929;
	add.s32 	%r1931, %r1925, %r1896;
	add.s32 	%r1932, %r1931, %r1930;
	st.local.u32 	[%rd104+8], %r1932;
	shf.l.wrap.b32 	%r1933, %r1918, %r1918, 15;
	shf.l.wrap.b32 	%r1934, %r1918, %r1918, 13;
	xor.b32  	%r1935, %r1933, %r1934;
	shr.u32 	%r1936, %r1918, 10;
	xor.b32  	%r1937, %r1935, %r1936;
	ld.local.u32 	%r1938, [%rd104+-16];
	add.s32 	%r1939, %r1937, %r1938;
	ld.local.u32 	%r1940, [%rd104+-48];
	shf.l.wrap.b32 	%r1941, %r1940, %r1940, 25;
	shf.l.wrap.b32 	%r1942, %r1940, %r1940, 14;
	xor.b32  	%r1943, %r1941, %r1942;
	shr.u32 	%r1944, %r1940, 3;
	xor.b32  	%r1945, %r1943, %r1944;
	{ .reg .b32 tmp; mov.b64 {tmp, %r1946}, %rd105; }
	add.s32 	%r1947, %r1939, %r1946;
	add.s32 	%r1948, %r1947, %r1945;
	st.local.u32 	[%rd104+12], %r1948;
	add.s32 	%r5975, %r5975, 4;
	setp.ne.s32 	%p84, %r5975, 64;
	@%p84 bra 	$L__BB0_331;
	@%p80 bra 	$L__BB0_336;
	ld.global.u32 	%r1949, [%rd1+4];
	setp.ne.s32 	%p86, %r1949, 0;
	@%p86 bra 	$L__BB0_336;
	ld.global.u32 	%r1950, [%rd1+8];
	setp.ne.s32 	%p87, %r1950, 0;
	@%p87 bra 	$L__BB0_336;
	ld.global.u32 	%r1951, [%rd1+12];
	setp.eq.s32 	%p88, %r1951, 0;
	mov.u32 	%r5959, %r148;
	@%p88 bra 	$L__BB0_11;
$L__BB0_336:
	mov.b32 	%r1953, -117440512;
	mov.b32 	%r1954, 11320284;
	mov.b32 	%r1955, 2030043136;
	mov.b32 	%r1956, 41838270;
	st.local.v4.u32 	[%rd2], {%r1956, %r1955, %r1954, %r1953};
	mov.b32 	%r1957, -838860800;
	mov.b32 	%r1958, 461703;
	mov.b32 	%r1959, 1426063360;
	mov.b32 	%r1960, 9790112;
	st.local.v4.u32 	[%rd2+16], {%r1960, %r1959, %r1958, %r1957};
	mov.b32 	%r1961, 0;
	st.local.v4.u32 	[%rd2+32], {%r1961, %r1961, %r1961, %r1961};
	st.local.v4.u32 	[%rd2+48], {%r1961, %r1961, %r1961, %r1961};
	mov.b32 	%r5976, 16;
$L__BB0_337:
	mul.wide.u32 	%rd106, %r5976, 4;
	add.s64 	%rd107, %rd2, %rd106;
	ld.local.v2.u32 	{%r1962, %r1963}, [%rd107+-8];
	shf.l.wrap.b32 	%r1964, %r1962, %r1962, 15;
	shf.l.wrap.b32 	%r1965, %r1962, %r1962, 13;
	xor.b32  	%r1966, %r1964, %r1965;
	shr.u32 	%r1967, %r1962, 10;
	xor.b32  	%r1968, %r1966, %r1967;
	ld.local.u32 	%r1969, [%rd107+-28];
	add.s32 	%r1970, %r1968, %r1969;
	ld.local.v4.u32 	{%r1971, %r1972, %r1973, %r1974}, [%rd107+-64];
	mov.b64 	%rd108, {%r1973, %r1974};
	shf.l.wrap.b32 	%r1975, %r1972, %r1972, 25;
	shf.l.wrap.b32 	%r1976, %r1972, %r1972, 14;
	xor.b32  	%r1977, %r1975, %r1976;
	shr.u32 	%r1978, %r1972, 3;
	xor.b32  	%r1979, %r1977, %r1978;
	add.s32 	%r1980, %r1970, %r1971;
	add.s32 	%r1981, %r1980, %r1979;
	shf.l.wrap.b32 	%r1982, %r1963, %r1963, 15;
	shf.l.wrap.b32 	%r1983, %r1963, %r1963, 13;
	xor.b32  	%r1984, %r1982, %r1983;
	shr.u32 	%r1985, %r1963, 10;
	xor.b32  	%r1986, %r1984, %r1985;
	ld.local.u32 	%r1987, [%rd107+-24];
	add.s32 	%r1988, %r1986, %r1987;
	shf.l.wrap.b32 	%r1989, %r1973, %r1973, 25;
	shf.l.wrap.b32 	%r1990, %r1973, %r1973, 14;
	xor.b32  	%r1991, %r1989, %r1990;
	shr.u32 	%r1992, %r1973, 3;
	xor.b32  	%r1993, %r1991, %r1992;
	add.s32 	%r1994, %r1988, %r1972;
	add.s32 	%r1995, %r1994, %r1993;
	st.local.v2.u32 	[%rd107], {%r1981, %r1995};
	shf.l.wrap.b32 	%r1996, %r1981, %r1981, 15;
	shf.l.wrap.b32 	%r1997, %r1981, %r1981, 13;
	xor.b32  	%r1998, %r1996, %r1997;
	shr.u32 	%r1999, %r1981, 10;
	xor.b32  	%r2000, %r1998, %r1999;
	ld.local.u32 	%r2001, [%rd107+-20];
	add.s32 	%r2002, %r2000, %r2001;
	shf.l.wrap.b32 	%r2003, %r1974, %r1974, 25;
	shf.l.wrap.b32 	%r2004, %r1974, %r1974, 14;
	xor.b32  	%r2005, %r2003, %r2004;
	shr.u32 	%r2006, %r1974, 3;
	xor.b32  	%r2007, %r2005, %r2006;
	add.s32 	%r2008, %r2002, %r1973;
	add.s32 	%r2009, %r2008, %r2007;
	st.local.u32 	[%rd107+8], %r2009;
	shf.l.wrap.b32 	%r2010, %r1995, %r1995, 15;
	shf.l.wrap.b32 	%r2011, %r1995, %r1995, 13;
	xor.b32  	%r2012, %r2010, %r2011;
	shr.u32 	%r2013, %r1995, 10;
	xor.b32  	%r2014, %r2012, %r2013;
	ld.local.u32 	%r2015, [%rd107+-16];
	add.s32 	%r2016, %r2014, %r2015;
	ld.local.u32 	%r2017, [%rd107+-48];
	shf.l.wrap.b32 	%r2018, %r2017, %r2017, 25;
	shf.l.wrap.b32 	%r2019, %r2017, %r2017, 14;
	xor.b32  	%r2020, %r2018, %r2019;
	shr.u32 	%r2021, %r2017, 3;
	xor.b32  	%r2022, %r2020, %r2021;
	{ .reg .b32 tmp; mov.b64 {tmp, %r2023}, %rd108; }
	add.s32 	%r2024, %r2016, %r2023;
	add.s32 	%r2025, %r2024, %r2022;
	st.local.u32 	[%rd107+12], %r2025;
	add.s32 	%r5976, %r5976, 4;
	setp.ne.s32 	%p89, %r5976, 64;
	@%p89 bra 	$L__BB0_337;
	setp.ne.s32 	%p90, %r21, 0;
	@%p90 bra 	$L__BB0_342;
	ld.global.u32 	%r2026, [%rd1+4];
	setp.ne.s32 	%p91, %r2026, 0;
	@%p91 bra 	$L__BB0_342;
	ld.global.u32 	%r2027, [%rd1+8];
	setp.ne.s32 	%p92, %r2027, 0;
	@%p92 bra 	$L__BB0_342;
	ld.global.u32 	%r2028, [%rd1+12];
	setp.eq.s32 	%p93, %r2028, 0;
	mov.u32 	%r5959, %r147;
	@%p93 bra 	$L__BB0_11;
$L__BB0_342:
	mov.b32 	%r2030, -117440512;
	mov.b32 	%r2031, 11320284;
	mov.b32 	%r2032, 2030043136;
	mov.b32 	%r2033, 41838270;
	st.local.v4.u32 	[%rd2], {%r2033, %r2032, %r2031, %r2030};
	mov.b32 	%r2034, -838860800;
	mov.b32 	%r2035, 461703;
	mov.b32 	%r2036, 1426063360;
	mov.b32 	%r2037, 9790112;
	st.local.v4.u32 	[%rd2+16], {%r2037, %r2036, %r2035, %r2034};
	mov.b32 	%r2038, 0;
	st.local.v4.u32 	[%rd2+32], {%r2038, %r2038, %r2038, %r2038};
	st.local.v4.u32 	[%rd2+48], {%r2038, %r2038, %r2038, %r2038};
	mov.b32 	%r5977, 16;
$L__BB0_343:
	mul.wide.u32 	%rd109, %r5977, 4;
	add.s64 	%rd110, %rd2, %rd109;
	ld.local.v2.u32 	{%r2039, %r2040}, [%rd110+-8];
	shf.l.wrap.b32 	%r2041, %r2039, %r2039, 15;
	shf.l.wrap.b32 	%r2042, %r2039, %r2039, 13;
	xor.b32  	%r2043, %r2041, %r2042;
	shr.u32 	%r2044, %r2039, 10;
	xor.b32  	%r2045, %r2043, %r2044;
	ld.local.u32 	%r2046, [%rd110+-28];
	add.s32 	%r2047, %r2045, %r2046;
	ld.local.v4.u32 	{%r2048, %r2049, %r2050, %r2051}, [%rd110+-64];
	mov.b64 	%rd111, {%r2050, %r2051};
	shf.l.wrap.b32 	%r2052, %r2049, %r2049, 25;
	shf.l.wrap.b32 	%r2053, %r2049, %r2049, 14;
	xor.b32  	%r2054, %r2052, %r2053;
	shr.u32 	%r2055, %r2049, 3;
	xor.b32  	%r2056, %r2054, %r2055;
	add.s32 	%r2057, %r2047, %r2048;
	add.s32 	%r2058, %r2057, %r2056;
	shf.l.wrap.b32 	%r2059, %r2040, %r2040, 15;
	shf.l.wrap.b32 	%r2060, %r2040, %r2040, 13;
	xor.b32  	%r2061, %r2059, %r2060;
	shr.u32 	%r2062, %r2040, 10;
	xor.b32  	%r2063, %r2061, %r2062;
	ld.local.u32 	%r2064, [%rd110+-24];
	add.s32 	%r2065, %r2063, %r2064;
	shf.l.wrap.b32 	%r2066, %r2050, %r2050, 25;
	shf.l.wrap.b32 	%r2067, %r2050, %r2050, 14;
	xor.b32  	%r2068, %r2066, %r2067;
	shr.u32 	%r2069, %r2050, 3;
	xor.b32  	%r2070, %r2068, %r2069;
	add.s32 	%r2071, %r2065, %r2049;
	add.s32 	%r2072, %r2071, %r2070;
	st.local.v2.u32 	[%rd110], {%r2058, %r2072};
	shf.l.wrap.b32 	%r2073, %r2058, %r2058, 15;
	shf.l.wrap.b32 	%r2074, %r2058, %r2058, 13;
	xor.b32  	%r2075, %r2073, %r2074;
	shr.u32 	%r2076, %r2058, 10;
	xor.b32  	%r2077, %r2075, %r2076;
	ld.local.u32 	%r2078, [%rd110+-20];
	add.s32 	%r2079, %r2077, %r2078;
	shf.l.wrap.b32 	%r2080, %r2051, %r2051, 25;
	shf.l.wrap.b32 	%r2081, %r2051, %r2051, 14;
	xor.b32  	%r2082, %r2080, %r2081;
	shr.u32 	%r2083, %r2051, 3;
	xor.b32  	%r2084, %r2082, %r2083;
	add.s32 	%r2085, %r2079, %r2050;
	add.s32 	%r2086, %r2085, %r2084;
	st.local.u32 	[%rd110+8], %r2086;
	shf.l.wrap.b32 	%r2087, %r2072, %r2072, 15;
	shf.l.wrap.b32 	%r2088, %r2072, %r2072, 13;
	xor.b32  	%r2089, %r2087, %r2088;
	shr.u32 	%r2090, %r2072, 10;
	xor.b32  	%r2091, %r2089, %r2090;
	ld.local.u32 	%r2092, [%rd110+-16];
	add.s32 	%r2093, %r2091, %r2092;
	ld.local.u32 	%r2094, [%rd110+-48];
	shf.l.wrap.b32 	%r2095, %r2094, %r2094, 25;
	shf.l.wrap.b32 	%r2096, %r2094, %r2094, 14;
	xor.b32  	%r2097, %r2095, %r2096;
	shr.u32 	%r2098, %r2094, 3;
	xor.b32  	%r2099, %r2097, %r2098;
	{ .reg .b32 tmp; mov.b64 {tmp, %r2100}, %rd111; }
	add.s32 	%r2101, %r2093, %r2100;
	add.s32 	%r2102, %r2101, %r2099;
	st.local.u32 	[%rd110+12], %r2102;
	add.s32 	%r5977, %r5977, 4;
	setp.ne.s32 	%p94, %r5977, 64;
	@%p94 bra 	$L__BB0_343;
	setp.ne.s32 	%p95, %r21, 0;
	@%p95 bra 	$L__BB0_348;
	ld.global.u32 	%r2103, [%rd1+4];
	setp.ne.s32 	%p96, %r2103, 0;
	@%p96 bra 	$L__BB0_348;
	ld.global.u32 	%r2104, [%rd1+8];
	setp.ne.s32 	%p97, %r2104, 0;
	@%p97 bra 	$L__BB0_348;
	ld.global.u32 	%r2105, [%rd1+12];
	setp.eq.s32 	%p98, %r2105, 0;
	add.s32 	%r2106, %r13, -1767562579;
	xor.b32  	%r5959, %r149, %r2106;
	@%p98 bra 	$L__BB0_11;
$L__BB0_348:
	add.s32 	%r2108, %r5957, 5;
	mov.b32 	%r2109, -766435501;
	mul.hi.u32 	%r2110, %r2109, %r2108;
	add.s32 	%r2111, %r103, 1229225292;
	xor.b32  	%r2112, %r2110, %r13;
	xor.b32  	%r2113, %r2112, %r5992;
	mov.b32 	%r2114, -845247145;
	mul.hi.u32 	%r2115, %r2114, %r2113;
	mul.lo.s32 	%r2116, %r2113, -845247145;
	xor.b32  	%r2117, %r104, %r2115;
	add.s32 	%r2118, %r12, -1640531527;
	xor.b32  	%r2119, %r2117, %r2118;
	xor.b32  	%r2120, %r2111, %r105;
	add.s32 	%r2121, %r13, -1150833019;
	xor.b32  	%r2122, %r2120, %r2121;
	mul.hi.u32 	%r2123, %r2109, %r2119;
	mul.lo.s32 	%r2124, %r2119, -766435501;
	mul.hi.u32 	%r2125, %r2114, %r2122;
	mul.lo.s32 	%r2126, %r2122, -845247145;
	xor.b32  	%r2127, %r2116, %r2125;
	xor.b32  	%r2128, %r2127, %r14;
	xor.b32  	%r2129, %r106, %r2123;
	add.s32 	%r2130, %r13, 1993301258;
	xor.b32  	%r2131, %r2129, %r2130;
	mul.hi.u32 	%r2132, %r2109, %r2128;
	mul.lo.s32 	%r2133, %r2128, -766435501;
	mul.hi.u32 	%r2134, %r2114, %r2131;
	mul.lo.s32 	%r2135, %r2131, -845247145;
	xor.b32  	%r2136, %r2126, %r2134;
	add.s32 	%r2137, %r12, -626627285;
	xor.b32  	%r2138, %r2136, %r2137;
	xor.b32  	%r2139, %r2124, %r2132;
	add.s32 	%r2140, %r13, 842468239;
	xor.b32  	%r2141, %r2139, %r2140;
	mul.hi.u32 	%r2142, %r2109, %r2138;
	mul.lo.s32 	%r2143, %r2138, -766435501;
	mul.hi.u32 	%r2144, %r2114, %r2141;
	mul.lo.s32 	%r2145, %r2141, -845247145;
	xor.b32  	%r2146, %r2135, %r2144;
	add.s32 	%r2147, %r12, 2027808484;
	xor.b32  	%r2148, %r2146, %r2147;
	xor.b32  	%r2149, %r2133, %r2142;
	add.s32 	%r2150, %r13, -308364780;
	xor.b32  	%r2151, %r2149, %r2150;
	mul.hi.u32 	%r2152, %r2109, %r2148;
	mul.lo.s32 	%r2153, %r2148, -766435501;
	mul.hi.u32 	%r2154, %r2114, %r2151;
	mul.lo.s32 	%r2155, %r2151, -845247145;
	xor.b32  	%r2156, %r2145, %r2154;
	add.s32 	%r2157, %r12, 387276957;
	xor.b32  	%r2158, %r2156, %r2157;
	xor.b32  	%r2159, %r2143, %r2152;
	xor.b32  	%r2160, %r2159, %r15;
	mul.hi.u32 	%r2161, %r2109, %r2158;
	mul.lo.s32 	%r2162, %r2158, -766435501;
	mul.hi.u32 	%r2163, %r2114, %r2160;
	mul.lo.s32 	%r2164, %r2160, -845247145;
	xor.b32  	%r2165, %r2155, %r2163;
	xor.b32  	%r2166, %r2165, %r16;
	xor.b32  	%r2167, %r2153, %r2161;
	xor.b32  	%r2168, %r2167, %r17;
	mul.hi.u32 	%r2169, %r2109, %r2166;
	mul.lo.s32 	%r2170, %r2166, -766435501;
	mul.hi.u32 	%r2171, %r2114, %r2168;
	mul.lo.s32 	%r2172, %r2168, -845247145;
	xor.b32  	%r2173, %r2164, %r2171;
	xor.b32  	%r2174, %r2173, %r18;
	xor.b32  	%r2175, %r2162, %r2169;
	xor.b32  	%r2176, %r2175, %r19;
	mul.hi.u32 	%r2177, %r2109, %r2174;
	mul.lo.s32 	%r2178, %r2174, -766435501;
	mul.hi.u32 	%r2179, %r2114, %r2176;
	mul.lo.s32 	%r2180, %r2176, -845247145;
	xor.b32  	%r2181, %r2172, %r2179;
	xor.b32  	%r2182, %r2181, %r20;
	xor.b32  	%r2183, %r2170, %r2177;
	add.s32 	%r2184, %r13, -616729560;
	xor.b32  	%r2185, %r2183, %r2184;
	mul.hi.u32 	%r2186, %r2109, %r2182;
	mul.lo.s32 	%r159, %r2182, -766435501;
	mul.hi.u32 	%r2187, %r2114, %r2185;
	mul.lo.s32 	%r160, %r2185, -845247145;
	xor.b32  	%r2188, %r2180, %r2187;
	add.s32 	%r2189, %r12, -1879881855;
	xor.b32  	%r161, %r2188, %r2189;
	xor.b32  	%r162, %r2178, %r2186;
	mov.b32 	%r2190, -117440512;
	mov.b32 	%r2191, 11320284;
	mov.b32 	%r2192, 2030043136;
	mov.b32 	%r2193, 41838270;
	st.local.v4.u32 	[%rd2], {%r2193, %r2192, %r2191, %r2190};
	mov.b32 	%r2194, -838860800;
	mov.b32 	%r2195, 461703;
	mov.b32 	%r2196, 1426063360;
	mov.b32 	%r2197, 9790112;
	st.local.v4.u32 	[%rd2+16], {%r2197, %r2196, %r2195, %r2194};
	mov.b32 	%r2198, 0;
	st.local.v4.u32 	[%rd2+32], {%r2198, %r2198, %r2198, %r2198};
	st.local.v4.u32 	[%rd2+48], {%r2198, %r2198, %r2198, %r2198};
	mov.b32 	%r5978, 16;
$L__BB0_349:
	mul.wide.u32 	%rd112, %r5978, 4;
	add.s64 	%rd113, %rd2, %rd112;
	ld.local.v2.u32 	{%r2199, %r2200}, [%rd113+-8];
	shf.l.wrap.b32 	%r2201, %r2199, %r2199, 15;
	shf.l.wrap.b32 	%r2202, %r2199, %r2199, 13;
	xor.b32  	%r2203, %r2201, %r2202;
	shr.u32 	%r2204, %r2199, 10;
	xor.b32  	%r2205, %r2203, %r2204;
	ld.local.u32 	%r2206, [%rd113+-28];
	add.s32 	%r2207, %r2205, %r2206;
	ld.local.v4.u32 	{%r2208, %r2209, %r2210, %r2211}, [%rd113+-64];
	mov.b64 	%rd114, {%r2210, %r2211};
	shf.l.wrap.b32 	%r2212, %r2209, %r2209, 25;
	shf.l.wrap.b32 	%r2213, %r2209, %r2209, 14;
	xor.b32  	%r2214, %r2212, %r2213;
	shr.u32 	%r2215, %r2209, 3;
	xor.b32  	%r2216, %r2214, %r2215;
	add.s32 	%r2217, %r2207, %r2208;
	add.s32 	%r2218, %r2217, %r2216;
	shf.l.wrap.b32 	%r2219, %r2200, %r2200, 15;
	shf.l.wrap.b32 	%r2220, %r2200, %r2200, 13;
	xor.b32  	%r2221, %r2219, %r2220;
	shr.u32 	%r2222, %r2200, 10;
	xor.b32  	%r2223, %r2221, %r2222;
	ld.local.u32 	%r2224, [%rd113+-24];
	add.s32 	%r2225, %r2223, %r2224;
	shf.l.wrap.b32 	%r2226, %r2210, %r2210, 25;
	shf.l.wrap.b32 	%r2227, %r2210, %r2210, 14;
	xor.b32  	%r2228, %r2226, %r2227;
	shr.u32 	%r2229, %r2210, 3;
	xor.b32  	%r2230, %r2228, %r2229;
	add.s32 	%r2231, %r2225, %r2209;
	add.s32 	%r2232, %r2231, %r2230;
	st.local.v2.u32 	[%rd113], {%r2218, %r2232};
	shf.l.wrap.b32 	%r2233, %r2218, %r2218, 15;
	shf.l.wrap.b32 	%r2234, %r2218, %r2218, 13;
	xor.b32  	%r2235, %r2233, %r2234;
	shr.u32 	%r2236, %r2218, 10;
	xor.b32  	%r2237, %r2235, %r2236;
	ld.local.u32 	%r2238, [%rd113+-20];
	add.s32 	%r2239, %r2237, %r2238;
	shf.l.wrap.b32 	%r2240, %r2211, %r2211, 25;
	shf.l.wrap.b32 	%r2241, %r2211, %r2211, 14;
	xor.b32  	%r2242, %r2240, %r2241;
	shr.u32 	%r2243, %r2211, 3;
	xor.b32  	%r2244, %r2242, %r2243;
	add.s32 	%r2245, %r2239, %r2210;
	add.s32 	%r2246, %r2245, %r2244;
	st.local.u32 	[%rd113+8], %r2246;
	shf.l.wrap.b32 	%r2247, %r2232, %r2232, 15;
	shf.l.wrap.b32 	%r2248, %r2232, %r2232, 13;
	xor.b32  	%r2249, %r2247, %r2248;
	shr.u32 	%r2250, %r2232, 10;
	xor.b32  	%r2251, %r2249, %r2250;
	ld.local.u32 	%r2252, [%rd113+-16];
	add.s32 	%r2253, %r2251, %r2252;
	ld.local.u32 	%r2254, [%rd113+-48];
	shf.l.wrap.b32 	%r2255, %r2254, %r2254, 25;
	shf.l.wrap.b32 	%r2256, %r2254, %r2254, 14;
	xor.b32  	%r2257, %r2255, %r2256;
	shr.u32 	%r2258, %r2254, 3;
	xor.b32  	%r2259, %r2257, %r2258;
	{ .reg .b32 tmp; mov.b64 {tmp, %r2260}, %rd114; }
	add.s32 	%r2261, %r2253, %r2260;
	add.s32 	%r2262, %r2261, %r2259;
	st.local.u32 	[%rd113+12], %r2262;
	add.s32 	%r5978, %r5978, 4;
	setp.ne.s32 	%p99, %r5978, 64;
	@%p99 bra 	$L__BB0_349;
	setp.ne.s32 	%p100, %r21, 0;
	@%p100 bra 	$L__BB0_354;
	ld.global.u32 	%r2263, [%rd1+4];
	setp.ne.s32 	%p101, %r2263, 0;
	@%p101 bra 	$L__BB0_354;
	ld.global.u32 	%r2264, [%rd1+8];
	setp.ne.s32 	%p102, %r2264, 0;
	@%p102 bra 	$L__BB0_354;
	ld.global.u32 	%r2265, [%rd1+12];
	setp.eq.s32 	%p103, %r2265, 0;
	mov.u32 	%r5959, %r146;
	@%p103 bra 	$L__BB0_11;
$L__BB0_354:
	mov.b32 	%r2267, -117440512;
	mov.b32 	%r2268, 11320284;
	mov.b32 	%r2269, 2030043136;
	mov.b32 	%r2270, 41838270;
	st.local.v4.u32 	[%rd2], {%r2270, %r2269, %r2268, %r2267};
	mov.b32 	%r2271, -838860800;
	mov.b32 	%r2272, 461703;
	mov.b32 	%r2273, 1426063360;
	mov.b32 	%r2274, 9790112;
	st.local.v4.u32 	[%rd2+16], {%r2274, %r2273, %r2272, %r2271};
	mov.b32 	%r2275, 0;
	st.local.v4.u32 	[%rd2+32], {%r2275, %r2275, %r2275, %r2275};
	st.local.v4.u32 	[%rd2+48], {%r2275, %r2275, %r2275, %r2275};
	mov.b32 	%r5979, 16;
$L__BB0_355:
	mul.wide.u32 	%rd115, %r5979, 4;
	add.s64 	%rd116, %rd2, %rd115;
	ld.local.v2.u32 	{%r2276, %r2277}, [%rd116+-8];
	shf.l.wrap.b32 	%r2278, %r2276, %r2276, 15;
	shf.l.wrap.b32 	%r2279, %r2276, %r2276, 13;
	xor.b32  	%r2280, %r2278, %r2279;
	shr.u32 	%r2281, %r2276, 10;
	xor.b32  	%r2282, %r2280, %r2281;
	ld.local.u32 	%r2283, [%rd116+-28];
	add.s32 	%r2284, %r2282, %r2283;
	ld.local.v4.u32 	{%r2285, %r2286, %r2287, %r2288}, [%rd116+-64];
	mov.b64 	%rd117, {%r2287, %r2288};
	shf.l.wrap.b32 	%r2289, %r2286, %r2286, 25;
	shf.l.wrap.b32 	%r2290, %r2286, %r2286, 14;
	xor.b32  	%r2291, %r2289, %r2290;
	shr.u32 	%r2292, %r2286, 3;
	xor.b32  	%r2293, %r2291, %r2292;
	add.s32 	%r2294, %r2284, %r2285;
	add.s32 	%r2295, %r2294, %r2293;
	shf.l.wrap.b32 	%r2296, %r2277, %r2277, 15;
	shf.l.wrap.b32 	%r2297, %r2277, %r2277, 13;
	xor.b32  	%r2298, %r2296, %r2297;
	shr.u32 	%r2299, %r2277, 10;
	xor.b32  	%r2300, %r2298, %r2299;
	ld.local.u32 	%r2301, [%rd116+-24];
	add.s32 	%r2302, %r2300, %r2301;
	shf.l.wrap.b32 	%r2303, %r2287, %r2287, 25;
	shf.l.wrap.b32 	%r2304, %r2287, %r2287, 14;
	xor.b32  	%r2305, %r2303, %r2304;
	shr.u32 	%r2306, %r2287, 3;
	xor.b32  	%r2307, %r2305, %r2306;
	add.s32 	%r2308, %r2302, %r2286;
	add.s32 	%r2309, %r2308, %r2307;
	st.local.v2.u32 	[%rd116], {%r2295, %r2309};
	shf.l.wrap.b32 	%r2310, %r2295, %r2295, 15;
	shf.l.wrap.b32 	%r2311, %r2295, %r2295, 13;
	xor.b32  	%r2312, %r2310, %r2311;
	shr.u32 	%r2313, %r2295, 10;
	xor.b32  	%r2314, %r2312, %r2313;
	ld.local.u32 	%r2315, [%rd116+-20];
	add.s32 	%r2316, %r2314, %r2315;
	shf.l.wrap.b32 	%r2317, %r2288, %r2288, 25;
	shf.l.wrap.b32 	%r2318, %r2288, %r2288, 14;
	xor.b32  	%r2319, %r2317, %r2318;
	shr.u32 	%r2320, %r2288, 3;
	xor.b32  	%r2321, %r2319, %r2320;
	add.s32 	%r2322, %r2316, %r2287;
	add.s32 	%r2323, %r2322, %r2321;
	st.local.u32 	[%rd116+8], %r2323;
	shf.l.wrap.b32 	%r2324, %r2309, %r2309, 15;
	shf.l.wrap.b32 	%r2325, %r2309, %r2309, 13;
	xor.b32  	%r2326, %r2324, %r2325;
	shr.u32 	%r2327, %r2309, 10;
	xor.b32  	%r2328, %r2326, %r2327;
	ld.local.u32 	%r2329, [%rd116+-16];
	add.s32 	%r2330, %r2328, %r2329;
	ld.local.u32 	%r2331, [%rd116+-48];
	shf.l.wrap.b32 	%r2332, %r2331, %r2331, 25;
	shf.l.wrap.b32 	%r2333, %r2331, %r2331, 14;
	xor.b32  	%r2334, %r2332, %r2333;
	shr.u32 	%r2335, %r2331, 3;
	xor.b32  	%r2336, %r2334, %r2335;
	{ .reg .b32 tmp; mov.b64 {tmp, %r2337}, %rd117; }
	add.s32 	%r2338, %r2330, %r2337;
	add.s32 	%r2339, %r2338, %r2336;
	st.local.u32 	[%rd116+12], %r2339;
	add.s32 	%r5979, %r5979, 4;
	setp.ne.s32 	%p104, %r5979, 64;
	@%p104 bra 	$L__BB0_355;
	@%p100 bra 	$L__BB0_360;
	ld.global.u32 	%r2340, [%rd1+4];
	setp.ne.s32 	%p106, %r2340, 0;
	@%p106 bra 	$L__BB0_360;
	ld.global.u32 	%r2341, [%rd1+8];
	setp.ne.s32 	%p107, %r2341, 0;
	@%p107 bra 	$L__BB0_360;
	ld.global.u32 	%r2342, [%rd1+12];
	setp.eq.s32 	%p108, %r2342, 0;
	mov.u32 	%r5959, %r161;
	@%p108 bra 	$L__BB0_11;
$L__BB0_360:
	mov.b32 	%r2344, -117440512;
	mov.b32 	%r2345, 11320284;
	mov.b32 	%r2346, 2030043136;
	mov.b32 	%r2347, 41838270;
	st.local.v4.u32 	[%rd2], {%r2347, %r2346, %r2345, %r2344};
	mov.b32 	%r2348, -838860800;
	mov.b32 	%r2349, 461703;
	mov.b32 	%r2350, 1426063360;
	mov.b32 	%r2351, 9790112;
	st.local.v4.u32 	[%rd2+16], {%r2351, %r2350, %r2349, %r2348};
	mov.b32 	%r2352, 0;
	st.local.v4.u32 	[%rd2+32], {%r2352, %r2352, %r2352, %r2352};
	st.local.v4.u32 	[%rd2+48], {%r2352, %r2352, %r2352, %r2352};
	mov.b32 	%r5980, 16;
$L__BB0_361:
	mul.wide.u32 	%rd118, %r5980, 4;
	add.s64 	%rd119, %rd2, %rd118;
	ld.local.v2.u32 	{%r2353, %r2354}, [%rd119+-8];
	shf.l.wrap.b32 	%r2355, %r2353, %r2353, 15;
	shf.l.wrap.b32 	%r2356, %r2353, %r2353, 13;
	xor.b32  	%r2357, %r2355, %r2356;
	shr.u32 	%r2358, %r2353, 10;
	xor.b32  	%r2359, %r2357, %r2358;
	ld.local.u32 	%r2360, [%rd119+-28];
	add.s32 	%r2361, %r2359, %r2360;
	ld.local.v4.u32 	{%r2362, %r2363, %r2364, %r2365}, [%rd119+-64];
	mov.b64 	%rd120, {%r2364, %r2365};
	shf.l.wrap.b32 	%r2366, %r2363, %r2363, 25;
	shf.l.wrap.b32 	%r2367, %r2363, %r2363, 14;
	xor.b32  	%r2368, %r2366, %r2367;
	shr.u32 	%r2369, %r2363, 3;
	xor.b32  	%r2370, %r2368, %r2369;
	add.s32 	%r2371, %r2361, %r2362;
	add.s32 	%r2372, %r2371, %r2370;
	shf.l.wrap.b32 	%r2373, %r2354, %r2354, 15;
	shf.l.wrap.b32 	%r2374, %r2354, %r2354, 13;
	xor.b32  	%r2375, %r2373, %r2374;
	shr.u32 	%r2376, %r2354, 10;
	xor.b32  	%r2377, %r2375, %r2376;
	ld.local.u32 	%r2378, [%rd119+-24];
	add.s32 	%r2379, %r2377, %r2378;
	shf.l.wrap.b32 	%r2380, %r2364, %r2364, 25;
	shf.l.wrap.b32 	%r2381, %r2364, %r2364, 14;
	xor.b32  	%r2382, %r2380, %r2381;
	shr.u32 	%r2383, %r2364, 3;
	xor.b32  	%r2384, %r2382, %r2383;
	add.s32 	%r2385, %r2379, %r2363;
	add.s32 	%r2386, %r2385, %r2384;
	st.local.v2.u32 	[%rd119], {%r2372, %r2386};
	shf.l.wrap.b32 	%r2387, %r2372, %r2372, 15;
	shf.l.wrap.b32 	%r2388, %r2372, %r2372, 13;
	xor.b32  	%r2389, %r2387, %r2388;
	shr.u32 	%r2390, %r2372, 10;
	xor.b32  	%r2391, %r2389, %r2390;
	ld.local.u32 	%r2392, [%rd119+-20];
	add.s32 	%r2393, %r2391, %r2392;
	shf.l.wrap.b32 	%r2394, %r2365, %r2365, 25;
	shf.l.wrap.b32 	%r2395, %r2365, %r2365, 14;
	xor.b32  	%r2396, %r2394, %r2395;
	shr.u32 	%r2397, %r2365, 3;
	xor.b32  	%r2398, %r2396, %r2397;
	add.s32 	%r2399, %r2393, %r2364;
	add.s32 	%r2400, %r2399, %r2398;
	st.local.u32 	[%rd119+8], %r2400;
	shf.l.wrap.b32 	%r2401, %r2386, %r2386, 15;
	shf.l.wrap.b32 	%r2402, %r2386, %r2386, 13;
	xor.b32  	%r2403, %r2401, %r2402;
	shr.u32 	%r2404, %r2386, 10;
	xor.b32  	%r2405, %r2403, %r2404;
	ld.local.u32 	%r2406, [%rd119+-16];
	add.s32 	%r2407, %r2405, %r2406;
	ld.local.u32 	%r2408, [%rd119+-48];
	shf.l.wrap.b32 	%r2409, %r2408, %r2408, 25;
	shf.l.wrap.b32 	%r2410, %r2408, %r2408, 14;
	xor.b32  	%r2411, %r2409, %r2410;
	shr.u32 	%r2412, %r2408, 3;
	xor.b32  	%r2413, %r2411, %r2412;
	{ .reg .b32 tmp; mov.b64 {tmp, %r2414}, %rd120; }
	add.s32 	%r2415, %r2407, %r2414;
	add.s32 	%r2416, %r2415, %r2413;
	st.local.u32 	[%rd119+12], %r2416;
	add.s32 	%r5980, %r5980, 4;
	setp.ne.s32 	%p109, %r5980, 64;
	@%p109 bra 	$L__BB0_361;
	setp.ne.s32 	%p110, %r21, 0;
	@%p110 bra 	$L__BB0_366;
	ld.global.u32 	%r2417, [%rd1+4];
	setp.ne.s32 	%p111, %r2417, 0;
	@%p111 bra 	$L__BB0_366;
	ld.global.u32 	%r2418, [%rd1+8];
	setp.ne.s32 	%p112, %r2418, 0;
	@%p112 bra 	$L__BB0_366;
	ld.global.u32 	%r2419, [%rd1+12];
	setp.eq.s32 	%p113, %r2419, 0;
	mov.u32 	%r5959, %r160;
	@%p113 bra 	$L__BB0_11;
$L__BB0_366:
	mov.b32 	%r2421, -117440512;
	mov.b32 	%r2422, 11320284;
	mov.b32 	%r2423, 2030043136;
	mov.b32 	%r2424, 41838270;
	st.local.v4.u32 	[%rd2], {%r2424, %r2423, %r2422, %r2421};
	mov.b32 	%r2425, -838860800;
	mov.b32 	%r2426, 461703;
	mov.b32 	%r2427, 1426063360;
	mov.b32 	%r2428, 9790112;
	st.local.v4.u32 	[%rd2+16], {%r2428, %r2427, %r2426, %r2425};
	mov.b32 	%r2429, 0;
	st.local.v4.u32 	[%rd2+32], {%r2429, %r2429, %r2429, %r2429};
	st.local.v4.u32 	[%rd2+48], {%r2429, %r2429, %r2429, %r2429};
	mov.b32 	%r5981, 16;
$L__BB0_367:
	mul.wide.u32 	%rd121, %r5981, 4;
	add.s64 	%rd122, %rd2, %rd121;
	ld.local.v2.u32 	{%r2430, %r2431}, [%rd122+-8];
	shf.l.wrap.b32 	%r2432, %r2430, %r2430, 15;
	shf.l.wrap.b32 	%r2433, %r2430, %r2430, 13;
	xor.b32  	%r2434, %r2432, %r2433;
	shr.u32 	%r2435, %r2430, 10;
	xor.b32  	%r2436, %r2434, %r2435;
	ld.local.u32 	%r2437, [%rd122+-28];
	add.s32 	%r2438, %r2436, %r2437;
	ld.local.v4.u32 	{%r2439, %r2440, %r2441, %r2442}, [%rd122+-64];
	mov.b64 	%rd123, {%r2441, %r2442};
	shf.l.wrap.b32 	%r2443, %r2440, %r2440, 25;
	shf.l.wrap.b32 	%r2444, %r2440, %r2440, 14;
	xor.b32  	%r2445, %r2443, %r2444;
	shr.u32 	%r2446, %r2440, 3;
	xor.b32  	%r2447, %r2445, %r2446;
	add.s32 	%r2448, %r2438, %r2439;
	add.s32 	%r2449, %r2448, %r2447;
	shf.l.wrap.b32 	%r2450, %r2431, %r2431, 15;
	shf.l.wrap.b32 	%r2451, %r2431, %r2431, 13;
	xor.b32  	%r2452, %r2450, %r2451;
	shr.u32 	%r2453, %r2431, 10;
	xor.b32  	%r2454, %r2452, %r2453;
	ld.local.u32 	%r2455, [%rd122+-24];
	add.s32 	%r2456, %r2454, %r2455;
	shf.l.wrap.b32 	%r2457, %r2441, %r2441, 25;
	shf.l.wrap.b32 	%r2458, %r2441, %r2441, 14;
	xor.b32  	%r2459, %r2457, %r2458;
	shr.u32 	%r2460, %r2441, 3;
	xor.b32  	%r2461, %r2459, %r2460;
	add.s32 	%r2462, %r2456, %r2440;
	add.s32 	%r2463, %r2462, %r2461;
	st.local.v2.u32 	[%rd122], {%r2449, %r2463};
	shf.l.wrap.b32 	%r2464, %r2449, %r2449, 15;
	shf.l.wrap.b32 	%r2465, %r2449, %r2449, 13;
	xor.b32  	%r2466, %r2464, %r2465;
	shr.u32 	%r2467, %r2449, 10;
	xor.b32  	%r2468, %r2466, %r2467;
	ld.local.u32 	%r2469, [%rd122+-20];
	add.s32 	%r2470, %r2468, %r2469;
	shf.l.wrap.b32 	%r2471, %r2442, %r2442, 25;
	shf.l.wrap.b32 	%r2472, %r2442, %r2442, 14;
	xor.b32  	%r2473, %r2471, %r2472;
	shr.u32 	%r2474, %r2442, 3;
	xor.b32  	%r2475, %r2473, %r2474;
	add.s32 	%r2476, %r2470, %r2441;
	add.s32 	%r2477, %r2476, %r2475;
	st.local.u32 	[%rd122+8], %r2477;
	shf.l.wrap.b32 	%r2478, %r2463, %r2463, 15;
	shf.l.wrap.b32 	%r2479, %r2463, %r2463, 13;
	xor.b32  	%r2480, %r2478, %r2479;
	shr.u32 	%r2481, %r2463, 10;
	xor.b32  	%r2482, %r2480, %r2481;
	ld.local.u32 	%r2483, [%rd122+-16];
	add.s32 	%r2484, %r2482, %r2483;
	ld.local.u32 	%r2485, [%rd122+-48];
	shf.l.wrap.b32 	%r2486, %r2485, %r2485, 25;
	shf.l.wrap.b32 	%r2487, %r2485, %r2485, 14;
	xor.b32  	%r2488, %r2486, %r2487;
	shr.u32 	%r2489, %r2485, 3;
	xor.b32  	%r2490, %r2488, %r2489;
	{ .reg .b32 tmp; mov.b64 {tmp, %r2491}, %rd123; }
	add.s32 	%r2492, %r2484, %r2491;
	add.s32 	%r2493, %r2492, %r2490;
	st.local.u32 	[%rd122+12], %r2493;
	add.s32 	%r5981, %r5981, 4;
	setp.ne.s32 	%p114, %r5981, 64;
	@%p114 bra 	$L__BB0_367;
	setp.ne.s32 	%p115, %r21, 0;
	@%p115 bra 	$L__BB0_372;
	ld.global.u32 	%r2494, [%rd1+4];
	setp.ne.s32 	%p116, %r2494, 0;
	@%p116 bra 	$L__BB0_372;
	ld.global.u32 	%r2495, [%rd1+8];
	setp.ne.s32 	%p117, %r2495, 0;
	@%p117 bra 	$L__BB0_372;
	ld.global.u32 	%r2496, [%rd1+12];
	setp.eq.s32 	%p118, %r2496, 0;
	add.s32 	%r2497, %r13, -1767562579;
	xor.b32  	%r5959, %r162, %r2497;
	@%p118 bra 	$L__BB0_11;
$L__BB0_372:
	add.s32 	%r2499, %r5957, 6;
	mov.b32 	%r2500, -766435501;
	mul.hi.u32 	%r2501, %r2500, %r2499;
	add.s32 	%r2502, %r103, 462789791;
	xor.b32  	%r2503, %r2501, %r13;
	xor.b32  	%r2504, %r2503, %r5992;
	mov.b32 	%r2505, -845247145;
	mul.hi.u32 	%r2506, %r2505, %r2504;
	mul.lo.s32 	%r2507, %r2504, -845247145;
	xor.b32  	%r2508, %r104, %r2506;
	add.s32 	%r2509, %r12, -1640531527;
	xor.b32  	%r2510, %r2508, %r2509;
	xor.b32  	%r2511, %r2502, %r105;
	add.s32 	%r2512, %r13, -1150833019;
	xor.b32  	%r2513, %r2511, %r2512;
	mul.hi.u32 	%r2514, %r2500, %r2510;
	mul.lo.s32 	%r2515, %r2510, -766435501;
	mul.hi.u32 	%r2516, %r2505, %r2513;
	mul.lo.s32 	%r2517, %r2513, -845247145;
	xor.b32  	%r2518, %r2507, %r2516;
	xor.b32  	%r2519, %r2518, %r14;
	xor.b32  	%r2520, %r106, %r2514;
	add.s32 	%r2521, %r13, 1993301258;
	xor.b32  	%r2522, %r2520, %r2521;
	mul.hi.u32 	%r2523, %r2500, %r2519;
	mul.lo.s32 	%r2524, %r2519, -766435501;
	mul.hi.u32 	%r2525, %r2505, %r2522;
	mul.lo.s32 	%r2526, %r2522, -845247145;
	xor.b32  	%r2527, %r2517, %r2525;
	add.s32 	%r2528, %r12, -626627285;
	xor.b32  	%r2529, %r2527, %r2528;
	xor.b32  	%r2530, %r2515, %r2523;
	add.s32 	%r2531, %r13, 842468239;
	xor.b32  	%r2532, %r2530, %r2531;
	mul.hi.u32 	%r2533, %r2500, %r2529;
	mul.lo.s32 	%r2534, %r2529, -766435501;
	mul.hi.u32 	%r2535, %r2505, %r2532;
	mul.lo.s32 	%r2536, %r2532, -845247145;
	xor.b32  	%r2537, %r2526, %r2535;
	add.s32 	%r2538, %r12, 2027808484;
	xor.b32  	%r2539, %r2537, %r2538;
	xor.b32  	%r2540, %r2524, %r2533;
	add.s32 	%r2541, %r13, -308364780;
	xor.b32  	%r2542, %r2540, %r2541;
	mul.hi.u32 	%r2543, %r2500, %r2539;
	mul.lo.s32 	%r2544, %r2539, -766435501;
	mul.hi.u32 	%r2545, %r2505, %r2542;
	mul.lo.s32 	%r2546, %r2542, -845247145;
	xor.b32  	%r2547, %r2536, %r2545;
	add.s32 	%r2548, %r12, 387276957;
	xor.b32  	%r2549, %r2547, %r2548;
	xor.b32  	%r2550, %r2534, %r2543;
	xor.b32  	%r2551, %r2550, %r15;
	mul.hi.u32 	%r2552, %r2500, %r2549;
	mul.lo.s32 	%r2553, %r2549, -766435501;
	mul.hi.u32 	%r2554, %r2505, %r2551;
	mul.lo.s32 	%r2555, %r2551, -845247145;
	xor.b32  	%r2556, %r2546, %r2554;
	xor.b32  	%r2557, %r2556, %r16;
	xor.b32  	%r2558, %r2544, %r2552;
	xor.b32  	%r2559, %r2558, %r17;
	mul.hi.u32 	%r2560, %r2500, %r2557;
	mul.lo.s32 	%r2561, %r2557, -766435501;
	mul.hi.u32 	%r2562, %r2505, %r2559;
	mul.lo.s32 	%r2563, %r2559, -845247145;
	xor.b32  	%r2564, %r2555, %r2562;
	xor.b32  	%r2565, %r2564, %r18;
	xor.b32  	%r2566, %r2553, %r2560;
	xor.b32  	%r2567, %r2566, %r19;
	mul.hi.u32 	%r2568, %r2500, %r2565;
	mul.lo.s32 	%r2569, %r2565, -766435501;
	mul.hi.u32 	%r2570, %r2505, %r2567;
	mul.lo.s32 	%r2571, %r2567, -845247145;
	xor.b32  	%r2572, %r2563, %r2570;
	xor.b32  	%r2573, %r2572, %r20;
	xor.b32  	%r2574, %r2561, %r2568;
	add.s32 	%r2575, %r13, -616729560;
	xor.b32  	%r2576, %r2574, %r2575;
	mul.hi.u32 	%r2577, %r2500, %r2573;
	mul.lo.s32 	%r172, %r2573, -766435501;
	mul.hi.u32 	%r2578, %r2505, %r2576;
	mul.lo.s32 	%r173, %r2576, -845247145;
	xor.b32  	%r2579, %r2571, %r2578;
	add.s32 	%r2580, %r12, -1879881855;
	xor.b32  	%r174, %r2579, %r2580;
	xor.b32  	%r175, %r2569, %r2577;
	mov.b32 	%r2581, -117440512;
	mov.b32 	%r2582, 11320284;
	mov.b32 	%r2583, 2030043136;
	mov.b32 	%r2584, 41838270;
	st.local.v4.u32 	[%rd2], {%r2584, %r2583, %r2582, %r2581};
	mov.b32 	%r2585, -838860800;
	mov.b32 	%r2586, 461703;
	mov.b32 	%r2587, 1426063360;
	mov.b32 	%r2588, 9790112;
	st.local.v4.u32 	[%rd2+16], {%r2588, %r2587, %r2586, %r2585};
	mov.b32 	%r2589, 0;
	st.local.v4.u32 	[%rd2+32], {%r2589, %r2589, %r2589, %r2589};
	st.local.v4.u32 	[%rd2+48], {%r2589, %r2589, %r2589, %r2589};
	mov.b32 	%r5982, 16;
$L__BB0_373:
	mul.wide.u32 	%rd124, %r5982, 4;
	add.s64 	%rd125, %rd2, %rd124;
	ld.local.v2.u32 	{%r2590, %r2591}, [%rd125+-8];
	shf.l.wrap.b32 	%r2592, %r2590, %r2590, 15;
	shf.l.wrap.b32 	%r2593, %r2590, %r2590, 13;
	xor.b32  	%r2594, %r2592, %r2593;
	shr.u32 	%r2595, %r2590, 10;
	xor.b32  	%r2596, %r2594, %r2595;
	ld.local.u32 	%r2597, [%rd125+-28];
	add.s32 	%r2598, %r2596, %r2597;
	ld.local.v4.u32 	{%r2599, %r2600, %r2601, %r2602}, [%rd125+-64];
	mov.b64 	%rd126, {%r2601, %r2602};
	shf.l.wrap.b32 	%r2603, %r2600, %r2600, 25;
	shf.l.wrap.b32 	%r2604, %r2600, %r2600, 14;
	xor.b32  	%r2605, %r2603, %r2604;
	shr.u32 	%r2606, %r2600, 3;
	xor.b32  	%r2607, %r2605, %r2606;
	add.s32 	%r2608, %r2598, %r2599;
	add.s32 	%r2609, %r2608, %r2607;
	shf.l.wrap.b32 	%r2610, %r2591, %r2591, 15;
	shf.l.wrap.b32 	%r2611, %r2591, %r2591, 13;
	xor.b32  	%r2612, %r2610, %r2611;
	shr.u32 	%r2613, %r2591, 10;
	xor.b32  	%r2614, %r2612, %r2613;
	ld.local.u32 	%r2615, [%rd125+-24];
	add.s32 	%r2616, %r2614, %r2615;
	shf.l.wrap.b32 	%r2617, %r2601, %r2601, 25;
	shf.l.wrap.b32 	%r2618, %r2601, %r2601, 14;
	xor.b32  	%r2619, %r2617, %r2618;
	shr.u32 	%r2620, %r2601, 3;
	xor.b32  	%r2621, %r2619, %r2620;
	add.s32 	%r2622, %r2616, %r2600;
	add.s32 	%r2623, %r2622, %r2621;
	st.local.v2.u32 	[%rd125], {%r2609, %r2623};
	shf.l.wrap.b32 	%r2624, %r2609, %r2609, 15;
	shf.l.wrap.b32 	%r2625, %r2609, %r2609, 13;
	xor.b32  	%r2626, %r2624, %r2625;
	shr.u32 	%r2627, %r2609, 10;
	xor.b32  	%r2628, %r2626, %r2627;
	ld.local.u32 	%r2629, [%rd125+-20];
	add.s32 	%r2630, %r2628, %r2629;
	shf.l.wrap.b32 	%r2631, %r2602, %r2602, 25;
	shf.l.wrap.b32 	%r2632, %r2602, %r2602, 14;
	xor.b32  	%r2633, %r2631, %r2632;
	shr.u32 	%r2634, %r2602, 3;
	xor.b32  	%r2635, %r2633, %r2634;
	add.s32 	%r2636, %r2630, %r2601;
	add.s32 	%r2637, %r2636, %r2635;
	st.local.u32 	[%rd125+8], %r2637;
	shf.l.wrap.b32 	%r2638, %r2623, %r2623, 15;
	shf.l.wrap.b32 	%r2639, %r2623, %r2623, 13;
	xor.b32  	%r2640, %r2638, %r2639;
	shr.u32 	%r2641, %r2623, 10;
	xor.b32  	%r2642, %r2640, %r2641;
	ld.local.u32 	%r2643, [%rd125+-16];
	add.s32 	%r2644, %r2642, %r2643;
	ld.local.u32 	%r2645, [%rd125+-48];
	shf.l.wrap.b32 	%r2646, %r2645, %r2645, 25;
	shf.l.wrap.b32 	%r2647, %r2645, %r2645, 14;
	xor.b32  	%r2648, %r2646, %r2647;
	shr.u32 	%r2649, %r2645, 3;
	xor.b32  	%r2650, %r2648, %r2649;
	{ .reg .b32 tmp; mov.b64 {tmp, %r2651}, %rd126; }
	add.s32 	%r2652, %r2644, %r2651;
	add.s32 	%r2653, %r2652, %r2650;
	st.local.u32 	[%rd125+12], %r2653;
	add.s32 	%r5982, %r5982, 4;
	setp.ne.s32 	%p119, %r5982, 64;
	@%p119 bra 	$L__BB0_373;
	setp.ne.s32 	%p120, %r21, 0;
	@%p120 bra 	$L__BB0_378;
	ld.global.u32 	%r2654, [%rd1+4];
	setp.ne.s32 	%p121, %r2654, 0;
	@%p121 bra 	$L__BB0_378;
	ld.global.u32 	%r2655, [%rd1+8];
	setp.ne.s32 	%p122, %r2655, 0;
	@%p122 bra 	$L__BB0_378;
	ld.global.u32 	%r2656, [%rd1+12];
	setp.eq.s32 	%p123, %r2656, 0;
	mov.u32 	%r5959, %r159;
	@%p123 bra 	$L__BB0_11;
$L__BB0_378:
	mov.b32 	%r2658, -117440512;
	mov.b32 	%r2659, 11320284;
	mov.b32 	%r2660, 2030043136;
	mov.b32 	%r2661, 41838270;
	st.local.v4.u32 	[%rd2], {%r2661, %r2660, %r2659, %r2658};
	mov.b32 	%r2662, -838860800;
	mov.b32 	%r2663, 461703;
	mov.b32 	%r2664, 1426063360;
	mov.b32 	%r2665, 9790112;
	st.local.v4.u32 	[%rd2+16], {%r2665, %r2664, %r2663, %r2662};
	mov.b32 	%r2666, 0;
	st.local.v4.u32 	[%rd2+32], {%r2666, %r2666, %r2666, %r2666};
	st.local.v4.u32 	[%rd2+48], {%r2666, %r2666, %r2666, %r2666};
	mov.b32 	%r5983, 16;
$L__BB0_379:
	mul.wide.u32 	%rd127, %r5983, 4;
	add.s64 	%rd128, %rd2, %rd127;
	ld.local.v2.u32 	{%r2667, %r2668}, [%rd128+-8];
	shf.l.wrap.b32 	%r2669, %r2667, %r2667, 15;
	shf.l.wrap.b32 	%r2670, %r2667, %r2667, 13;
	xor.b32  	%r2671, %r2669, %r2670;
	shr.u32 	%r2672, %r2667, 10;
	xor.b32  	%r2673, %r2671, %r2672;
	ld.local.u32 	%r2674, [%rd128+-28];
	add.s32 	%r2675, %r2673, %r2674;
	ld.local.v4.u32 	{%r2676, %r2677, %r2678, %r2679}, [%rd128+-64];
	mov.b64 	%rd129, {%r2678, %r2679};
	shf.l.wrap.b32 	%r2680, %r2677, %r2677, 25;
	shf.l.wrap.b32 	%r2681, %r2677, %r2677, 14;
	xor.b32  	%r2682, %r2680, %r2681;
	shr.u32 	%r2683, %r2677, 3;
	xor.b32  	%r2684, %r2682, %r2683;
	add.s32 	%r2685, %r2675, %r2676;
	add.s32 	%r2686, %r2685, %r2684;
	shf.l.wrap.b32 	%r2687, %r2668, %r2668, 15;
	shf.l.wrap.b32 	%r2688, %r2668, %r2668, 13;
	xor.b32  	%r2689, %r2687, %r2688;
	shr.u32 	%r2690, %r2668, 10;
	xor.b32  	%r2691, %r2689, %r2690;
	ld.local.u32 	%r2692, [%rd128+-24];
	add.s32 	%r2693, %r2691, %r2692;
	shf.l.wrap.b32 	%r2694, %r2678, %r2678, 25;
	shf.l.wrap.b32 	%r2695, %r2678, %r2678, 14;
	xor.b32  	%r2696, %r2694, %r2695;
	shr.u32 	%r2697, %r2678, 3;
	xor.b32  	%r2698, %r2696, %r2697;
	add.s32 	%r2699, %r2693, %r2677;
	add.s32 	%r2700, %r2699, %r2698;
	st.local.v2.u32 	[%rd128], {%r2686, %r2700};
	shf.l.wrap.b32 	%r2701, %r2686, %r2686, 15;
	shf.l.wrap.b32 	%r2702, %r2686, %r2686, 13;
	xor.b32  	%r2703, %r2701, %r2702;
	shr.u32 	%r2704, %r2686, 10;
	xor.b32  	%r2705, %r2703, %r2704;
	ld.local.u32 	%r2706, [%rd128+-20];
	add.s32 	%r2707, %r2705, %r2706;
	shf.l.wrap.b32 	%r2708, %r2679, %r2679, 25;
	shf.l.wrap.b32 	%r2709, %r2679, %r2679, 14;
	xor.b32  	%r2710, %r2708, %r2709;
	shr.u32 	%r2711, %r2679, 3;
	xor.b32  	%r2712, %r2710, %r2711;
	add.s32 	%r2713, %r2707, %r2678;
	add.s32 	%r2714, %r2713, %r2712;
	st.local.u32 	[%rd128+8], %r2714;
	shf.l.wrap.b32 	%r2715, %r2700, %r2700, 15;
	shf.l.wrap.b32 	%r2716, %r2700, %r2700, 13;
	xor.b32  	%r2717, %r2715, %r2716;
	shr.u32 	%r2718, %r2700, 10;
	xor.b32  	%r2719, %r2717, %r2718;
	ld.local.u32 	%r2720, [%rd128+-16];
	add.s32 	%r2721, %r2719, %r2720;
	ld.local.u32 	%r2722, [%rd128+-48];
	shf.l.wrap.b32 	%r2723, %r2722, %r2722, 25;
	shf.l.wrap.b32 	%r2724, %r2722, %r2722, 14;
	xor.b32  	%r2725, %r2723, %r2724;
	shr.u32 	%r2726, %r2722, 3;
	xor.b32  	%r2727, %r2725, %r2726;
	{ .reg .b32 tmp; mov.b64 {tmp, %r2728}, %rd129; }
	add.s32 	%r2729, %r2721, %r2728;
	add.s32 	%r2730, %r2729, %r2727;
	st.local.u32 	[%rd128+12], %r2730;
	add.s32 	%r5983, %r5983, 4;
	setp.ne.s32 	%p124, %r5983, 64;
	@%p124 bra 	$L__BB0_379;
	@%p120 bra 	$L__BB0_384;
	ld.global.u32 	%r2731, [%rd1+4];
	setp.ne.s32 	%p126, %r2731, 0;
	@%p126 bra 	$L__BB0_384;
	ld.global.u32 	%r2732, [%rd1+8];
	setp.ne.s32 	%p127, %r2732, 0;
	@%p127 bra 	$L__BB0_384;
	ld.global.u32 	%r2733, [%rd1+12];
	setp.eq.s32 	%p128, %r2733, 0;
	mov.u32 	%r5959, %r174;
	@%p128 bra 	$L__BB0_11;
$L__BB0_384:
	mov.b32 	%r2735, -117440512;
	mov.b32 	%r2736, 11320284;
	mov.b32 	%r2737, 2030043136;
	mov.b32 	%r2738, 41838270;
	st.local.v4.u32 	[%rd2], {%r2738, %r2737, %r2736, %r2735};
	mov.b32 	%r2739, -838860800;
	mov.b32 	%r2740, 461703;
	mov.b32 	%r2741, 1426063360;
	mov.b32 	%r2742, 9790112;
	st.local.v4.u32 	[%rd2+16], {%r2742, %r2741, %r2740, %r2739};
	mov.b32 	%r2743, 0;
	st.local.v4.u32 	[%rd2+32], {%r2743, %r2743, %r2743, %r2743};
	st.local.v4.u32 	[%rd2+48], {%r2743, %r2743, %r2743, %r2743};
	mov.b32 	%r5984, 16;
$L__BB0_385:
	mul.wide.u32 	%rd130, %r5984, 4;
	add.s64 	%rd131, %rd2, %rd130;
	ld.local.v2.u32 	{%r2744, %r2745}, [%rd131+-8];
	shf.l.wrap.b32 	%r2746, %r2744, %r2744, 15;
	shf.l.wrap.b32 	%r2747, %r2744, %r2744, 13;
	xor.b32  	%r2748, %r2746, %r2747;
	shr.u32 	%r2749, %r2744, 10;
	xor.b32  	%r2750, %r2748, %r2749;
	ld.local.u32 	%r2751, [%rd131+-28];
	add.s32 	%r2752, %r2750, %r2751;
	ld.local.v4.u32 	{%r2753, %r2754, %r2755, %r2756}, [%rd131+-64];
	mov.b64 	%rd132, {%r2755, %r2756};
	shf.l.wrap.b32 	%r2757, %r2754, %r2754, 25;
	shf.l.wrap.b32 	%r2758, %r2754, %r2754, 14;
	xor.b32  	%r2759, %r2757, %r2758;
	shr.u32 	%r2760, %r2754, 3;
	xor.b32  	%r2761, %r2759, %r2760;
	add.s32 	%r2762, %r2752, %r2753;
	add.s32 	%r2763, %r2762, %r2761;
	shf.l.wrap.b32 	%r2764, %r2745, %r2745, 15;
	shf.l.wrap.b32 	%r2765, %r2745, %r2745, 13;
	xor.b32  	%r2766, %r2764, %r2765;
	shr.u32 	%r2767, %r2745, 10;
	xor.b32  	%r2768, %r2766, %r2767;
	ld.local.u32 	%r2769, [%rd131+-24];
	add.s32 	%r2770, %r2768, %r2769;
	shf.l.wrap.b32 	%r2771, %r2755, %r2755, 25;
	shf.l.wrap.b32 	%r2772, %r2755, %r2755, 14;
	xor.b32  	%r2773, %r2771, %r2772;
	shr.u32 	%r2774, %r2755, 3;
	xor.b32  	%r2775, %r2773, %r2774;
	add.s32 	%r2776, %r2770, %r2754;
	add.s32 	%r2777, %r2776, %r2775;
	st.local.v2.u32 	[%rd131], {%r2763, %r2777};
	shf.l.wrap.b32 	%r2778, %r2763, %r2763, 15;
	shf.l.wrap.b32 	%r2779, %r2763, %r2763, 13;
	xor.b32  	%r2780, %r2778, %r2779;
	shr.u32 	%r2781, %r2763, 10;
	xor.b32  	%r2782, %r2780, %r2781;
	ld.local.u32 	%r2783, [%rd131+-20];
	add.s32 	%r2784, %r2782, %r2783;
	shf.l.wrap.b32 	%r2785, %r2756, %r2756, 25;
	shf.l.wrap.b32 	%r2786, %r2756, %r2756, 14;
	xor.b32  	%r2787, %r2785, %r2786;
	shr.u32 	%r2788, %r2756, 3;
	xor.b32  	%r2789, %r2787, %r2788;
	add.s32 	%r2790, %r2784, %r2755;
	add.s32 	%r2791, %r2790, %r2789;
	st.local.u32 	[%rd131+8], %r2791;
	shf.l.wrap.b32 	%r2792, %r2777, %r2777, 15;
	shf.l.wrap.b32 	%r2793, %r2777, %r2777, 13;
	xor.b32  	%r2794, %r2792, %r2793;
	shr.u32 	%r2795, %r2777, 10;
	xor.b32  	%r2796, %r2794, %r2795;
	ld.local.u32 	%r2797, [%rd131+-16];
	add.s32 	%r2798, %r2796, %r2797;
	ld.local.u32 	%r2799, [%rd131+-48];
	shf.l.wrap.b32 	%r2800, %r2799, %r2799, 25;
	shf.l.wrap.b32 	%r2801, %r2799, %r2799, 14;
	xor.b32  	%r2802, %r2800, %r2801;
	shr.u32 	%r2803, %r2799, 3;
	xor.b32  	%r2804, %r2802, %r2803;
	{ .reg .b32 tmp; mov.b64 {tmp, %r2805}, %rd132; }
	add.s32 	%r2806, %r2798, %r2805;
	add.s32 	%r2807, %r2806, %r2804;
	st.local.u32 	[%rd131+12], %r2807;
	add.s32 	%r5984, %r5984, 4;
	setp.ne.s32 	%p129, %r5984, 64;
	@%p129 bra 	$L__BB0_385;
	setp.ne.s32 	%p130, %r21, 0;
	@%p130 bra 	$L__BB0_390;
	ld.global.u32 	%r2808, [%rd1+4];
	setp.ne.s32 	%p131, %r2808, 0;
	@%p131 bra 	$L__BB0_390;
	ld.global.u32 	%r2809, [%rd1+8];
	setp.ne.s32 	%p132, %r2809, 0;
	@%p132 bra 	$L__BB0_390;
	ld.global.u32 	%r2810, [%rd1+12];
	setp.eq.s32 	%p133, %r2810, 0;
	mov.u32 	%r5959, %r173;
	@%p133 bra 	$L__BB0_11;
$L__BB0_390:
	mov.b32 	%r2812, -117440512;
	mov.b32 	%r2813, 11320284;
	mov.b32 	%r2814, 2030043136;
	mov.b32 	%r2815, 41838270;
	st.local.v4.u32 	[%rd2], {%r2815, %r2814, %r2813, %r2812};
	mov.b32 	%r2816, -838860800;
	mov.b32 	%r2817, 461703;
	mov.b32 	%r2818, 1426063360;
	mov.b32 	%r2819, 9790112;
	st.local.v4.u32 	[%rd2+16], {%r2819, %r2818, %r2817, %r2816};
	mov.b32 	%r2820, 0;
	st.local.v4.u32 	[%rd2+32], {%r2820, %r2820, %r2820, %r2820};
	st.local.v4.u32 	[%rd2+48], {%r2820, %r2820, %r2820, %r2820};
	mov.b32 	%r5985, 16;
$L__BB0_391:
	mul.wide.u32 	%rd133, %r5985, 4;
	add.s64 	%rd134, %rd2, %rd133;
	ld.local.v2.u32 	{%r2821, %r2822}, [%rd134+-8];
	shf.l.wrap.b32 	%r2823, %r2821, %r2821, 15;
	shf.l.wrap.b32 	%r2824, %r2821, %r2821, 13;
	xor.b32  	%r2825, %r2823, %r2824;
	shr.u32 	%r2826, %r2821, 10;
	xor.b32  	%r2827, %r2825, %r2826;
	ld.local.u32 	%r2828, [%rd134+-28];
	add.s32 	%r2829, %r2827, %r2828;
	ld.local.v4.u32 	{%r2830, %r2831, %r2832, %r2833}, [%rd134+-64];
	mov.b64 	%rd135, {%r2832, %r2833};
	shf.l.wrap.b32 	%r2834, %r2831, %r2831, 25;
	shf.l.wrap.b32 	%r2835, %r2831, %r2831, 14;
	xor.b32  	%r2836, %r2834, %r2835;
	shr.u32 	%r2837, %r2831, 3;
	xor.b32  	%r2838, %r2836, %r2837;
	add.s32 	%r2839, %r2829, %r2830;
	add.s32 	%r2840, %r2839, %r2838;
	shf.l.wrap.b32 	%r2841, %r2822, %r2822, 15;
	shf.l.wrap.b32 	%r2842, %r2822, %r2822, 13;
	xor.b32  	%r2843, %r2841, %r2842;
	shr.u32 	%r2844, %r2822, 10;
	xor.b32  	%r2845, %r2843, %r2844;
	ld.local.u32 	%r2846, [%rd134+-24];
	add.s32 	%r2847, %r2845, %r2846;
	shf.l.wrap.b32 	%r2848, %r2832, %r2832, 25;
	shf.l.wrap.b32 	%r2849, %r2832, %r2832, 14;
	xor.b32  	%r2850, %r2848, %r2849;
	shr.u32 	%r2851, %r2832, 3;
	xor.b32  	%r2852, %r2850, %r2851;
	add.s32 	%r2853, %r2847, %r2831;
	add.s32 	%r2854, %r2853, %r2852;
	st.local.v2.u32 	[%rd134], {%r2840, %r2854};
	shf.l.wrap.b32 	%r2855, %r2840, %r2840, 15;
	shf.l.wrap.b32 	%r2856, %r2840, %r2840, 13;
	xor.b32  	%r2857, %r2855, %r2856;
	shr.u32 	%r2858, %r2840, 10;
	xor.b32  	%r2859, %r2857, %r2858;
	ld.local.u32 	%r2860, [%rd134+-20];
	add.s32 	%r2861, %r2859, %r2860;
	shf.l.wrap.b32 	%r2862, %r2833, %r2833, 25;
	shf.l.wrap.b32 	%r2863, %r2833, %r2833, 14;
	xor.b32  	%r2864, %r2862, %r2863;
	shr.u32 	%r2865, %r2833, 3;
	xor.b32  	%r2866, %r2864, %r2865;
	add.s32 	%r2867, %r2861, %r2832;
	add.s32 	%r2868, %r2867, %r2866;
	st.local.u32 	[%rd134+8], %r2868;
	shf.l.wrap.b32 	%r2869, %r2854, %r2854, 15;
	shf.l.wrap.b32 	%r2870, %r2854, %r2854, 13;
	xor.b32  	%r2871, %r2869, %r2870;
	shr.u32 	%r2872, %r2854, 10;
	xor.b32  	%r2873, %r2871, %r2872;
	ld.local.u32 	%r2874, [%rd134+-16];
	add.s32 	%r2875, %r2873, %r2874;
	ld.local.u32 	%r2876, [%rd134+-48];
	shf.l.wrap.b32 	%r2877, %r2876, %r2876, 25;
	shf.l.wrap.b32 	%r2878, %r2876, %r2876, 14;
	xor.b32  	%r2879, %r2877, %r2878;
	shr.u32 	%r2880, %r2876, 3;
	xor.b32  	%r2881, %r2879, %r2880;
	{ .reg .b32 tmp; mov.b64 {tmp, %r2882}, %rd135; }
	add.s32 	%r2883, %r2875, %r2882;
	add.s32 	%r2884, %r2883, %r2881;
	st.local.u32 	[%rd134+12], %r2884;
	add.s32 	%r5985, %r5985, 4;
	setp.ne.s32 	%p134, %r5985, 64;
	@%p134 bra 	$L__BB0_391;
	setp.ne.s32 	%p135, %r21, 0;
	@%p135 bra 	$L__BB0_396;
	ld.global.u32 	%r2885, [%rd1+4];
	setp.ne.s32 	%p136, %r2885, 0;
	@%p136 bra 	$L__BB0_396;
	ld.global.u32 	%r2886, [%rd1+8];
	setp.ne.s32 	%p137, %r2886, 0;
	@%p137 bra 	$L__BB0_396;
	ld.global.u32 	%r2887, [%rd1+12];
	setp.eq.s32 	%p138, %r2887, 0;
	add.s32 	%r2888, %r13, -1767562579;
	xor.b32  	%r5959, %r175, %r2888;
	@%p138 bra 	$L__BB0_11;
$L__BB0_396:
	add.s32 	%r2890, %r5957, 7;
	mov.b32 	%r2891, -766435501;
	mul.hi.u32 	%r2892, %r2891, %r2890;
	add.s32 	%r2893, %r103, -303645710;
	xor.b32  	%r2894, %r2892, %r13;
	xor.b32  	%r2895, %r2894, %r5992;
	mov.b32 	%r2896, -845247145;
	mul.hi.u32 	%r2897, %r2896, %r2895;
	mul.lo.s32 	%r2898, %r2895, -845247145;
	xor.b32  	%r2899, %r104, %r2897;
	add.s32 	%r2900, %r12, -1640531527;
	xor.b32  	%r2901, %r2899, %r2900;
	xor.b32  	%r2902, %r2893, %r105;
	add.s32 	%r2903, %r13, -1150833019;
	xor.b32  	%r2904, %r2902, %r2903;
	mul.hi.u32 	%r2905, %r2891, %r2901;
	mul.lo.s32 	%r2906, %r2901, -766435501;
	mul.hi.u32 	%r2907, %r2896, %r2904;
	mul.lo.s32 	%r2908, %r2904, -845247145;
	xor.b32  	%r2909, %r2898, %r2907;
	xor.b32  	%r2910, %r2909, %r14;
	xor.b32  	%r2911, %r106, %r2905;
	add.s32 	%r2912, %r13, 1993301258;
	xor.b32  	%r2913, %r2911, %r2912;
	mul.hi.u32 	%r2914, %r2891, %r2910;
	mul.lo.s32 	%r2915, %r2910, -766435501;
	mul.hi.u32 	%r2916, %r2896, %r2913;
	mul.lo.s32 	%r2917, %r2913, -845247145;
	xor.b32  	%r2918, %r2908, %r2916;
	add.s32 	%r2919, %r12, -626627285;
	xor.b32  	%r2920, %r2918, %r2919;
	xor.b32  	%r2921, %r2906, %r2914;
	add.s32 	%r2922, %r13, 842468239;
	xor.b32  	%r2923, %r2921, %r2922;
	mul.hi.u32 	%r2924, %r2891, %r2920;
	mul.lo.s32 	%r2925, %r2920, -766435501;
	mul.hi.u32 	%r2926, %r2896, %r2923;
	mul.lo.s32 	%r2927, %r2923, -845247145;
	xor.b32  	%r2928, %r2917, %r2926;
	add.s32 	%r2929, %r12, 2027808484;
	xor.b32  	%r2930, %r2928, %r2929;
	xor.b32  	%r2931, %r2915, %r2924;
	add.s32 	%r2932, %r13, -308364780;
	xor.b32  	%r2933, %r2931, %r2932;
	mul.hi.u32 	%r2934, %r2891, %r2930;
	mul.lo.s32 	%r2935, %r2930, -766435501;
	mul.hi.u32 	%r2936, %r2896, %r2933;
	mul.lo.s32 	%r2937, %r2933, -845247145;
	xor.b32  	%r2938, %r2927, %r2936;
	add.s32 	%r2939, %r12, 387276957;
	xor.b32  	%r2940, %r2938, %r2939;
	xor.b32  	%r2941, %r2925, %r2934;
	xor.b32  	%r2942, %r2941, %r15;
	mul.hi.u32 	%r2943, %r2891, %r2940;
	mul.lo.s32 	%r2944, %r2940, -766435501;
	mul.hi.u32 	%r2945, %r2896, %r2942;
	mul.lo.s32 	%r2946, %r2942, -845247145;
	xor.b32  	%r2947, %r2937, %r2945;
	xor.b32  	%r2948, %r2947, %r16;
	xor.b32  	%r2949, %r2935, %r2943;
	xor.b32  	%r2950, %r2949, %r17;
	mul.hi.u32 	%r2951, %r2891, %r2948;
	mul.lo.s32 	%r2952, %r2948, -766435501;
	mul.hi.u32 	%r2953, %r2896, %r2950;
	mul.lo.s32 	%r2954, %r2950, -845247145;
	xor.b32  	%r2955, %r2946, %r2953;
	xor.b32  	%r2956, %r2955, %r18;
	xor.b32  	%r2957, %r2944, %r2951;
	xor.b32  	%r2958, %r2957, %r19;
	mul.hi.u32 	%r2959, %r2891, %r2956;
	mul.lo.s32 	%r2960, %r2956, -766435501;
	mul.hi.u32 	%r2961, %r2896, %r2958;
	mul.lo.s32 	%r2962, %r2958, -845247145;
	xor.b32  	%r2963, %r2954, %r2961;
	xor.b32  	%r2964, %r2963, %r20;
	xor.b32  	%r2965, %r2952, %r2959;
	add.s32 	%r2966, %r13, -616729560;
	xor.b32  	%r2967, %r2965, %r2966;
	mul.hi.u32 	%r2968, %r2891, %r2964;
	mul.lo.s32 	%r185, %r2964, -766435501;
	mul.hi.u32 	%r2969, %r2896, %r2967;
	mul.lo.s32 	%r186, %r2967, -845247145;
	xor.b32  	%r2970, %r2962, %r2969;
	add.s32 	%r2971, %r12, -1879881855;
	xor.b32  	%r187, %r2970, %r2971;
	xor.b32  	%r188, %r2960, %r2968;
	mov.b32 	%r2972, -117440512;
	mov.b32 	%r2973, 11320284;
	mov.b32 	%r2974, 2030043136;
	mov.b32 	%r2975, 41838270;
	st.local.v4.u32 	[%rd2], {%r2975, %r2974, %r2973, %r2972};
	mov.b32 	%r2976, -838860800;
	mov.b32 	%r2977, 461703;
	mov.b32 	%r2978, 1426063360;
	mov.b32 	%r2979, 9790112;
	st.local.v4.u32 	[%rd2+16], {%r2979, %r2978, %r2977, %r2976};
	mov.b32 	%r2980, 0;
	st.local.v4.u32 	[%rd2+32], {%r2980, %r2980, %r2980, %r2980};
	st.local.v4.u32 	[%rd2+48], {%r2980, %r2980, %r2980, %r2980};
	mov.b32 	%r5986, 16;
$L__BB0_397:
	mul.wide.u32 	%rd136, %r5986, 4;
	add.s64 	%rd137, %rd2, %rd136;
	ld.local.v2.u32 	{%r2981, %r2982}, [%rd137+-8];
	shf.l.wrap.b32 	%r2983, %r2981, %r2981, 15;
	shf.l.wrap.b32 	%r2984, %r2981, %r2981, 13;
	xor.b32  	%r2985, %r2983, %r2984;
	shr.u32 	%r2986, %r2981, 10;
	xor.b32  	%r2987, %r2985, %r2986;
	ld.local.u32 	%r2988, [%rd137+-28];
	add.s32 	%r2989, %r2987, %r2988;
	ld.local.v4.u32 	{%r2990, %r2991, %r2992, %r2993}, [%rd137+-64];
	mov.b64 	%rd138, {%r2992, %r2993};
	shf.l.wrap.b32 	%r2994, %r2991, %r2991, 25;
	shf.l.wrap.b32 	%r2995, %r2991, %r2991, 14;
	xor.b32  	%r2996, %r2994, %r2995;
	shr.u32 	%r2997, %r2991, 3;
	xor.b32  	%r2998, %r2996, %r2997;
	add.s32 	%r2999, %r2989, %r2990;
	add.s32 	%r3000, %r2999, %r2998;
	shf.l.wrap.b32 	%r3001, %r2982, %r2982, 15;
	shf.l.wrap.b32 	%r3002, %r2982, %r2982, 13;
	xor.b32  	%r3003, %r3001, %r3002;
	shr.u32 	%r3004, %r2982, 10;
	xor.b32  	%r3005, %r3003, %r3004;
	ld.local.u32 	%r3006, [%rd137+-24];
	add.s32 	%r3007, %r3005, %r3006;
	shf.l.wrap.b32 	%r3008, %r2992, %r2992, 25;
	shf.l.wrap.b32 	%r3009, %r2992, %r2992, 14;
	xor.b32  	%r3010, %r3008, %r3009;
	shr.u32 	%r3011, %r2992, 3;
	xor.b32  	%r3012, %r3010, %r3011;
	add.s32 	%r3013, %r3007, %r2991;
	add.s32 	%r3014, %r3013, %r3012;
	st.local.v2.u32 	[%rd137], {%r3000, %r3014};
	shf.l.wrap.b32 	%r3015, %r3000, %r3000, 15;
	shf.l.wrap.b32 	%r3016, %r3000, %r3000, 13;
	xor.b32  	%r3017, %r3015, %r3016;
	shr.u32 	%r3018, %r3000, 10;
	xor.b32  	%r3019, %r3017, %r3018;
	ld.local.u32 	%r3020, [%rd137+-20];
	add.s32 	%r3021, %r3019, %r3020;
	shf.l.wrap.b32 	%r3022, %r2993, %r2993, 25;
	shf.l.wrap.b32 	%r3023, %r2993, %r2993, 14;
	xor.b32  	%r3024, %r3022, %r3023;
	shr.u32 	%r3025, %r2993, 3;
	xor.b32  	%r3026, %r3024, %r3025;
	add.s32 	%r3027, %r3021, %r2992;
	add.s32 	%r3028, %r3027, %r3026;
	st.local.u32 	[%rd137+8], %r3028;
	shf.l.wrap.b32 	%r3029, %r3014, %r3014, 15;
	shf.l.wrap.b32 	%r3030, %r3014, %r3014, 13;
	xor.b32  	%r3031, %r3029, %r3030;
	shr.u32 	%r3032, %r3014, 10;
	xor.b32  	%r3033, %r3031, %r3032;
	ld.local.u32 	%r3034, [%rd137+-16];
	add.s32 	%r3035, %r3033, %r3034;
	ld.local.u32 	%r3036, [%rd137+-48];
	shf.l.wrap.b32 	%r3037, %r3036, %r3036, 25;
	shf.l.wrap.b32 	%r3038, %r3036, %r3036, 14;
	xor.b32  	%r3039, %r3037, %r3038;
	shr.u32 	%r3040, %r3036, 3;
	xor.b32  	%r3041, %r3039, %r3040;
	{ .reg .b32 tmp; mov.b64 {tmp, %r3042}, %rd138; }
	add.s32 	%r3043, %r3035, %r3042;
	add.s32 	%r3044, %r3043, %r3041;
	st.local.u32 	[%rd137+12], %r3044;
	add.s32 	%r5986, %r5986, 4;
	setp.ne.s32 	%p139, %r5986, 64;
	@%p139 bra 	$L__BB0_397;
	setp.ne.s32 	%p140, %r21, 0;
	@%p140 bra 	$L__BB0_402;
	ld.global.u32 	%r3045, [%rd1+4];
	setp.ne.s32 	%p141, %r3045, 0;
	@%p141 bra 	$L__BB0_402;
	ld.global.u32 	%r3046, [%rd1+8];
	setp.ne.s32 	%p142, %r3046, 0;
	@%p142 bra 	$L__BB0_402;
	ld.global.u32 	%r3047, [%rd1+12];
	setp.eq.s32 	%p143, %r3047, 0;
	mov.u32 	%r5959, %r172;
	@%p143 bra 	$L__BB0_11;
$L__BB0_402:
	mov.b32 	%r3049, -117440512;
	mov.b32 	%r3050, 11320284;
	mov.b32 	%r3051, 2030043136;
	mov.b32 	%r3052, 41838270;
	st.local.v4.u32 	[%rd2], {%r3052, %r3051, %r3050, %r3049};
	mov.b32 	%r3053, -838860800;
	mov.b32 	%r3054, 461703;
	mov.b32 	%r3055, 1426063360;
	mov.b32 	%r3056, 9790112;
	st.local.v4.u32 	[%rd2+16], {%r3056, %r3055, %r3054, %r3053};
	mov.b32 	%r3057, 0;
	st.local.v4.u32 	[%rd2+32], {%r3057, %r3057, %r3057, %r3057};
	st.local.v4.u32 	[%rd2+48], {%r3057, %r3057, %r3057, %r3057};
	mov.b32 	%r5987, 16;
$L__BB0_403:
	mul.wide.u32 	%rd139, %r5987, 4;
	add.s64 	%rd140, %rd2, %rd139;
	ld.local.v2.u32 	{%r3058, %r3059}, [%rd140+-8];
	shf.l.wrap.b32 	%r3060, %r3058, %r3058, 15;
	shf.l.wrap.b32 	%r3061, %r3058, %r3058, 13;
	xor.b32  	%r3062, %r3060, %r3061;
	shr.u32 	%r3063, %r3058, 10;
	xor.b32  	%r3064, %r3062, %r3063;
	ld.local.u32 	%r3065, [%rd140+-28];
	add.s32 	%r3066, %r3064, %r3065;
	ld.local.v4.u32 	{%r3067, %r3068, %r3069, %r3070}, [%rd140+-64];
	mov.b64 	%rd141, {%r3069, %r3070};
	shf.l.wrap.b32 	%r3071, %r3068, %r3068, 25;
	shf.l.wrap.b32 	%r3072, %r3068, %r3068, 14;
	xor.b32  	%r3073, %r3071, %r3072;
	shr.u32 	%r3074, %r3068, 3;
	xor.b32  	%r3075, %r3073, %r3074;
	add.s32 	%r3076, %r3066, %r3067;
	add.s32 	%r3077, %r3076, %r3075;
	shf.l.wrap.b32 	%r3078, %r3059, %r3059, 15;
	shf.l.wrap.b32 	%r3079, %r3059, %r3059, 13;
	xor.b32  	%r3080, %r3078, %r3079;
	shr.u32 	%r3081, %r3059, 10;
	xor.b32  	%r3082, %r3080, %r3081;
	ld.local.u32 	%r3083, [%rd140+-24];
	add.s32 	%r3084, %r3082, %r3083;
	shf.l.wrap.b32 	%r3085, %r3069, %r3069, 25;
	shf.l.wrap.b32 	%r3086, %r3069, %r3069, 14;
	xor.b32  	%r3087, %r3085, %r3086;
	shr.u32 	%r3088, %r3069, 3;
	xor.b32  	%r3089, %r3087, %r3088;
	add.s32 	%r3090, %r3084, %r3068;
	add.s32 	%r3091, %r3090, %r3089;
	st.local.v2.u32 	[%rd140], {%r3077, %r3091};
	shf.l.wrap.b32 	%r3092, %r3077, %r3077, 15;
	shf.l.wrap.b32 	%r3093, %r3077, %r3077, 13;
	xor.b32  	%r3094, %r3092, %r3093;
	shr.u32 	%r3095, %r3077, 10;
	xor.b32  	%r3096, %r3094, %r3095;
	ld.local.u32 	%r3097, [%rd140+-20];
	add.s32 	%r3098, %r3096, %r3097;
	shf.l.wrap.b32 	%r3099, %r3070, %r3070, 25;
	shf.l.wrap.b32 	%r3100, %r3070, %r3070, 14;
	xor.b32  	%r3101, %r3099, %r3100;
	shr.u32 	%r3102, %r3070, 3;
	xor.b32  	%r3103, %r3101, %r3102;
	add.s32 	%r3104, %r3098, %r3069;
	add.s32 	%r3105, %r3104, %r3103;
	st.local.u32 	[%rd140+8], %r3105;
	shf.l.wrap.b32 	%r3106, %r3091, %r3091, 15;
	shf.l.wrap.b32 	%r3107, %r3091, %r3091, 13;
	xor.b32  	%r3108, %r3106, %r3107;
	shr.u32 	%r3109, %r3091, 10;
	xor.b32  	%r3110, %r3108, %r3109;
	ld.local.u32 	%r3111, [%rd140+-16];
	add.s32 	%r3112, %r3110, %r3111;
	ld.local.u32 	%r3113, [%rd140+-48];
	shf.l.wrap.b32 	%r3114, %r3113, %r3113, 25;
	shf.l.wrap.b32 	%r3115, %r3113, %r3113, 14;
	xor.b32  	%r3116, %r3114, %r3115;
	shr.u32 	%r3117, %r3113, 3;
	xor.b32  	%r3118, %r3116, %r3117;
	{ .reg .b32 tmp; mov.b64 {tmp, %r3119}, %rd141; }
	add.s32 	%r3120, %r3112, %r3119;
	add.s32 	%r3121, %r3120, %r3118;
	st.local.u32 	[%rd140+12], %r3121;
	add.s32 	%r5987, %r5987, 4;
	setp.ne.s32 	%p144, %r5987, 64;
	@%p144 bra 	$L__BB0_403;
	setp.ne.s32 	%p145, %r21, 0;
	@%p145 bra 	$L__BB0_408;
	ld.global.u32 	%r3122, [%rd1+4];
	setp.ne.s32 	%p146, %r3122, 0;
	@%p146 bra 	$L__BB0_408;
	ld.global.u32 	%r3123, [%rd1+8];
	setp.ne.s32 	%p147, %r3123, 0;
	@%p147 bra 	$L__BB0_408;
	ld.global.u32 	%r3124, [%rd1+12];
	setp.eq.s32 	%p148, %r3124, 0;
	mov.u32 	%r5959, %r187;
	@%p148 bra 	$L__BB0_11;
$L__BB0_408:
	mov.b32 	%r3126, -117440512;
	mov.b32 	%r3127, 11320284;
	mov.b32 	%r3128, 2030043136;
	mov.b32 	%r3129, 41838270;
	st.local.v4.u32 	[%rd2], {%r3129, %r3128, %r3127, %r3126};
	mov.b32 	%r3130, -838860800;
	mov.b32 	%r3131, 461703;
	mov.b32 	%r3132, 1426063360;
	mov.b32 	%r3133, 9790112;
	st.local.v4.u32 	[%rd2+16], {%r3133, %r3132, %r3131, %r3130};
	mov.b32 	%r3134, 0;
	st.local.v4.u32 	[%rd2+32], {%r3134, %r3134, %r3134, %r3134};
	st.local.v4.u32 	[%rd2+48], {%r3134, %r3134, %r3134, %r3134};
	mov.b32 	%r5988, 16;
$L__BB0_409:
	mul.wide.u32 	%rd142, %r5988, 4;
	add.s64 	%rd143, %rd2, %rd142;
	ld.local.v2.u32 	{%r3135, %r3136}, [%rd143+-8];
	shf.l.wrap.b32 	%r3137, %r3135, %r3135, 15;
	shf.l.wrap.b32 	%r3138, %r3135, %r3135, 13;
	xor.b32  	%r3139, %r3137, %r3138;
	shr.u32 	%r3140, %r3135, 10;
	xor.b32  	%r3141, %r3139, %r3140;
	ld.local.u32 	%r3142, [%rd143+-28];
	add.s32 	%r3143, %r3141, %r3142;
	ld.local.v4.u32 	{%r3144, %r3145, %r3146, %r3147}, [%rd143+-64];
	mov.b64 	%rd144, {%r3146, %r3147};
	shf.l.wrap.b32 	%r3148, %r3145, %r3145, 25;
	shf.l.wrap.b32 	%r3149, %r3145, %r3145, 14;
	xor.b32  	%r3150, %r3148, %r3149;
	shr.u32 	%r3151, %r3145, 3;
	xor.b32  	%r3152, %r3150, %r3151;
	add.s32 	%r3153, %r3143, %r3144;
	add.s32 	%r3154, %r3153, %r3152;
	shf.l.wrap.b32 	%r3155, %r3136, %r3136, 15;
	shf.l.wrap.b32 	%r3156, %r3136, %r3136, 13;
	xor.b32  	%r3157, %r3155, %r3156;
	shr.u32 	%r3158, %r3136, 10;
	xor.b32  	%r3159, %r3157, %r3158;
	ld.local.u32 	%r3160, [%rd143+-24];
	add.s32 	%r3161, %r3159, %r3160;
	shf.l.wrap.b32 	%r3162, %r3146, %r3146, 25;
	shf.l.wrap.b32 	%r3163, %r3146, %r3146, 14;
	xor.b32  	%r3164, %r3162, %r3163;
	shr.u32 	%r3165, %r3146, 3;
	xor.b32  	%r3166, %r3164, %r3165;
	add.s32 	%r3167, %r3161, %r3145;
	add.s32 	%r3168, %r3167, %r3166;
	st.local.v2.u32 	[%rd143], {%r3154, %r3168};
	shf.l.wrap.b32 	%r3169, %r3154, %r3154, 15;
	shf.l.wrap.b32 	%r3170, %r3154, %r3154, 13;
	xor.b32  	%r3171, %r3169, %r3170;
	shr.u32 	%r3172, %r3154, 10;
	xor.b32  	%r3173, %r3171, %r3172;
	ld.local.u32 	%r3174, [%rd143+-20];
	add.s32 	%r3175, %r3173, %r3174;
	shf.l.wrap.b32 	%r3176, %r3147, %r3147, 25;
	shf.l.wrap.b32 	%r3177, %r3147, %r3147, 14;
	xor.b32  	%r3178, %r3176, %r3177;
	shr.u32 	%r3179, %r3147, 3;
	xor.b32  	%r3180, %r3178, %r3179;
	add.s32 	%r3181, %r3175, %r3146;
	add.s32 	%r3182, %r3181, %r3180;
	st.local.u32 	[%rd143+8], %r3182;
	shf.l.wrap.b32 	%r3183, %r3168, %r3168, 15;
	shf.l.wrap.b32 	%r3184, %r3168, %r3168, 13;
	xor.b32  	%r3185, %r3183, %r3184;
	shr.u32 	%r3186, %r3168, 10;
	xor.b32  	%r3187, %r3185, %r3186;
	ld.local.u32 	%r3188, [%rd143+-16];
	add.s32 	%r3189, %r3187, %r3188;
	ld.local.u32 	%r3190, [%rd143+-48];
	shf.l.wrap.b32 	%r3191, %r3190, %r3190, 25;
	shf.l.wrap.b32 	%r3192, %r3190, %r3190, 14;
	xor.b32  	%r3193, %r3191, %r3192;
	shr.u32 	%r3194, %r3190, 3;
	xor.b32  	%r3195, %r3193, %r3194;
	{ .reg .b32 tmp; mov.b64 {tmp, %r3196}, %rd144; }
	add.s32 	%r3197, %r3189, %r3196;
	add.s32 	%r3198, %r3197, %r3195;
	st.local.u32 	[%rd143+12], %r3198;
	add.s32 	%r5988, %r5988, 4;
	setp.ne.s32 	%p149, %r5988, 64;
	@%p149 bra 	$L__BB0_409;
	setp.ne.s32 	%p150, %r21, 0;
	@%p150 bra 	$L__BB0_414;
	ld.global.u32 	%r3199, [%rd1+4];
	setp.ne.s32 	%p151, %r3199, 0;
	@%p151 bra 	$L__BB0_414;
	ld.global.u32 	%r3200, [%rd1+8];
	setp.ne.s32 	%p152, %r3200, 0;
	@%p152 bra 	$L__BB0_414;
	ld.global.u32 	%r3201, [%rd1+12];
	setp.eq.s32 	%p153, %r3201, 0;
	mov.u32 	%r5959, %r186;
	@%p153 bra 	$L__BB0_11;
$L__BB0_414:
	mov.b32 	%r3203, -117440512;
	mov.b32 	%r3204, 11320284;
	mov.b32 	%r3205, 2030043136;
	mov.b32 	%r3206, 41838270;
	st.local.v4.u32 	[%rd2], {%r3206, %r3205, %r3204, %r3203};
	mov.b32 	%r3207, -838860800;
	mov.b32 	%r3208, 461703;
	mov.b32 	%r3209, 1426063360;
	mov.b32 	%r3210, 9790112;
	st.local.v4.u32 	[%rd2+16], {%r3210, %r3209, %r3208, %r3207};
	mov.b32 	%r3211, 0;
	st.local.v4.u32 	[%rd2+32], {%r3211, %r3211, %r3211, %r3211};
	st.local.v4.u32 	[%rd2+48], {%r3211, %r3211, %r3211, %r3211};
	mov.b32 	%r5989, 16;
$L__BB0_415:
	mul.wide.u32 	%rd145, %r5989, 4;
	add.s64 	%rd146, %rd2, %rd145;
	ld.local.v2.u32 	{%r3212, %r3213}, [%rd146+-8];
	shf.l.wrap.b32 	%r3214, %r3212, %r3212, 15;
	shf.l.wrap.b32 	%r3215, %r3212, %r3212, 13;
	xor.b32  	%r3216, %r3214, %r3215;
	shr.u32 	%r3217, %r3212, 10;
	xor.b32  	%r3218, %r3216, %r3217;
	ld.local.u32 	%r3219, [%rd146+-28];
	add.s32 	%r3220, %r3218, %r3219;
	ld.local.v4.u32 	{%r3221, %r3222, %r3223, %r3224}, [%rd146+-64];
	mov.b64 	%rd147, {%r3223, %r3224};
	shf.l.wrap.b32 	%r3225, %r3222, %r3222, 25;
	shf.l.wrap.b32 	%r3226, %r3222, %r3222, 14;
	xor.b32  	%r3227, %r3225, %r3226;
	shr.u32 	%r3228, %r3222, 3;
	xor.b32  	%r3229, %r3227, %r3228;
	add.s32 	%r3230, %r3220, %r3221;
	add.s32 	%r3231, %r3230, %r3229;
	shf.l.wrap.b32 	%r3232, %r3213, %r3213, 15;
	shf.l.wrap.b32 	%r3233, %r3213, %r3213, 13;
	xor.b32  	%r3234, %r3232, %r3233;
	shr.u32 	%r3235, %r3213, 10;
	xor.b32  	%r3236, %r3234, %r3235;
	ld.local.u32 	%r3237, [%rd146+-24];
	add.s32 	%r3238, %r3236, %r3237;
	shf.l.wrap.b32 	%r3239, %r3223, %r3223, 25;
	shf.l.wrap.b32 	%r3240, %r3223, %r3223, 14;
	xor.b32  	%r3241, %r3239, %r3240;
	shr.u32 	%r3242, %r3223, 3;
	xor.b32  	%r3243, %r3241, %r3242;
	add.s32 	%r3244, %r3238, %r3222;
	add.s32 	%r3245, %r3244, %r3243;
	st.local.v2.u32 	[%rd146], {%r3231, %r3245};
	shf.l.wrap.b32 	%r3246, %r3231, %r3231, 15;
	shf.l.wrap.b32 	%r3247, %r3231, %r3231, 13;
	xor.b32  	%r3248, %r3246, %r3247;
	shr.u32 	%r3249, %r3231, 10;
	xor.b32  	%r3250, %r3248, %r3249;
	ld.local.u32 	%r3251, [%rd146+-20];
	add.s32 	%r3252, %r3250, %r3251;
	shf.l.wrap.b32 	%r3253, %r3224, %r3224, 25;
	shf.l.wrap.b32 	%r3254, %r3224, %r3224, 14;
	xor.b32  	%r3255, %r3253, %r3254;
	shr.u32 	%r3256, %r3224, 3;
	xor.b32  	%r3257, %r3255, %r3256;
	add.s32 	%r3258, %r3252, %r3223;
	add.s32 	%r3259, %r3258, %r3257;
	st.local.u32 	[%rd146+8], %r3259;
	shf.l.wrap.b32 	%r3260, %r3245, %r3245, 15;
	shf.l.wrap.b32 	%r3261, %r3245, %r3245, 13;
	xor.b32  	%r3262, %r3260, %r3261;
	shr.u32 	%r3263, %r3245, 10;
	xor.b32  	%r3264, %r3262, %r3263;
	ld.local.u32 	%r3265, [%rd146+-16];
	add.s32 	%r3266, %r3264, %r3265;
	ld.local.u32 	%r3267, [%rd146+-48];
	shf.l.wrap.b32 	%r3268, %r3267, %r3267, 25;
	shf.l.wrap.b32 	%r3269, %r3267, %r3267, 14;
	xor.b32  	%r3270, %r3268, %r3269;
	shr.u32 	%r3271, %r3267, 3;
	xor.b32  	%r3272, %r3270, %r3271;
	{ .reg .b32 tmp; mov.b64 {tmp, %r3273}, %rd147; }
	add.s32 	%r3274, %r3266, %r3273;
	add.s32 	%r3275, %r3274, %r3272;
	st.local.u32 	[%rd146+12], %r3275;
	add.s32 	%r5989, %r5989, 4;
	setp.ne.s32 	%p154, %r5989, 64;
	@%p154 bra 	$L__BB0_415;
	setp.ne.s32 	%p155, %r21, 0;
	@%p155 bra 	$L__BB0_420;
	ld.global.u32 	%r3276, [%rd1+4];
	setp.ne.s32 	%p156, %r3276, 0;
	@%p156 bra 	$L__BB0_420;
	ld.global.u32 	%r3277, [%rd1+8];
	setp.ne.s32 	%p157, %r3277, 0;
	@%p157 bra 	$L__BB0_420;
	ld.global.u32 	%r3278, [%rd1+12];
	setp.eq.s32 	%p158, %r3278, 0;
	add.s32 	%r3279, %r13, -1767562579;
	xor.b32  	%r5959, %r188, %r3279;
	@%p158 bra 	$L__BB0_11;
$L__BB0_420:
	add.s32 	%r5957, %r5957, 8;
	setp.ne.s32 	%p159, %r5957, 0;
	@%p159 bra 	$L__BB0_423;
	add.s32 	%r5990, %r5990, 1;
	setp.ne.s32 	%p160, %r5990, 0;
	@%p160 bra 	$L__BB0_423;
	add.s32 	%r5991, %r5991, 1;
	setp.eq.s32 	%p161, %r5991, 0;
	selp.u32 	%r3281, 1, 0, %p161;
	add.s32 	%r5992, %r5992, %r3281;
	mov.b32 	%r5990, 0;
$L__BB0_423:
	add.s32 	%r205, %r103, -1070081211;
	mov.b32 	%r3283, -117440512;
	mov.b32 	%r3284, 11320284;
	mov.b32 	%r3285, 2030043136;
	mov.b32 	%r3286, 41838270;
	st.local.v4.u32 	[%rd2], {%r3286, %r3285, %r3284, %r3283};
	mov.b32 	%r3287, -838860800;
	mov.b32 	%r3288, 461703;
	mov.b32 	%r3289, 1426063360;
	mov.b32 	%r3290, 9790112;
	st.local.v4.u32 	[%rd2+16], {%r3290, %r3289, %r3288, %r3287};
	mov.b32 	%r3291, 0;
	st.local.v4.u32 	[%rd2+32], {%r3291, %r3291, %r3291, %r3291};
	st.local.v4.u32 	[%rd2+48], {%r3291, %r3291, %r3291, %r3291};
	mov.b32 	%r5993, 16;
$L__BB0_424:
	mul.wide.u32 	%rd148, %r5993, 4;
	add.s64 	%rd149, %rd2, %rd148;
	ld.local.v2.u32 	{%r3292, %r3293}, [%rd149+-8];
	shf.l.wrap.b32 	%r3294, %r3292, %r3292, 15;
	shf.l.wrap.b32 	%r3295, %r3292, %r3292, 13;
	xor.b32  	%r3296, %r3294, %r3295;
	shr.u32 	%r3297, %r3292, 10;
	xor.b32  	%r3298, %r3296, %r3297;
	ld.local.u32 	%r3299, [%rd149+-28];
	add.s32 	%r3300, %r3298, %r3299;
	ld.local.v4.u32 	{%r3301, %r3302, %r3303, %r3304}, [%rd149+-64];
	mov.b64 	%rd150, {%r3303, %r3304};
	shf.l.wrap.b32 	%r3305, %r3302, %r3302, 25;
	shf.l.wrap.b32 	%r3306, %r3302, %r3302, 14;
	xor.b32  	%r3307, %r3305, %r3306;
	shr.u32 	%r3308, %r3302, 3;
	xor.b32  	%r3309, %r3307, %r3308;
	add.s32 	%r3310, %r3300, %r3301;
	add.s32 	%r3311, %r3310, %r3309;
	shf.l.wrap.b32 	%r3312, %r3293, %r3293, 15;
	shf.l.wrap.b32 	%r3313, %r3293, %r3293, 13;
	xor.b32  	%r3314, %r3312, %r3313;
	shr.u32 	%r3315, %r3293, 10;
	xor.b32  	%r3316, %r3314, %r3315;
	ld.local.u32 	%r3317, [%rd149+-24];
	add.s32 	%r3318, %r3316, %r3317;
	shf.l.wrap.b32 	%r3319, %r3303, %r3303, 25;
	shf.l.wrap.b32 	%r3320, %r3303, %r3303, 14;
	xor.b32  	%r3321, %r3319, %r3320;
	shr.u32 	%r3322, %r3303, 3;
	xor.b32  	%r3323, %r3321, %r3322;
	add.s32 	%r3324, %r3318, %r3302;
	add.s32 	%r3325, %r3324, %r3323;
	st.local.v2.u32 	[%rd149], {%r3311, %r3325};
	shf.l.wrap.b32 	%r3326, %r3311, %r3311, 15;
	shf.l.wrap.b32 	%r3327, %r3311, %r3311, 13;
	xor.b32  	%r3328, %r3326, %r3327;
	shr.u32 	%r3329, %r3311, 10;
	xor.b32  	%r3330, %r3328, %r3329;
	ld.local.u32 	%r3331, [%rd149+-20];
	add.s32 	%r3332, %r3330, %r3331;
	shf.l.wrap.b32 	%r3333, %r3304, %r3304, 25;
	shf.l.wrap.b32 	%r3334, %r3304, %r3304, 14;
	xor.b32  	%r3335, %r3333, %r3334;
	shr.u32 	%r3336, %r3304, 3;
	xor.b32  	%r3337, %r3335, %r3336;
	add.s32 	%r3338, %r3332, %r3303;
	add.s32 	%r3339, %r3338, %r3337;
	st.local.u32 	[%rd149+8], %r3339;
	shf.l.wrap.b32 	%r3340, %r3325, %r3325, 15;
	shf.l.wrap.b32 	%r3341, %r3325, %r3325, 13;
	xor.b32  	%r3342, %r3340, %r3341;
	shr.u32 	%r3343, %r3325, 10;
	xor.b32  	%r3344, %r3342, %r3343;
	ld.local.u32 	%r3345, [%rd149+-16];
	add.s32 	%r3346, %r3344, %r3345;
	ld.local.u32 	%r3347, [%rd149+-48];
	shf.l.wrap.b32 	%r3348, %r3347, %r3347, 25;
	shf.l.wrap.b32 	%r3349, %r3347, %r3347, 14;
	xor.b32  	%r3350, %r3348, %r3349;
	shr.u32 	%r3351, %r3347, 3;
	xor.b32  	%r3352, %r3350, %r3351;
	{ .reg .b32 tmp; mov.b64 {tmp, %r3353}, %rd150; }
	add.s32 	%r3354, %r3346, %r3353;
	add.s32 	%r3355, %r3354, %r3352;
	st.local.u32 	[%rd149+12], %r3355;
	add.s32 	%r5993, %r5993, 4;
	setp.ne.s32 	%p162, %r5993, 64;
	@%p162 bra 	$L__BB0_424;
	setp.ne.s32 	%p163, %r21, 0;
	@%p163 bra 	$L__BB0_429;
	ld.global.u32 	%r3356, [%rd1+4];
	setp.ne.s32 	%p164, %r3356, 0;
	@%p164 bra 	$L__BB0_429;
	ld.global.u32 	%r3357, [%rd1+8];
	setp.ne.s32 	%p165, %r3357, 0;
	@%p165 bra 	$L__BB0_429;
	ld.global.u32 	%r3358, [%rd1+12];
	setp.eq.s32 	%p166, %r3358, 0;
	mov.u32 	%r5959, %r185;
	@%p166 bra 	$L__BB0_11;
$L__BB0_429:
	mov.b32 	%r3359, -845247145;
	mul.hi.u32 	%r3360, %r3359, %r5991;
	xor.b32  	%r3361, %r12, %r3360;
	xor.b32  	%r3362, %r3361, %r5990;
	mov.b32 	%r3363, -766435501;
	mul.hi.u32 	%r3364, %r3363, %r5957;
	xor.b32  	%r3365, %r3364, %r13;
	xor.b32  	%r3366, %r3365, %r5992;
	mul.hi.u32 	%r3367, %r3359, %r3366;
	mul.lo.s32 	%r3368, %r5991, -845247145;
	xor.b32  	%r3369, %r3368, %r3367;
	add.s32 	%r3370, %r12, -1640531527;
	xor.b32  	%r3371, %r3369, %r3370;
	mul.hi.u32 	%r3372, %r3363, %r3362;
	xor.b32  	%r3373, %r205, %r3372;
	add.s32 	%r3374, %r13, -1150833019;
	xor.b32  	%r3375, %r3373, %r3374;
	mul.hi.u32 	%r3376, %r3359, %r3375;
	mul.lo.s32 	%r3377, %r3366, -845247145;
	xor.b32  	%r3378, %r3377, %r3376;
	xor.b32  	%r3379, %r3378, %r14;
	mul.hi.u32 	%r3380, %r3363, %r3371;
	mul.lo.s32 	%r3381, %r3362, -766435501;
	xor.b32  	%r3382, %r3381, %r3380;
	add.s32 	%r3383, %r13, 1993301258;
	xor.b32  	%r3384, %r3382, %r3383;
	mul.hi.u32 	%r3385, %r3359, %r3384;
	mul.lo.s32 	%r3386, %r3375, -845247145;
	xor.b32  	%r3387, %r3386, %r3385;
	add.s32 	%r3388, %r12, -626627285;
	xor.b32  	%r3389, %r3387, %r3388;
	mul.hi.u32 	%r3390, %r3363, %r3379;
	mul.lo.s32 	%r3391, %r3371, -766435501;
	xor.b32  	%r3392, %r3391, %r3390;
	add.s32 	%r3393, %r13, 842468239;
	xor.b32  	%r3394, %r3392, %r3393;
	mul.hi.u32 	%r3395, %r3359, %r3394;
	mul.lo.s32 	%r3396, %r3384, -845247145;
	xor.b32  	%r3397, %r3396, %r3395;
	add.s32 	%r3398, %r12, 2027808484;
	xor.b32  	%r3399, %r3397, %r3398;
	mul.hi.u32 	%r3400, %r3363, %r3389;
	mul.lo.s32 	%r3401, %r3379, -766435501;
	xor.b32  	%r3402, %r3401, %r3400;
	add.s32 	%r3403, %r13, -308364780;
	xor.b32  	%r3404, %r3402, %r3403;
	mul.hi.u32 	%r3405, %r3359, %r3404;
	mul.lo.s32 	%r3406, %r3394, -845247145;
	xor.b32  	%r3407, %r3406, %r3405;
	add.s32 	%r3408, %r12, 387276957;
	xor.b32  	%r3409, %r3407, %r3408;
	mul.hi.u32 	%r3410, %r3363, %r3399;
	mul.lo.s32 	%r3411, %r3389, -766435501;
	xor.b32  	%r3412, %r3411, %r3410;
	xor.b32  	%r3413, %r3412, %r15;
	mul.hi.u32 	%r3414, %r3359, %r3413;
	mul.lo.s32 	%r3415, %r3404, -845247145;
	xor.b32  	%r3416, %r3415, %r3414;
	xor.b32  	%r3417, %r3416, %r16;
	mul.hi.u32 	%r3418, %r3363, %r3409;
	mul.lo.s32 	%r3419, %r3399, -766435501;
	xor.b32  	%r3420, %r3419, %r3418;
	xor.b32  	%r3421, %r3420, %r17;
	mul.hi.u32 	%r3422, %r3359, %r3421;
	mul.lo.s32 	%r3423, %r3413, -845247145;
	xor.b32  	%r3424, %r3423, %r3422;
	xor.b32  	%r3425, %r3424, %r18;
	mul.hi.u32 	%r3426, %r3363, %r3417;
	mul.lo.s32 	%r3427, %r3409, -766435501;
	xor.b32  	%r3428, %r3427, %r3426;
	xor.b32  	%r3429, %r3428, %r19;
	mul.hi.u32 	%r3430, %r3359, %r3429;
	mul.lo.s32 	%r3431, %r3421, -845247145;
	xor.b32  	%r3432, %r3431, %r3430;
	xor.b32  	%r3433, %r3432, %r20;
	mul.hi.u32 	%r3434, %r3363, %r3425;
	mul.lo.s32 	%r3435, %r3417, -766435501;
	xor.b32  	%r3436, %r3435, %r3434;
	add.s32 	%r3437, %r13, -616729560;
	xor.b32  	%r3438, %r3436, %r3437;
	add.s64 	%rd254, %rd254, %rd4;
	setp.lt.u64 	%p167, %rd254, %rd49;
	mul.hi.u32 	%r3439, %r3363, %r3433;
	mul.lo.s32 	%r3440, %r3425, -766435501;
	xor.b32  	%r3441, %r3440, %r3439;
	add.s32 	%r3442, %r13, -1767562579;
	xor.b32  	%r5951, %r3441, %r3442;
	mul.hi.u32 	%r3443, %r3359, %r3438;
	mul.lo.s32 	%r3444, %r3429, -845247145;
	xor.b32  	%r3445, %r3444, %r3443;
	add.s32 	%r3446, %r12, -1879881855;
	xor.b32  	%r5959, %r3445, %r3446;
	mul.lo.s32 	%r5952, %r3438, -845247145;
	mul.lo.s32 	%r5950, %r3433, -766435501;
	@%p167 bra 	$L__BB0_5;
$L__BB0_430:
	ret;

}


// ===== COMPILED SASS (sm_100) =====

	.target	sm_100

	.elftype	@"ET_EXEC"


//--------------------- .note.nv.tkinfo           --------------------------
	.section	.note.nv.tkinfo,"",@"SHT_NOTE"
	.sectionflags	@"SHF_NOTE_NV_TKINFO"
	.tkinfo
        /*0018*/ 	.word	0x00000002
        /*0030*/ 	.string	""
        /*0030*/ 	.string	"ptxas"
        /*0030*/ 	.string	"Cuda compilation tools, release 13.0, V13.0.88"
        /*0030*/ 	.string	"Build cuda_13.0.r13.0/compiler.36424714_0"
        /*0030*/ 	.string	"-arch sm_100 -m 64 "



//--------------------- .note.nv.cuinfo           --------------------------
	.section	.note.nv.cuinfo,"",@"SHT_NOTE"
	.sectionflags	@"SHF_NOTE_NV_CUINFO"
        /*0018*/ 	.short	0x0002
        /*001a*/ 	.short	0x0064
        /*001c*/ 	.short	0x0082
	.zero		2


//--------------------- .nv.info                  --------------------------
	.section	.nv.info,"",@"SHT_CUDA_INFO"
	.align	4


	//----- nvinfo : EIATTR_REGCOUNT
	.align		4
        /*0000*/ 	.byte	0x04, 0x2f
        /*0002*/ 	.short	(.L_11 - .L_10)
	.align		4
.L_10:
        /*0004*/ 	.word	index@(_Z4scanmmPKjPybm)
        /*0008*/ 	.word	0x00000030


	//----- nvinfo : EIATTR_FRAME_SIZE
	.align		4
.L_11:
        /*000c*/ 	.byte	0x04, 0x11
        /*000e*/ 	.short	(.L_13 - .L_12)
	.align		4
.L_12:
        /*0010*/ 	.word	index@($__internal_0_$__cuda_sm20_rem_u64)
        /*0014*/ 	.word	0x00000100


	//----- nvinfo : EIATTR_FRAME_SIZE
	.align		4
.L_13:
        /*0018*/ 	.byte	0x04, 0x11
        /*001a*/ 	.short	(.L_15 - .L_14)
	.align		4
.L_14:
        /*001c*/ 	.word	index@(_Z4scanmmPKjPybm)
        /*0020*/ 	.word	0x00000100


	//----- nvinfo : EIATTR_MIN_STACK_SIZE
	.align		4
.L_15:
        /*0024*/ 	.byte	0x04, 0x12
        /*0026*/ 	.short	(.L_17 - .L_16)
	.align		4
.L_16:
        /*0028*/ 	.word	index@(_Z4scanmmPKjPybm)
        /*002c*/ 	.word	0x00000100
.L_17:


//--------------------- .nv.compat                --------------------------
	.section	.nv.compat,"",@"SHT_CUDA_COMPAT_INFO"
	.align	4
        /*0000*/ 	.byte	0x02, 0x09, 0x00, 0x00, 0x02, 0x02, 0x01, 0x00, 0x02, 0x05, 0x05, 0x00, 0x03, 0x07, 0x01, 0x01
        /*0010*/ 	.byte	0x02, 0x03, 0x00, 0x00, 0x02, 0x06, 0x01, 0x00, 0x04, 0x0b, 0x08, 0x00, 0x09, 0x00, 0x00, 0x00
        /*0020*/ 	.byte	0x00, 0x00, 0x00, 0x00


//--------------------- .nv.info._Z4scanmmPKjPybm --------------------------
	.section	.nv.info._Z4scanmmPKjPybm,"",@"SHT_CUDA_INFO"
	.sectionflags	@""
	.align	4


	//----- nvinfo : EIATTR_CUDA_API_VERSION
	.align		4
        /*0000*/ 	.byte	0x04, 0x37
        /*0002*/ 	.short	(.L_19 - .L_18)
.L_18:
        /*0004*/ 	.word	0x00000082


	//----- nvinfo : EIATTR_KPARAM_INFO
	.align		4
.L_19:
        /*0008*/ 	.byte	0x04, 0x17
        /*000a*/ 	.short	(.L_21 - .L_20)
.L_20:
        /*000c*/ 	.word	0x00000000
        /*0010*/ 	.short	0x0005
        /*0012*/ 	.short	0x0028
        /*0014*/ 	.byte	0x00, 0xf0, 0x21, 0x00


	//----- nvinfo : EIATTR_KPARAM_INFO
	.align		4
.L_21:
        /*0018*/ 	.byte	0x04, 0x17
        /*001a*/ 	.short	(.L_23 - .L_22)
.L_22:
        /*001c*/ 	.word	0x00000000
        /*0020*/ 	.short	0x0004
        /*0022*/ 	.short	0x0020
        /*0024*/ 	.byte	0x00, 0xf0, 0x05, 0x00


	//----- nvinfo : EIATTR_KPARAM_INFO
	.align		4
.L_23:
        /*0028*/ 	.byte	0x04, 0x17
        /*002a*/ 	.short	(.L_25 - .L_24)
.L_24:
        /*002c*/ 	.word	0x00000000
        /*0030*/ 	.short	0x0003
        /*0032*/ 	.short	0x0018
        /*0034*/ 	.byte	0x00, 0xf5, 0x21, 0x00


	//----- nvinfo : EIATTR_KPARAM_INFO
	.align		4
.L_25:
        /*0038*/ 	.byte	0x04, 0x17
        /*003a*/ 	.short	(.L_27 - .L_26)
.L_26:
        /*003c*/ 	.word	0x00000000
        /*0040*/ 	.short	0x0002
        /*0042*/ 	.short	0x0010
        /*0044*/ 	.byte	0x00, 0xf5, 0x21, 0x00


	//----- nvinfo : EIATTR_KPARAM_INFO
	.align		4
.L_27:
        /*0048*/ 	.byte	0x04, 0x17
        /*004a*/ 	.short	(.L_29 - .L_28)
.L_28:
        /*004c*/ 	.word	0x00000000
        /*0050*/ 	.short	0x0001
        /*0052*/ 	.short	0x0008
        /*0054*/ 	.byte	0x00, 0xf0, 0x21, 0x00


	//----- nvinfo : EIATTR_KPARAM_INFO
	.align		4
.L_29:
        /*0058*/ 	.byte	0x04, 0x17
        /*005a*/ 	.short	(.L_31 - .L_30)
.L_30:
        /*005c*/ 	.word	0x00000000
        /*0060*/ 	.short	0x0000
        /*0062*/ 	.short	0x0000
        /*0064*/ 	.byte	0x00, 0xf0, 0x21, 0x00


	//----- nvinfo : EIATTR_SPARSE_MMA_MASK
	.align		4
.L_31:
        /*0068*/ 	.byte	0x03, 0x50
        /*006a*/ 	.short	0x0000


	//----- nvinfo : EIATTR_MAXREG_COUNT
	.align		4
        /*006c*/ 	.byte	0x03, 0x1b
        /*006e*/ 	.short	0x00ff


	//----- nvinfo : EIATTR_MERCURY_ISA_VERSION
	.align		4
        /*0070*/ 	.byte	0x03, 0x5f
        /*0072*/ 	.short	0x0101


	//----- nvinfo : EIATTR_VRC_CTA_INIT_COUNT
	.align		4
        /*0074*/ 	.byte	0x02, 0x4a
	.zero		1
	.zero		1


	//----- nvinfo : EIATTR_EXIT_INSTR_OFFSETS
	.align		4
        /*0078*/ 	.byte	0x04, 0x1c
        /*007a*/ 	.short	(.L_33 - .L_32)


	//   ....[0]....
.L_32:
        /*007c*/ 	.word	0x000004d0


	//   ....[1]....
        /*0080*/ 	.word	0x0000b220


	//   ....[2]....
        /*0084*/ 	.word	0x00014100


	//   ....[3]....
        /*0088*/ 	.word	0x00014720


	//----- nvinfo : EIATTR_CRS_STACK_SIZE
	.align		4
.L_33:
        /*008c*/ 	.byte	0x04, 0x1e
        /*008e*/ 	.short	(.L_35 - .L_34)
.L_34:
        /*0090*/ 	.word	0x00000000


	//----- nvinfo : EIATTR_CBANK_PARAM_SIZE
	.align		4
.L_35:
        /*0094*/ 	.byte	0x03, 0x19
        /*0096*/ 	.short	0x0030


	//----- nvinfo : EIATTR_PARAM_CBANK
	.align		4
        /*0098*/ 	.byte	0x04, 0x0a
        /*009a*/ 	.short	(.L_37 - .L_36)
	.align		4
.L_36:
        /*009c*/ 	.word	index@(.nv.constant0._Z4scanmmPKjPybm)
        /*00a0*/ 	.short	0x0380
        /*00a2*/ 	.short	0x0030


	//----- nvinfo : EIATTR_SW_WAR
	.align		4
.L_37:
        /*00a4*/ 	.byte	0x04, 0x36
        /*00a6*/ 	.short	(.L_39 - .L_38)
.L_38:
        /*00a8*/ 	.word	0x00000008
.L_39:


//--------------------- .nv.callgraph             --------------------------
	.section	.nv.callgraph,"",@"SHT_CUDA_CALLGRAPH"
	.align	4
	.sectionentsize	8
	.align		4
        /*0000*/ 	.word	0x00000000
	.align		4
        /*0004*/ 	.word	0xffffffff
	.align		4
        /*0008*/ 	.word	0x00000000
	.align		4
        /*000c*/ 	.word	0xfffffffe
	.align		4
        /*0010*/ 	.word	0x00000000
	.align		4
        /*0014*/ 	.word	0xfffffffd
	.align		4
        /*0018*/ 	.word	0x00000000
	.align		4
        /*001c*/ 	.word	0xfffffffc


//--------------------- .nv.constant4             --------------------------
	.section	.nv.constant4,"a",@progbits
	.align	8
	.align		8
.nv.constant4:
        /*0000*/ 	.dword	precalc_xorwow_matrix
	.align		8
        /*0008*/ 	.dword	precalc_xorwow_offset_matrix
	.align		8
        /*0010*/ 	.dword	mrg32k3aM1
	.align		8
        /*0018*/ 	.dword	mrg32k3aM2
	.align		8
        /*0020*/ 	.dword	mrg32k3aM1SubSeq
	.align		8
        /*0028*/ 	.dword	mrg32k3aM2SubSeq
	.align		8
        /*0030*/ 	.dword	mrg32k3aM1Seq
	.align		8
        /*0038*/ 	.dword	mrg32k3aM2Seq


//--------------------- .nv.constant3             --------------------------
	.section	.nv.constant3,"a",@progbits
	.align	8
.nv.constant3:
	.type		__cr_lgamma_table,@object
	.size		__cr_lgamma_table,(K256 - __cr_lgamma_table)
__cr_lgamma_table:
        /*0000*/ 	.byte	0x00, 0x00, 0x00, 0x00, 0x00, 0x00, 0x00, 0x00, 0x00, 0x00, 0x00, 0x00, 0x00, 0x00, 0x00, 0x00
        /*0010*/ 	.byte	0xef, 0x39, 0xfa, 0xfe, 0x42, 0x2e, 0xe6, 0x3f, 0x02, 0x20, 0x2a, 0xfa, 0x0b, 0xab, 0xfc, 0x3f
        /*0020*/ 	.byte	0xf9, 0x2c, 0x92, 0x7c, 0xa7, 0x6c, 0x09, 0x40, 0xc9, 0x79, 0x44, 0x3c, 0x64, 0x26, 0x13, 0x40
        /*0030*/ 	.byte	0xca, 0x01, 0xcf, 0x3a, 0x27, 0x51, 0x1a, 0x40, 0x30, 0xcc, 0x2d, 0xf3, 0xe1, 0x0c, 0x21, 0x40
        /*0040*/ 	.byte	0x0d, 0xb7, 0xfc, 0x82, 0x8e, 0x35, 0x25, 0x40
	.type		K256,@object
	.size		K256,(.L_9 - K256)
K256:
        /*0048*/ 	.byte	0x98, 0x2f, 0x8a, 0x42, 0x91, 0x44, 0x37, 0x71, 0xcf, 0xfb, 0xc0, 0xb5, 0xa5, 0xdb, 0xb5, 0xe9
        /* <DEDUP_REMOVED lines=15> */
.L_9:


//--------------------- .text._Z4scanmmPKjPybm    --------------------------
	.section	.text._Z4scanmmPKjPybm,"ax",@progbits
	.align	128
        .global         _Z4scanmmPKjPybm
        .type           _Z4scanmmPKjPybm,@function
        .size           _Z4scanmmPKjPybm,(.L_x_169 - _Z4scanmmPKjPybm)
        .other          _Z4scanmmPKjPybm,@"STO_CUDA_ENTRY STV_DEFAULT"
_Z4scanmmPKjPybm:
.text._Z4scanmmPKjPybm:
[----:B------:R-:W0:Y:S01]  /*0000*/  LDC R1, c[0x0][0x37c] ;  /* 0x0000df00ff017b82 */ /* 0x000e220000000800 */
[----:B------:R-:W1:Y:S01]  /*0010*/  LDCU.U8 UR4, c[0x0][0x3a0] ;  /* 0x00007400ff0477ac */ /* 0x000e620008000000 */
[----:B------:R-:W2:Y:S06]  /*0020*/  S2R R0, SR_TID.X ;  /* 0x0000000000007919 */ /* 0x000eac0000002100 */
[----:B------:R-:W2:Y:S01]  /*0030*/  S2UR UR6, SR_CTAID.X ;  /* 0x00000000000679c3 */ /* 0x000ea20000002500 */
[----:B0-----:R-:W-:Y:S01]  /*0040*/  VIADD R1, R1, 0xffffff00 ;  /* 0xffffff0001017836 */ /* 0x001fe20000000000 */
[----:B------:R-:W0:Y:S06]  /*0050*/  LDCU UR5, c[0x0][0x360] ;  /* 0x00006c00ff0577ac */ /* 0x000e2c0008000800 */
[----:B------:R-:W2:Y:S01]  /*0060*/  LDC R3, c[0x0][0x360] ;  /* 0x0000d800ff037b82 */ /* 0x000ea20000000800 */
[----:B-1----:R-:W-:-:S04]  /*0070*/  UPRMT UR4, UR4, 0x8880, URZ ;  /* 0x0000888004047896 */ /* 0x002fc800080000ff */
[----:B------:R-:W-:Y:S01]  /*0080*/  UISETP.NE.AND UP0, UPT, UR4, URZ, UPT ;  /* 0x000000ff0400728c */ /* 0x000fe2000bf05270 */
[----:B--2---:R-:W-:-:S08]  /*0090*/  IMAD R0, R3, UR6, R0 ;  /* 0x0000000603007c24 */ /* 0x004fd0000f8e0200 */
[----:B0-----:R-:W-:Y:S05]  /*00a0*/  BRA.U !UP0, `(.L_x_0) ;  /* 0x0000000108e47547 */ /* 0x001fea000b800000 */
[----:B------:R-:W0:Y:S02]  /*00b0*/  LDCU.64 UR6, c[0x0][0x3a8] ;  /* 0x00007500ff0677ac */ /* 0x000e240008000a00 */
[----:B0-----:R-:W-:-:S05]  /*00c0*/  IADD3 R2, P0, PT, R0, UR6, RZ ;  /* 0x0000000600027c10 */ /* 0x001fca000ff1e0ff */
[----:B------:R-:W-:Y:S02]  /*00d0*/  IMAD.X R3, RZ, RZ, UR7, P0 ;  /* 0x00000007ff037e24 */ /* 0x000fe400080e06ff */
[----:B------:R-:W-:-:S04]  /*00e0*/  IMAD.WIDE.U32 R4, R2, -0x2daee0ad, RZ ;  /* 0xd2511f5302047825 */ /* 0x000fc800078e00ff */
[C---:B------:R-:W-:Y:S02]  /*00f0*/  VIADD R11, R3.reuse, 0xbb67ae85 ;  /* 0xbb67ae85030b7836 */ /* 0x040fe40000000000 */
[----:B------:R-:W-:-:S03]  /*0100*/  IMAD.WIDE.U32 R6, R3, -0x326172a9, RZ ;  /* 0xcd9e8d5703067825 */ /* 0x000fc600078e00ff */
[----:B------:R-:W-:Y:S01]  /*0110*/  LOP3.LUT R11, R5, R11, RZ, 0x3c, !PT ;  /* 0x0000000b050b7212 */ /* 0x000fe200078e3cff */
[C---:B------:R-:W-:Y:S02]  /*0120*/  VIADD R9, R2.reuse, 0x9e3779b9 ;  /* 0x9e3779b902097836 */ /* 0x040fe40000000000 */
[----:B------:R-:W-:Y:S02]  /*0130*/  VIADD R5, R2, 0x3c6ef372 ;  /* 0x3c6ef37202057836 */ /* 0x000fe40000000000 */
[----:B------:R-:W-:Y:S01]  /*0140*/  IMAD.WIDE.U32 R10, R11, -0x326172a9, RZ ;  /* 0xcd9e8d570b0a7825 */ /* 0x000fe200078e00ff */
[----:B------:R-:W-:-:S03]  /*0150*/  LOP3.LUT R9, R7, R9, RZ, 0x3c, !PT ;  /* 0x0000000907097212 */ /* 0x000fc600078e3cff */
[----:B------:R-:W-:Y:S01]  /*0160*/  VIADD R7, R3, 0x76cf5d0a ;  /* 0x76cf5d0a03077836 */ /* 0x000fe20000000000 */
[----:B------:R-:W-:Y:S01]  /*0170*/  LOP3.LUT R5, R11, R6, R5, 0x96, !PT ;  /* 0x000000060b057212 */ /* 0x000fe200078e9605 */
[----:B------:R-:W-:-:S04]  /*0180*/  IMAD.WIDE.U32 R8, R9, -0x2daee0ad, RZ ;  /* 0xd2511f5309087825 */ /* 0x000fc800078e00ff */
[----:B------:R-:W-:Y:S01]  /*0190*/  VIADD R11, R3, 0x32370b8f ;  /* 0x32370b8f030b7836 */ /* 0x000fe20000000000 */
[----:B------:R-:W-:Y:S01]  /*01a0*/  LOP3.LUT R7, R9, R7, R4, 0x96, !PT ;  /* 0x0000000709077212 */ /* 0x000fe200078e9604 */
[----:B------:R-:W-:-:S04]  /*01b0*/  IMAD.WIDE.U32 R4, R5, -0x2daee0ad, RZ ;  /* 0xd2511f5305047825 */ /* 0x000fc800078e00ff */
[----:B------:R-:W-:Y:S01]  /*01c0*/  IMAD.WIDE.U32 R6, R7, -0x326172a9, RZ ;  /* 0xcd9e8d5707067825 */ /* 0x000fe200078e00ff */
[----:B------:R-:W-:-:S03]  /*01d0*/  LOP3.LUT R11, R5, R8, R11, 0x96, !PT ;  /* 0x00000008050b7212 */ /* 0x000fc600078e960b */
[C---:B------:R-:W-:Y:S02]  /*01e0*/  VIADD R9, R2.reuse, 0xdaa66d2b ;  /* 0xdaa66d2b02097836 */ /* 0x040fe40000000000 */
[----:B------:R-:W-:-:S03]  /*01f0*/  VIADD R5, R2, 0x78dde6e4 ;  /* 0x78dde6e402057836 */ /* 0x000fc60000000000 */
        /* <DEDUP_REMOVED lines=23> */
[----:B------:R-:W-:Y:S02]  /*0370*/  VIADD R5, R2, 0xf1bbcdc8 ;  /* 0xf1bbcdc802057836 */ /* 0x000fe40000000000 */
[----:B------:R-:W-:Y:S01]  /*0380*/  IMAD.WIDE.U32 R30, R11, -0x326172a9, RZ ;  /* 0xcd9e8d570b1e7825 */ /* 0x000fe200078e00ff */
[----:B------:R-:W-:-:S03]  /*0390*/  LOP3.LUT R9, R7, R10, R9, 0x96, !PT ;  /* 0x0000000a07097212 */ /* 0x000fc600078e9609 */
[----:B------:R-:W-:Y:S01]  /*03a0*/  VIADD R7, R3, 0xdb3d7428 ;  /* 0xdb3d742803077836 */ /* 0x000fe20000000000 */
[----:B------:R-:W-:Y:S01]  /*03b0*/  LOP3.LUT R5, R31, R6, R5, 0x96, !PT ;  /* 0x000000061f057212 */ /* 0x000fe200078e9605 */
[----:B------:R-:W-:-:S04]  /*03c0*/  IMAD.WIDE.U32 R24, R9, -0x2daee0ad, RZ ;  /* 0xd2511f5309187825 */ /* 0x000fc800078e00ff */
[----:B------:R-:W-:Y:S01]  /*03d0*/  IMAD.WIDE.U32 R34, R5, -0x2daee0ad, RZ ;  /* 0xd2511f5305227825 */ /* 0x000fe200078e00ff */
[----:B------:R-:W-:-:S03]  /*03e0*/  LOP3.LUT R7, R25, R4, R7, 0x96, !PT ;  /* 0x0000000419077212 */ /* 0x000fc600078e9607 */
[----:B------:R-:W-:Y:S02]  /*03f0*/  VIADD R9, R3, 0x96a522ad ;  /* 0x96a522ad03097836 */ /* 0x000fe40000000000 */
[----:B------:R-:W-:-:S03]  /*0400*/  IMAD.WIDE.U32 R28, R7, -0x326172a9, RZ ;  /* 0xcd9e8d57071c7825 */ /* 0x000fc600078e00ff */
[----:B------:R-:W-:Y:S01]  /*0410*/  LOP3.LUT R24, R35, R24, R9, 0x96, !PT ;  /* 0x0000001823187212 */ /* 0x000fe200078e9609 */
[----:B------:R-:W-:-:S05]  /*0420*/  VIADD R5, R2, 0x8ff34781 ;  /* 0x8ff3478102057836 */ /* 0x000fca0000000000 */
[----:B------:R-:W-:-:S07]  /*0430*/  LOP3.LUT R30, R29, R30, R5, 0x96, !PT ;  /* 0x0000001e1d1e7212 */ /* 0x000fce00078e9605 */
.L_x_0:
[----:B------:R-:W0:Y:S01]  /*0440*/  LDCU.64 UR8, c[0x0][0x388] ;  /* 0x00007100ff0877ac */ /* 0x000e220008000a00 */
[----:B------:R-:W-:Y:S01]  /*0450*/  IMAD.SHL.U32 R12, R0, 0x20, RZ ;  /* 0x00000020000c7824 */ /* 0x000fe200078e00ff */
[----:B------:R-:W-:Y:S01]  /*0460*/  SHF.R.U32.HI R13, RZ, 0x1b, R0 ;  /* 0x0000001bff0d7819 */ /* 0x000fe20000011600 */
[----:B------:R-:W1:Y:S01]  /*0470*/  LDCU UR6, c[0x0][0x370] ;  /* 0x00006e00ff0677ac */ /* 0x000e620008000800 */
[----:B------:R-:W-:Y:S01]  /*0480*/  R2UR UR10, R1 ;  /* 0x00000000010a72ca */ /* 0x000fe200000e0000 */
[----:B------:R-:W-:Y:S01]  /*0490*/  USHF.L.U32 UR4, UR5, 0x5, URZ ;  /* 0x0000000505047899 */ /* 0x000fe200080006ff */
[----:B0-----:R-:W-:-:S04]  /*04a0*/  ISETP.GE.U32.AND P0, PT, R12, UR8, PT ;  /* 0x000000080c007c0c */ /* 0x001fc8000bf06070 */
[----:B------:R-:W-:Y:S01]  /*04b0*/  ISETP.GE.U32.AND.EX P0, PT, R13, UR9, PT, P0 ;  /* 0x000000090d007c0c */ /* 0x000fe2000bf06100 */
[----:B-1----:R-:W-:-:S12]  /*04c0*/  UIMAD.WIDE.U32 UR4, UR4, UR6, URZ ;  /* 0x00000006040472a5 */ /* 0x002fd8000f8e00ff */
[----:B------:R-:W-:Y:S05]  /*04d0*/  @P0 EXIT ;  /* 0x000000000000094d */ /* 0x000fea0003800000 */
[----:B------:R-:W0:Y:S01]  /*04e0*/  LDC.64 R4, c[0x0][0x390] ;  /* 0x0000e400ff047b82 */ /* 0x000e220000000a00 */
[----:B------:R-:W0:Y:S02]  /*04f0*/  LDCU.64 UR8, c[0x0][0x358] ;  /* 0x00006b00ff0877ac */ /* 0x000e240008000a00 */
[----:B0-----:R0:W5:Y:S01]  /*0500*/  LDG.E R21, desc[UR8][R4.64] ;  /* 0x0000000804157981 */ /* 0x001162000c1e1900 */
[----:B------:R-:W-:Y:S05]  /*0510*/  BRA.U !UP0, `(.L_x_1) ;  /* 0x000000ad08ac7547 */ /* 0x000fea000b800000 */
[----:B------:R-:W-:Y:S02]  /*0520*/  VIADD R14, R2, 0xf1bbcdc8 ;  /* 0xf1bbcdc8020e7836 */ /* 0x000fe40000000000 */
[----:B------:R-:W-:Y:S02]  /*0530*/  IMAD.MOV.U32 R22, RZ, RZ, RZ ;  /* 0x000000ffff167224 */ /* 0x000fe400078e00ff */
[----:B------:R-:W-:Y:S02]  /*0540*/  IMAD.MOV.U32 R20, RZ, RZ, RZ ;  /* 0x000000ffff147224 */ /* 0x000fe400078e00ff */
[----:B------:R-:W-:Y:S02]  /*0550*/  IMAD.MOV.U32 R15, RZ, RZ, RZ ;  /* 0x000000ffff0f7224 */ /* 0x000fe400078e00ff */
[----:B------:R-:W-:-:S07]  /*0560*/  IMAD.MOV.U32 R0, RZ, RZ, RZ ;  /* 0x000000ffff007224 */ /* 0x000fce00078e00ff */
.L_x_69:
[----:B0-----:R-:W-:Y:S01]  /*0570*/  IMAD.MOV.U32 R4, RZ, RZ, 0x27e66be ;  /* 0x027e66beff047424 */ /* 0x001fe200078e00ff */
[----:B------:R0:W-:Y:S01]  /*0580*/  STL.128 [R1+0x20], RZ ;  /* 0x000020ff01007387 */ /* 0x0001e20000100c00 */
[----:B------:R-:W-:Y:S02]  /*0590*/  IMAD.MOV.U32 R5, RZ, RZ, 0x79000000 ;  /* 0x79000000ff057424 */ /* 0x000fe400078e00ff */
[----:B------:R-:W-:Y:S01]  /*05a0*/  IMAD.MOV.U32 R6, RZ, RZ, 0xacbbdc ;  /* 0x00acbbdcff067424 */ /* 0x000fe200078e00ff */
[----:B------:R0:W-:Y:S01]  /*05b0*/  STL.128 [R1+0x30], RZ ;  /* 0x000030ff01007387 */ /* 0x0001e20000100c00 */
[----:B------:R-:W-:Y:S02]  /*05c0*/  IMAD.MOV.U32 R7, RZ, RZ, -0x7000000 ;  /* 0xf9000000ff077424 */ /* 0x000fe400078e00ff */
[----:B------:R-:W-:Y:S02]  /*05d0*/  IMAD.MOV.U32 R8, RZ, RZ, 0x9562a0 ;  /* 0x009562a0ff087424 */ /* 0x000fe400078e00ff */
[----:B------:R-:W-:Y:S01]  /*05e0*/  IMAD.MOV.U32 R9, RZ, RZ, 0x55000000 ;  /* 0x55000000ff097424 */ /* 0x000fe200078e00ff */
[----:B------:R0:W-:Y:S01]  /*05f0*/  STL.128 [R1], R4 ;  /* 0x0000000401007387 */ /* 0x0001e20000100c00 */
[----:B------:R-:W-:-:S02]  /*0600*/  IMAD.MOV.U32 R10, RZ, RZ, 0x70b87 ;  /* 0x00070b87ff0a7424 */ /* 0x000fc400078e00ff */
[----:B------:R-:W-:Y:S02]  /*0610*/  IMAD.MOV.U32 R11, RZ, RZ, -0x32000000 ;  /* 0xce000000ff0b7424 */ /* 0x000fe400078e00ff */
[----:B------:R-:W-:-:S03]  /*0620*/  IMAD.MOV.U32 R23, RZ, RZ, 0x10 ;  /* 0x00000010ff177424 */ /* 0x000fc600078e00ff */
[----:B------:R0:W-:Y:S04]  /*0630*/  STL.128 [R1+0x10], R8 ;  /* 0x0000100801007387 */ /* 0x0001e80000100c00 */
.L_x_2:
[----:B-1----:R-:W-:-:S05]  /*0640*/  LEA R25, R23, UR10, 0x2 ;  /* 0x0000000a17197c11 */ /* 0x002fca000f8e10ff */
[----:B------:R-:W2:Y:S04]  /*0650*/  LDL.64 R26, [R25+-0x8] ;  /* 0xfffff800191a7983 */ /* 0x000ea80000100a00 */
[----:B------:R-:W3:Y:S04]  /*0660*/  LDL.128 R16, [R25+-0x40] ;  /* 0xffffc00019107983 */ /* 0x000ee80000100c00 */
[----:B------:R-:W4:Y:S04]  /*0670*/  LDL R36, [R25+-0x18] ;  /* 0xffffe80019247983 */ /* 0x000f280000100800 */
[----:B------:R-:W4:Y:S04]  /*0680*/  LDL R33, [R25+-0x1c] ;  /* 0xffffe40019217983 */ /* 0x000f280000100800 */
[----:B------:R-:W4:Y:S04]  /*0690*/  LDL R29, [R25+-0x30] ;  /* 0xffffd000191d7983 */ /* 0x000f280000100800 */
[----:B------:R-:W4:Y:S04]  /*06a0*/  LDL R31, [R25+-0x14] ;  /* 0xffffec00191f7983 */ /* 0x000f280000100800 */
[----:B------:R-:W4:Y:S01]  /*06b0*/  LDL R32, [R25+-0x10] ;  /* 0xfffff00019207983 */ /* 0x000f220000100800 */
[----:B------:R-:W-:-:S05]  /*06c0*/  VIADD R23, R23, 0x4 ;  /* 0x0000000417177836 */ /* 0x000fca0000000000 */
[----:B------:R-:W-:Y:S02]  /*06d0*/  ISETP.NE.AND P0, PT, R23, 0x40, PT ;  /* 0x000000401700780c */ /* 0x000fe40003f05270 */
[C-C-:B--2---:R-:W-:Y:S02]  /*06e0*/  SHF.L.W.U32.HI R35, R26.reuse, 0xf, R26.reuse ;  /* 0x0000000f1a237819 */ /* 0x144fe40000010e1a */
[--C-:B------:R-:W-:Y:S02]  /*06f0*/  SHF.L.W.U32.HI R38, R26, 0xd, R26.reuse ;  /* 0x0000000d1a267819 */ /* 0x100fe40000010e1a */
[----:B------:R-:W-:Y:S02]  /*0700*/  SHF.R.U32.HI R26, RZ, 0xa, R26 ;  /* 0x0000000aff1a7819 */ /* 0x000fe4000001161a */
[----:B------:R-:W-:Y:S02]  /*0710*/  SHF.L.W.U32.HI R37, R27, 0xf, R27 ;  /* 0x0000000f1b257819 */ /* 0x000fe40000010e1b */
[----:B------:R-:W-:-:S02]  /*0720*/  LOP3.LUT R26, R26, R35, R38, 0x96, !PT ;  /* 0x000000231a1a7212 */ /* 0x000fc400078e9626 */
[--C-:B------:R-:W-:Y:S02]  /*0730*/  SHF.L.W.U32.HI R40, R27, 0xd, R27.reuse ;  /* 0x0000000d1b287819 */ /* 0x100fe40000010e1b */
[----:B------:R-:W-:Y:S02]  /*0740*/  SHF.R.U32.HI R39, RZ, 0xa, R27 ;  /* 0x0000000aff277819 */ /* 0x000fe4000001161b */
[C-C-:B---3--:R-:W-:Y:S02]  /*0750*/  SHF.L.W.U32.HI R27, R17.reuse, 0x19, R17.reuse ;  /* 0x00000019111b7819 */ /* 0x148fe40000010e11 */
[--C-:B------:R-:W-:Y:S02]  /*0760*/  SHF.L.W.U32.HI R38, R17, 0xe, R17.reuse ;  /* 0x0000000e11267819 */ /* 0x100fe40000010e11 */
[----:B------:R-:W-:Y:S02]  /*0770*/  SHF.R.U32.HI R35, RZ, 0x3, R17 ;  /* 0x00000003ff237819 */ /* 0x000fe40000011611 */
[----:B------:R-:W-:-:S02]  /*0780*/  LOP3.LUT R37, R39, R37, R40, 0x96, !PT ;  /* 0x0000002527257212 */ /* 0x000fc400078e9628 */
[----:B------:R-:W-:Y:S02]  /*0790*/  LOP3.LUT R27, R35, R27, R38, 0x96, !PT ;  /* 0x0000001b231b7212 */ /* 0x000fe400078e9626 */
[C-C-:B------:R-:W-:Y:S02]  /*07a0*/  SHF.L.W.U32.HI R35, R18.reuse, 0x19, R18.reuse ;  /* 0x0000001912237819 */ /* 0x140fe40000010e12 */
[--C-:B------:R-:W-:Y:S02]  /*07b0*/  SHF.L.W.U32.HI R38, R18, 0xe, R18.reuse ;  /* 0x0000000e12267819 */ /* 0x100fe40000010e12 */
[----:B------:R-:W-:Y:S02]  /*07c0*/  SHF.R.U32.HI R39, RZ, 0x3, R18 ;  /* 0x00000003ff277819 */ /* 0x000fe40000011612 */
[----:B----4-:R-:W-:Y:S02]  /*07d0*/  IADD3 R36, PT, PT, R17, R37, R36 ;  /* 0x0000002511247210 */ /* 0x010fe40007ffe024 */
[----:B------:R-:W-:-:S02]  /*07e0*/  LOP3.LUT R35, R39, R35, R38, 0x96, !PT ;  /* 0x0000002327237212 */ /* 0x000fc400078e9626 */
[----:B------:R-:W-:-:S03]  /*07f0*/  IADD3 R16, PT, PT, R16, R26, R33 ;  /* 0x0000001a10107210 */ /* 0x000fc60007ffe021 */
[----:B------:R-:W-:Y:S02]  /*0800*/  IMAD.IADD R17, R35, 0x1, R36 ;  /* 0x0000000123117824 */ /* 0x000fe400078e0224 */
[----:B------:R-:W-:-:S03]  /*0810*/  IMAD.IADD R16, R27, 0x1, R16 ;  /* 0x000000011b107824 */ /* 0x000fc600078e0210 */
[C-C-:B------:R-:W-:Y:S02]  /*0820*/  SHF.L.W.U32.HI R35, R17.reuse, 0xf, R17.reuse ;  /* 0x0000000f11237819 */ /* 0x140fe40000010e11 */
[--C-:B------:R-:W-:Y:S02]  /*0830*/  SHF.L.W.U32.HI R36, R17, 0xd, R17.reuse ;  /* 0x0000000d11247819 */ /* 0x100fe40000010e11 */
[----:B------:R-:W-:Y:S02]  /*0840*/  SHF.R.U32.HI R37, RZ, 0xa, R17 ;  /* 0x0000000aff257819 */ /* 0x000fe40000011611 */
[C-C-:B------:R-:W-:Y:S02]  /*0850*/  SHF.L.W.U32.HI R26, R16.reuse, 0xf, R16.reuse ;  /* 0x0000000f101a7819 */ /* 0x140fe40000010e10 */
[--C-:B------:R-:W-:Y:S02]  /*0860*/  SHF.L.W.U32.HI R27, R16, 0xd, R16.reuse ;  /* 0x0000000d101b7819 */ /* 0x100fe40000010e10 */
[----:B------:R-:W-:-:S02]  /*0870*/  SHF.R.U32.HI R33, RZ, 0xa, R16 ;  /* 0x0000000aff217819 */ /* 0x000fc40000011610 */
[----:B------:R-:W-:Y:S02]  /*0880*/  LOP3.LUT R35, R37, R35, R36, 0x96, !PT ;  /* 0x0000002325237212 */ /* 0x000fe400078e9624 */
[----:B------:R-:W-:Y:S02]  /*0890*/  LOP3.LUT R26, R33, R26, R27, 0x96, !PT ;  /* 0x0000001a211a7212 */ /* 0x000fe400078e961b */
[C-C-:B------:R-:W-:Y:S02]  /*08a0*/  SHF.L.W.U32.HI R37, R29.reuse, 0x19, R29.reuse ;  /* 0x000000191d257819 */ /* 0x140fe40000010e1d */
[----:B------:R-:W-:Y:S02]  /*08b0*/  SHF.L.W.U32.HI R38, R29, 0xe, R29 ;  /* 0x0000000e1d267819 */ /* 0x000fe40000010e1d */
[C-C-:B------:R-:W-:Y:S02]  /*08c0*/  SHF.L.W.U32.HI R27, R19.reuse, 0x19, R19.reuse ;  /* 0x00000019131b7819 */ /* 0x140fe40000010e13 */
[----:B------:R-:W-:-:S02]  /*08d0*/  SHF.L.W.U32.HI R36, R19, 0xe, R19 ;  /* 0x0000000e13247819 */ /* 0x000fc40000010e13 */
[----:B------:R-:W-:Y:S02]  /*08e0*/  SHF.R.U32.HI R33, RZ, 0x3, R19 ;  /* 0x00000003ff217819 */ /* 0x000fe40000011613 */
[----:B------:R-:W-:Y:S02]  /*08f0*/  SHF.R.U32.HI R29, RZ, 0x3, R29 ;  /* 0x00000003ff1d7819 */ /* 0x000fe4000001161d */
[----:B------:R-:W-:Y:S02]  /*0900*/  LOP3.LUT R27, R33, R27, R36, 0x96, !PT ;  /* 0x0000001b211b7212 */ /* 0x000fe400078e9624 */
[----:B------:R-:W-:Y:S02]  /*0910*/  IADD3 R26, PT, PT, R18, R26, R31 ;  /* 0x0000001a121a7210 */ /* 0x000fe40007ffe01f */
[----:B------:R-:W-:Y:S02]  /*0920*/  IADD3 R32, PT, PT, R19, R35, R32 ;  /* 0x0000002313207210 */ /* 0x000fe40007ffe020 */
[----:B------:R-:W-:Y:S01]  /*0930*/  LOP3.LUT R29, R29, R37, R38, 0x96, !PT ;  /* 0x000000251d1d7212 */ /* 0x000fe200078e9626 */
[----:B------:R-:W-:-:S04]  /*0940*/  IMAD.IADD R26, R27, 0x1, R26 ;  /* 0x000000011b1a7824 */ /* 0x000fc800078e021a */
[----:B------:R-:W-:Y:S01]  /*0950*/  IMAD.IADD R32, R29, 0x1, R32 ;  /* 0x000000011d207824 */ /* 0x000fe200078e0220 */
[----:B------:R1:W-:Y:S04]  /*0960*/  STL.64 [R25], R16 ;  /* 0x0000001019007387 */ /* 0x0003e80000100a00 */
[----:B------:R1:W-:Y:S04]  /*0970*/  STL [R25+0x8], R26 ;  /* 0x0000081a19007387 */ /* 0x0003e80000100800 */
[----:B------:R1:W-:Y:S01]  /*0980*/  STL [R25+0xc], R32 ;  /* 0x00000c2019007387 */ /* 0x0003e20000100800 */
[----:B------:R-:W-:Y:S05]  /*0990*/  @P0 BRA `(.L_x_2) ;  /* 0xfffffffc00280947 */ /* 0x000fea000383ffff */
[----:B-----5:R-:W-:-:S13]  /*09a0*/  ISETP.NE.AND P0, PT, R21, RZ, PT ;  /* 0x000000ff1500720c */ /* 0x020fda0003f05270 */
[----:B------:R-:W-:Y:S05]  /*09b0*/  @P0 BRA `(.L_x_3) ;  /* 0x0000000000280947 */ /* 0x000fea0003800000 */
[----:B-1----:R-:W1:Y:S02]  /*09c0*/  LDC.64 R16, c[0x0][0x390] ;  /* 0x0000e400ff107b82 */ /* 0x002e640000000a00 */
[----:B-1----:R-:W2:Y:S02]  /*09d0*/  LDG.E R18, desc[UR8][R16.64+0x4] ;  /* 0x0000040810127981 */ /* 0x002ea4000c1e1900 */
[----:B--2---:R-:W-:-:S13]  /*09e0*/  ISETP.NE.AND P1, PT, R18, RZ, PT ;  /* 0x000000ff1200720c */ /* 0x004fda0003f25270 */
[----:B------:R-:W-:Y:S05]  /*09f0*/  @P1 BRA `(.L_x_3) ;  /* 0x0000000000181947 */ /* 0x000fea0003800000 */
[----:B------:R-:W2:Y:S02]  /*0a00*/  LDG.E R18, desc[UR8][R16.64+0x8] ;  /* 0x0000080810127981 */ /* 0x000ea4000c1e1900 */
[----:B--2---:R-:W-:-:S13]  /*0a10*/  ISETP.NE.AND P1, PT, R18, RZ, PT ;  /* 0x000000ff1200720c */ /* 0x004fda0003f25270 */
[----:B------:R-:W-:Y:S05]  /*0a20*/  @P1 BRA `(.L_x_3) ;  /* 0x00000000000c1947 */ /* 0x000fea0003800000 */
[----:B------:R-:W2:Y:S02]  /*0a30*/  LDG.E R16, desc[UR8][R16.64+0xc] ;  /* 0x00000c0810107981 */ /* 0x000ea4000c1e1900 */
[----:B--2---:R-:W-:-:S13]  /*0a40*/  ISETP.NE.AND P1, PT, R16, RZ, PT ;  /* 0x000000ff1000720c */ /* 0x004fda0003f25270 */
[----:B------:R-:W-:Y:S05]  /*0a50*/  @!P1 BRA `(.L_x_4) ;  /* 0x000000a400f49947 */ /* 0x000fea0003800000 */
.L_x_3:
[----:B------:R2:W-:Y:S01]  /*0a60*/  STL.128 [R1], R4 ;  /* 0x0000000401007387 */ /* 0x0005e20000100c00 */
[----:B------:R-:W-:-:S03]  /*0a70*/  IMAD.MOV.U32 R23, RZ, RZ, 0x10 ;  /* 0x00000010ff177424 */ /* 0x000fc600078e00ff */
[----:B------:R2:W-:Y:S04]  /*0a80*/  STL.128 [R1+0x10], R8 ;  /* 0x0000100801007387 */ /* 0x0005e80000100c00 */
[----:B------:R2:W-:Y:S04]  /*0a90*/  STL.128 [R1+0x20], RZ ;  /* 0x000020ff01007387 */ /* 0x0005e80000100c00 */
[----:B------:R2:W-:Y:S02]  /*0aa0*/  STL.128 [R1+0x30], RZ ;  /* 0x000030ff01007387 */ /* 0x0005e40000100c00 */
.L_x_5:
[----:B-1-3--:R-:W-:-:S05]  /*0ab0*/  LEA R25, R23, UR10, 0x2 ;  /* 0x0000000a17197c11 */ /* 0x00afca000f8e10ff */
[----:B------:R-:W3:Y:S04]  /*0ac0*/  LDL.64 R26, [R25+-0x8] ;  /* 0xfffff800191a7983 */ /* 0x000ee80000100a00 */
[----:B------:R-:W4:Y:S04]  /*0ad0*/  LDL.128 R16, [R25+-0x40] ;  /* 0xffffc00019107983 */ /* 0x000f280000100c00 */
[----:B------:R-:W5:Y:S04]  /*0ae0*/  LDL R32, [R25+-0x18] ;  /* 0xffffe80019207983 */ /* 0x000f680000100800 */
[----:B------:R-:W2:Y:S04]  /*0af0*/  LDL R33, [R25+-0x1c] ;  /* 0xffffe40019217983 */ /* 0x000ea80000100800 */
[----:B------:R-:W2:Y:S04]  /*0b00*/  LDL R29, [R25+-0x30] ;  /* 0xffffd000191d7983 */ /* 0x000ea80000100800 */
[----:B------:R-:W2:Y:S04]  /*0b10*/  LDL R31, [R25+-0x14] ;  /* 0xffffec00191f7983 */ /* 0x000ea80000100800 */
[----:B------:R-:W2:Y:S01]  /*0b20*/  LDL R30, [R25+-0x10] ;  /* 0xfffff000191e7983 */ /* 0x000ea20000100800 */
[----:B------:R-:W-:-:S05]  /*0b30*/  VIADD R23, R23, 0x4 ;  /* 0x0000000417177836 */ /* 0x000fca0000000000 */
[----:B------:R-:W-:Y:S02]  /*0b40*/  ISETP.NE.AND P1, PT, R23, 0x40, PT ;  /* 0x000000401700780c */ /* 0x000fe40003f25270 */
[C-C-:B---3--:R-:W-:Y:S02]  /*0b50*/  SHF.L.W.U32.HI R37, R27.reuse, 0xf, R27.reuse ;  /* 0x0000000f1b257819 */ /* 0x148fe40000010e1b */
[--C-:B------:R-:W-:Y:S02]  /*0b60*/  SHF.L.W.U32.HI R38, R27, 0xd, R27.reuse ;  /* 0x0000000d1b267819 */ /* 0x100fe40000010e1b */
[C-C-:B------:R-:W-:Y:S02]  /*0b70*/  SHF.L.W.U32.HI R35, R26.reuse, 0xf, R26.reuse ;  /* 0x0000000f1a237819 */ /* 0x140fe40000010e1a */
[----:B------:R-:W-:Y:S02]  /*0b80*/  SHF.L.W.U32.HI R36, R26, 0xd, R26 ;  /* 0x0000000d1a247819 */ /* 0x000fe40000010e1a */
[----:B------:R-:W-:-:S02]  /*0b90*/  SHF.R.U32.HI R27, RZ, 0xa, R27 ;  /* 0x0000000aff1b7819 */ /* 0x000fc4000001161b */
[----:B------:R-:W-:Y:S02]  /*0ba0*/  SHF.R.U32.HI R26, RZ, 0xa, R26 ;  /* 0x0000000aff1a7819 */ /* 0x000fe4000001161a */
[----:B------:R-:W-:Y:S02]  /*0bb0*/  LOP3.LUT R37, R27, R37, R38, 0x96, !PT ;  /* 0x000000251b257212 */ /* 0x000fe400078e9626 */
[----:B------:R-:W-:Y:S02]  /*0bc0*/  LOP3.LUT R26, R26, R35, R36, 0x96, !PT ;  /* 0x000000231a1a7212 */ /* 0x000fe400078e9624 */
[C-C-:B----4-:R-:W-:Y:S02]  /*0bd0*/  SHF.L.W.U32.HI R38, R18.reuse, 0x19, R18.reuse ;  /* 0x0000001912267819 */ /* 0x150fe40000010e12 */
[--C-:B------:R-:W-:Y:S02]  /*0be0*/  SHF.L.W.U32.HI R39, R18, 0xe, R18.reuse ;  /* 0x0000000e12277819 */ /* 0x100fe40000010e12 */
[----:B------:R-:W-:-:S02]  /*0bf0*/  SHF.R.U32.HI R40, RZ, 0x3, R18 ;  /* 0x00000003ff287819 */ /* 0x000fc40000011612 */
[C-C-:B------:R-:W-:Y:S02]  /*0c00*/  SHF.L.W.U32.HI R27, R17.reuse, 0x19, R17.reuse ;  /* 0x00000019111b7819 */ /* 0x140fe40000010e11 */
[C-C-:B------:R-:W-:Y:S02]  /*0c10*/  SHF.L.W.U32.HI R36, R17.reuse, 0xe, R17.reuse ;  /* 0x0000000e11247819 */ /* 0x140fe40000010e11 */
[----:B------:R-:W-:Y:S02]  /*0c20*/  SHF.R.U32.HI R35, RZ, 0x3, R17 ;  /* 0x00000003ff237819 */ /* 0x000fe40000011611 */
[----:B------:R-:W-:Y:S02]  /*0c30*/  LOP3.LUT R38, R40, R38, R39, 0x96, !PT ;  /* 0x0000002628267212 */ /* 0x000fe400078e9627 */
[----:B-----5:R-:W-:Y:S02]  /*0c40*/  IADD3 R17, PT, PT, R17, R37, R32 ;  /* 0x0000002511117210 */ /* 0x020fe40007ffe020 */
[----:B------:R-:W-:-:S02]  /*0c50*/  LOP3.LUT R27, R35, R27, R36, 0x96, !PT ;  /* 0x0000001b231b7212 */ /* 0x000fc400078e9624 */
[----:B--2---:R-:W-:Y:S01]  /*0c60*/  IADD3 R16, PT, PT, R16, R26, R33 ;  /* 0x0000001a10107210 */ /* 0x004fe20007ffe021 */
[----:B------:R-:W-:-:S04]  /*0c70*/  IMAD.IADD R17, R38, 0x1, R17 ;  /* 0x0000000126117824 */ /* 0x000fc800078e0211 */
[----:B------:R-:W-:Y:S01]  /*0c80*/  IMAD.IADD R16, R27, 0x1, R16 ;  /* 0x000000011b107824 */ /* 0x000fe200078e0210 */
        /* <DEDUP_REMOVED lines=24> */
[----:B------:R-:W-:Y:S05]  /*0e10*/  @P0 BRA `(.L_x_6) ;  /* 0x00000000002c0947 */ /* 0x000fea0003800000 */
[----:B---3--:R-:W1:Y:S02]  /*0e20*/  LDC.64 R16, c[0x0][0x390] ;  /* 0x0000e400ff107b82 */ /* 0x008e640000000a00 */
[----:B-1----:R-:W2:Y:S02]  /*0e30*/  LDG.E R18, desc[UR8][R16.64+0x4] ;  /* 0x0000040810127981 */ /* 0x002ea4000c1e1900 */
[----:B--2---:R-:W-:-:S13]  /*0e40*/  ISETP.NE.AND P1, PT, R18, RZ, PT ;  /* 0x000000ff1200720c */ /* 0x004fda0003f25270 */
[----:B------:R-:W-:Y:S05]  /*0e50*/  @P1 BRA `(.L_x_6) ;  /* 0x00000000001c1947 */ /* 0x000fea0003800000 */
[----:B------:R-:W2:Y:S02]  /*0e60*/  LDG.E R18, desc[UR8][R16.64+0x8] ;  /* 0x0000080810127981 */ /* 0x000ea4000c1e1900 */
[----:B--2---:R-:W-:-:S13]  /*0e70*/  ISETP.NE.AND P1, PT, R18, RZ, PT ;  /* 0x000000ff1200720c */ /* 0x004fda0003f25270 */
[----:B------:R-:W-:Y:S05]  /*0e80*/  @P1 BRA `(.L_x_6) ;  /* 0x0000000000101947 */ /* 0x000fea0003800000 */
[----:B------:R-:W2:Y:S01]  /*0e90*/  LDG.E R16, desc[UR8][R16.64+0xc] ;  /* 0x00000c0810107981 */ /* 0x000ea2000c1e1900 */
[----:B------:R-:W-:Y:S01]  /*0ea0*/  IMAD.MOV.U32 R30, RZ, RZ, R28 ;  /* 0x000000ffff1e7224 */ /* 0x000fe200078e001c */
[----:B--2---:R-:W-:-:S13]  /*0eb0*/  ISETP.NE.AND P1, PT, R16, RZ, PT ;  /* 0x000000ff1000720c */ /* 0x004fda0003f25270 */
[----:B------:R-:W-:Y:S05]  /*0ec0*/  @!P1 BRA `(.L_x_4) ;  /* 0x000000a000d89947 */ /* 0x000fea0003800000 */
.L_x_6:
[----:B------:R1:W-:Y:S01]  /*0ed0*/  STL.128 [R1], R4 ;  /* 0x0000000401007387 */ /* 0x0003e20000100c00 */
[----:B------:R-:W-:-:S03]  /*0ee0*/  IMAD.MOV.U32 R23, RZ, RZ, 0x10 ;  /* 0x00000010ff177424 */ /* 0x000fc600078e00ff */
[----:B------:R1:W-:Y:S04]  /*0ef0*/  STL.128 [R1+0x10], R8 ;  /* 0x0000100801007387 */ /* 0x0003e80000100c00 */
[----:B------:R1:W-:Y:S04]  /*0f00*/  STL.128 [R1+0x20], RZ ;  /* 0x000020ff01007387 */ /* 0x0003e80000100c00 */
[----:B------:R1:W-:Y:S02]  /*0f10*/  STL.128 [R1+0x30], RZ ;  /* 0x000030ff01007387 */ /* 0x0003e40000100c00 */
.L_x_7:
[----:B--23--:R-:W-:-:S05]  /*0f20*/  LEA R25, R23, UR10, 0x2 ;  /* 0x0000000a17197c11 */ /* 0x00cfca000f8e10ff */
[----:B------:R-:W2:Y:S04]  /*0f30*/  LDL.64 R26, [R25+-0x8] ;  /* 0xfffff800191a7983 */ /* 0x000ea80000100a00 */
[----:B------:R-:W3:Y:S04]  /*0f40*/  LDL.128 R16, [R25+-0x40] ;  /* 0xffffc00019107983 */ /* 0x000ee80000100c00 */
[----:B------:R-:W4:Y:S04]  /*0f50*/  LDL R32, [R25+-0x18] ;  /* 0xffffe80019207983 */ /* 0x000f280000100800 */
[----:B------:R-:W5:Y:S04]  /*0f60*/  LDL R31, [R25+-0x1c] ;  /* 0xffffe400191f7983 */ /* 0x000f680000100800 */
[----:B------:R-:W5:Y:S04]  /*0f70*/  LDL R28, [R25+-0x30] ;  /* 0xffffd000191c7983 */ /* 0x000f680000100800 */
[----:B------:R-:W5:Y:S04]  /*0f80*/  LDL R29, [R25+-0x14] ;  /* 0xffffec00191d7983 */ /* 0x000f680000100800 */
[----:B------:R-:W5:Y:S01]  /*0f90*/  LDL R30, [R25+-0x10] ;  /* 0xfffff000191e7983 */ /* 0x000f620000100800 */
[----:B------:R-:W-:-:S05]  /*0fa0*/  VIADD R23, R23, 0x4 ;  /* 0x0000000417177836 */ /* 0x000fca0000000000 */
[----:B------:R-:W-:Y:S02]  /*0fb0*/  ISETP.NE.AND P1, PT, R23, 0x40, PT ;  /* 0x000000401700780c */ /* 0x000fe40003f25270 */
[C-C-:B--2---:R-:W-:Y:S02]  /*0fc0*/  SHF.L.W.U32.HI R35, R27.reuse, 0xf, R27.reuse ;  /* 0x0000000f1b237819 */ /* 0x144fe40000010e1b */
[--C-:B------:R-:W-:Y:S02]  /*0fd0*/  SHF.L.W.U32.HI R38, R27, 0xd, R27.reuse ;  /* 0x0000000d1b267819 */ /* 0x100fe40000010e1b */
[C-C-:B------:R-:W-:Y:S02]  /*0fe0*/  SHF.L.W.U32.HI R33, R26.reuse, 0xf, R26.reuse ;  /* 0x0000000f1a217819 */ /* 0x140fe40000010e1a */
[----:B------:R-:W-:Y:S02]  /*0ff0*/  SHF.L.W.U32.HI R36, R26, 0xd, R26 ;  /* 0x0000000d1a247819 */ /* 0x000fe40000010e1a */
[----:B------:R-:W-:-:S02]  /*1000*/  SHF.R.U32.HI R27, RZ, 0xa, R27 ;  /* 0x0000000aff1b7819 */ /* 0x000fc4000001161b */
[----:B------:R-:W-:Y:S02]  /*1010*/  SHF.R.U32.HI R26, RZ, 0xa, R26 ;  /* 0x0000000aff1a7819 */ /* 0x000fe4000001161a */
[----:B------:R-:W-:Y:S02]  /*1020*/  LOP3.LUT R35, R27, R35, R38, 0x96, !PT ;  /* 0x000000231b237212 */ /* 0x000fe400078e9626 */
[----:B------:R-:W-:Y:S02]  /*1030*/  LOP3.LUT R26, R26, R33, R36, 0x96, !PT ;  /* 0x000000211a1a7212 */ /* 0x000fe400078e9624 */
[C-C-:B---3--:R-:W-:Y:S02]  /*1040*/  SHF.L.W.U32.HI R37, R18.reuse, 0x19, R18.reuse ;  /* 0x0000001912257819 */ /* 0x148fe40000010e12 */
[--C-:B------:R-:W-:Y:S02]  /*1050*/  SHF.L.W.U32.HI R38, R18, 0xe, R18.reuse ;  /* 0x0000000e12267819 */ /* 0x100fe40000010e12 */
[----:B------:R-:W-:-:S02]  /*1060*/  SHF.R.U32.HI R39, RZ, 0x3, R18 ;  /* 0x00000003ff277819 */ /* 0x000fc40000011612 */
[C-C-:B------:R-:W-:Y:S02]  /*1070*/  SHF.L.W.U32.HI R27, R17.reuse, 0x19, R17.reuse ;  /* 0x00000019111b7819 */ /* 0x140fe40000010e11 */
[--C-:B------:R-:W-:Y:S02]  /*1080*/  SHF.L.W.U32.HI R36, R17, 0xe, R17.reuse ;  /* 0x0000000e11247819 */ /* 0x100fe40000010e11 */
[----:B------:R-:W-:Y:S02]  /*1090*/  SHF.R.U32.HI R33, RZ, 0x3, R17 ;  /* 0x00000003ff217819 */ /* 0x000fe40000011611 */
[----:B------:R-:W-:Y:S02]  /*10a0*/  LOP3.LUT R37, R39, R37, R38, 0x96, !PT ;  /* 0x0000002527257212 */ /* 0x000fe400078e9626 */
[----:B----4-:R-:W-:Y:S02]  /*10b0*/  IADD3 R32, PT, PT, R17, R35, R32 ;  /* 0x0000002311207210 */ /* 0x010fe40007ffe020 */
[----:B------:R-:W-:-:S02]  /*10c0*/  LOP3.LUT R27, R33, R27, R36, 0x96, !PT ;  /* 0x0000001b211b7212 */ /* 0x000fc400078e9624 */
[----:B-----5:R-:W-:Y:S01]  /*10d0*/  IADD3 R16, PT, PT, R16, R26, R31 ;  /* 0x0000001a10107210 */ /* 0x020fe20007ffe01f */
        /* <DEDUP_REMOVED lines=27> */
[----:B--2---:R-:W2:Y:S02]  /*1290*/  LDC.64 R16, c[0x0][0x390] ;  /* 0x0000e400ff107b82 */ /* 0x004ea40000000a00 */
[----:B--2---:R-:W2:Y:S02]  /*12a0*/  LDG.E R18, desc[UR8][R16.64+0x4] ;  /* 0x0000040810127981 */ /* 0x004ea4000c1e1900 */
        /* <DEDUP_REMOVED lines=9> */
.L_x_8:
[----:B--2---:R-:W-:Y:S01]  /*1340*/  VIADD R16, R0, 0x1 ;  /* 0x0000000100107836 */ /* 0x004fe20000000000 */
[----:B------:R2:W-:Y:S01]  /*1350*/  STL.128 [R1], R4 ;  /* 0x0000000401007387 */ /* 0x0005e20000100c00 */
[----:B------:R-:W-:-:S03]  /*1360*/  IMAD.WIDE.U32 R28, R20, -0x326172a9, RZ ;  /* 0xcd9e8d57141c7825 */ /* 0x000fc600078e00ff */
[----:B------:R2:W-:Y:S01]  /*1370*/  STL.128 [R1+0x10], R8 ;  /* 0x0000100801007387 */ /* 0x0005e20000100c00 */
[----:B------:R-:W-:Y:S01]  /*1380*/  IMAD.HI.U32 R16, R16, -0x2daee0ad, RZ ;  /* 0xd2511f5310107827 */ /* 0x000fe200078e00ff */
[----:B------:R-:W-:Y:S02]  /*1390*/  LOP3.LUT R26, R15, R2, R29, 0x96, !PT ;  /* 0x000000020f1a7212 */ /* 0x000fe400078e961d */
[----:B------:R2:W-:Y:S01]  /*13a0*/  STL.128 [R1+0x20], RZ ;  /* 0x000020ff01007387 */ /* 0x0005e20000100c00 */
[----:B------:R-:W-:Y:S01]  /*13b0*/  IMAD.MOV.U32 R17, RZ, RZ, -0x2daee0ad ;  /* 0xd2511f53ff117424 */ /* 0x000fe200078e00ff */
[----:B------:R-:W-:Y:S01]  /*13c0*/  LOP3.LUT R16, R22, R16, R3, 0x96, !PT ;  /* 0x0000001016107212 */ /* 0x000fe200078e9603 */
[----:B------:R-:W-:Y:S01]  /*13d0*/  IMAD.WIDE.U32 R26, R26, -0x2daee0ad, RZ ;  /* 0xd2511f531a1a7825 */ /* 0x000fe200078e00ff */
[----:B------:R2:W-:Y:S03]  /*13e0*/  STL.128 [R1+0x30], RZ ;  /* 0x000030ff01007387 */ /* 0x0005e60000100c00 */
[----:B------:R-:W-:-:S02]  /*13f0*/  IMAD R17, R0, R17, -0x2daee0ad ;  /* 0xd2511f5300117424 */ /* 0x000fc400078e0211 */
[----:B------:R-:W-:Y:S02]  /*1400*/  VIADD R24, R3, 0xbb67ae85 ;  /* 0xbb67ae8503187836 */ /* 0x000fe40000000000 */
[----:B------:R-:W-:-:S03]  /*1410*/  IMAD.WIDE.U32 R18, R16, -0x326172a9, RZ ;  /* 0xcd9e8d5710127825 */ /* 0x000fc600078e00ff */
[----:B------:R-:W-:Y:S01]  /*1420*/  LOP3.LUT R16, R24, R17, R27, 0x96, !PT ;  /* 0x0000001118107212 */ /* 0x000fe200078e961b */
[----:B------:R-:W-:Y:S02]  /*1430*/  VIADD R23, R2, 0x9e3779b9 ;  /* 0x9e3779b902177836 */ /* 0x000fe40000000000 */
[----:B------:R-:W-:Y:S02]  /*1440*/  IMAD.MOV.U32 R35, RZ, RZ, 0x10 ;  /* 0x00000010ff237424 */ /* 0x000fe400078e00ff */
[----:B------:R-:W-:Y:S01]  /*1450*/  IMAD.WIDE.U32 R16, R16, -0x326172a9, RZ ;  /* 0xcd9e8d5710107825 */ /* 0x000fe200078e00ff */
[----:B------:R-:W-:-:S03]  /*1460*/  LOP3.LUT R24, R23, R28, R19, 0x96, !PT ;  /* 0x0000001c17187212 */ /* 0x000fc600078e9613 */
[----:B------:R-:W-:Y:S02]  /*1470*/  VIADD R23, R2, 0x3c6ef372 ;  /* 0x3c6ef37202177836 */ /* 0x000fe40000000000 */
[----:B------:R-:W-:-:S03]  /*1480*/  IMAD.WIDE.U32 R24, R24, -0x2daee0ad, RZ ;  /* 0xd2511f5318187825 */ /* 0x000fc600078e00ff */
[----:B------:R-:W-:Y:S01]  /*1490*/  LOP3.LUT R18, R23, R18, R17, 0x96, !PT ;  /* 0x0000001217127212 */ /* 0x000fe200078e9611 */
[C---:B------:R-:W-:Y:S02]  /*14a0*/  VIADD R19, R3.reuse, 0x76cf5d0a ;  /* 0x76cf5d0a03137836 */ /* 0x040fe40000000000 */
[----:B------:R-:W-:Y:S02]  /*14b0*/  VIADD R17, R3, 0x32370b8f ;  /* 0x32370b8f03117836 */ /* 0x000fe40000000000 */
[----:B------:R-:W-:Y:S01]  /*14c0*/  VIADD R23, R2, 0xdaa66d2b ;  /* 0xdaa66d2b02177836 */ /* 0x000fe20000000000 */
[----:B------:R-:W-:Y:S01]  /*14d0*/  LOP3.LUT R30, R19, R26, R25, 0x96, !PT ;  /* 0x0000001a131e7212 */ /* 0x000fe200078e9619 */
[----:B------:R-:W-:-:S04]  /*14e0*/  IMAD.WIDE.U32 R18, R18, -0x2daee0ad, RZ ;  /* 0xd2511f5312127825 */ /* 0x000fc800078e00ff */
[----:B------:R-:W-:Y:S01]  /*14f0*/  IMAD.WIDE.U32 R30, R30, -0x326172a9, RZ ;  /* 0xcd9e8d571e1e7825 */ /* 0x000fe200078e00ff */
[----:B------:R-:W-:-:S03]  /*1500*/  LOP3.LUT R17, R17, R24, R19, 0x96, !PT ;  /* 0x0000001811117212 */ /* 0x000fc600078e9613 */
        /* <DEDUP_REMOVED lines=11> */
[----:B------:R-:W-:Y:S02]  /*15c0*/  VIADD R25, R2, 0x1715609d ;  /* 0x1715609d02197836 */ /* 0x000fe40000000000 */
[----:B------:R-:W-:-:S03]  /*15d0*/  IMAD.WIDE.U32 R32, R32, -0x326172a9, RZ ;  /* 0xcd9e8d5720207825 */ /* 0x000fc600078e00ff */
[----:B------:R-:W-:Y:S01]  /*15e0*/  LOP3.LUT R16, R25, R16, R31, 0x96, !PT ;  /* 0x0000001019107212 */ /* 0x000fe200078e961f */
[----:B------:R-:W-:Y:S02]  /*15f0*/  VIADD R19, R2, 0xb54cda56 ;  /* 0xb54cda5602137836 */ /* 0x000fe40000000000 */
[----:B------:R-:W-:Y:S02]  /*1600*/  VIADD R23, R3, 0x646e171e ;  /* 0x646e171e03177836 */ /* 0x000fe40000000000 */
[----:B------:R-:W-:Y:S01]  /*1610*/  IMAD.WIDE.U32 R16, R16, -0x2daee0ad, RZ ;  /* 0xd2511f5310107825 */ /* 0x000fe200078e00ff */
[----:B------:R-:W-:-:S03]  /*1620*/  LOP3.LUT R30, R19, R30, R33, 0x96, !PT ;  /* 0x0000001e131e7212 */ /* 0x000fc600078e9621 */
[----:B------:R-:W-:Y:S01]  /*1630*/  VIADD R24, R3, 0xdb3d7428 ;  /* 0xdb3d742803187836 */ /* 0x000fe20000000000 */
[----:B------:R-:W-:Y:S01]  /*1640*/  LOP3.LUT R18, R23, R18, R17, 0x96, !PT ;  /* 0x0000001217127212 */ /* 0x000fe200078e9611 */
[----:B------:R-:W-:-:S04]  /*1650*/  IMAD.WIDE.U32 R30, R30, -0x2daee0ad, RZ ;  /* 0xd2511f531e1e7825 */ /* 0x000fc800078e00ff */
[----:B------:R-:W-:Y:S02]  /*1660*/  VIADD R17, R3, 0x1fd5c5a3 ;  /* 0x1fd5c5a303117836 */ /* 0x000fe40000000000 */
[----:B------:R-:W-:-:S03]  /*1670*/  IMAD.WIDE.U32 R18, R18, -0x326172a9, RZ ;  /* 0xcd9e8d5712127825 */ /* 0x000fc600078e00ff */
[----:B------:R-:W-:Y:S01]  /*1680*/  LOP3.LUT R16, R17, R16, R31, 0x96, !PT ;  /* 0x0000001011107212 */ /* 0x000fe200078e961f */
[----:B------:R-:W-:-:S04]  /*1690*/  VIADD R23, R2, 0x5384540f ;  /* 0x5384540f02177836 */ /* 0x000fc80000000000 */
[----:B------:R-:W-:Y:S01]  /*16a0*/  IMAD.WIDE.U32 R16, R16, -0x326172a9, RZ ;  /* 0xcd9e8d5710107825 */ /* 0x000fe200078e00ff */
[----:B------:R-:W-:-:S03]  /*16b0*/  LOP3.LUT R32, R23, R32, R19, 0x96, !PT ;  /* 0x0000002017207212 */ /* 0x000fc600078e9613 */
[----:B------:R-:W-:Y:S01]  /*16c0*/  VIADD R23, R2, 0x8ff34781 ;  /* 0x8ff3478102177836 */ /* 0x000fe20000000000 */
[----:B------:R-:W-:Y:S01]  /*16d0*/  LOP3.LUT R36, R14, R18, R17, 0x96, !PT ;  /* 0x000000120e247212 */ /* 0x000fe200078e9611 */
[----:B------:R-:W-:-:S04]  /*16e0*/  IMAD.WIDE.U32 R32, R32, -0x2daee0ad, RZ ;  /* 0xd2511f5320207825 */ /* 0x000fc800078e00ff */
[----:B------:R-:W-:Y:S01]  /*16f0*/  IMAD.WIDE.U32 R36, R36, -0x2daee0ad, RZ ;  /* 0xd2511f5324247825 */ /* 0x000fe200078e00ff */
[----:B------:R-:W-:-:S04]  /*1700*/  LOP3.LUT R38, R24, R30, R33, 0x96, !PT ;  /* 0x0000001e18267212 */ /* 0x000fc800078e9621 */
[----:B------:R-:W-:Y:S01]  /*1710*/  LOP3.LUT R32, R32, R37, RZ, 0x3c, !PT ;  /* 0x0000002520207212 */ /* 0x000fe200078e3cff */
[----:B------:R-:W-:-:S05]  /*1720*/  IMAD.WIDE.U32 R38, R38, -0x326172a9, RZ ;  /* 0xcd9e8d5726267825 */ /* 0x000fca00078e00ff */
[----:B--2---:R-:W-:-:S07]  /*1730*/  LOP3.LUT R33, R23, R16, R39, 0x96, !PT ;  /* 0x0000001017217212 */ /* 0x004fce00078e9627 */
.L_x_9:
[----:B0-----:R-:W-:-:S05]  /*1740*/  LEA R40, R35, UR10, 0x2 ;  /* 0x0000000a23287c11 */ /* 0x001fca000f8e10ff */
[----:B------:R-:W2:Y:S04]  /*1750*/  LDL.64 R30, [R40+-0x8] ;  /* 0xfffff800281e7983 */ /* 0x000ea80000100a00 */
[----:B------:R-:W3:Y:S04]  /*1760*/  LDL R41, [R40+-0x1c] ;  /* 0xffffe40028297983 */ /* 0x000ee80000100800 */
[----:B------:R-:W3:Y:S04]  /*1770*/  LDL.128 R16, [R40+-0x40] ;  /* 0xffffc00028107983 */ /* 0x000ee80000100c00 */
[----:B------:R-:W4:Y:S01]  /*1780*/  LDL R42, [R40+-0x18] ;  /* 0xffffe800282a7983 */ /* 0x000f220000100800 */
[----:B--2---:R-:W-:-:S02]  /*1790*/  SHF.L.W.U32.HI R43, R30, 0xf, R30 ;  /* 0x0000000f1e2b7819 */ /* 0x004fc40000010e1e */
[--C-:B------:R-:W-:Y:S02]  /*17a0*/  SHF.L.W.U32.HI R44, R30, 0xd, R30.reuse ;  /* 0x0000000d1e2c7819 */ /* 0x100fe40000010e1e */
[----:B------:R-:W-:Y:S02]  /*17b0*/  SHF.R.U32.HI R30, RZ, 0xa, R30 ;  /* 0x0000000aff1e7819 */ /* 0x000fe4000001161e */
[C-C-:B------:R-:W-:Y:S02]  /*17c0*/  SHF.L.W.U32.HI R45, R31.reuse, 0xd, R31.reuse ;  /* 0x0000000d1f2d7819 */ /* 0x140fe40000010e1f */
[----:B------:R-:W-:Y:S02]  /*17d0*/  LOP3.LUT R43, R30, R43, R44, 0x96, !PT ;  /* 0x0000002b1e2b7212 */ /* 0x000fe400078e962c */
[--C-:B------:R-:W-:Y:S02]  /*17e0*/  SHF.L.W.U32.HI R30, R31, 0xf, R31.reuse ;  /* 0x0000000f1f1e7819 */ /* 0x100fe40000010e1f */
[----:B------:R-:W-:-:S02]  /*17f0*/  SHF.R.U32.HI R31, RZ, 0xa, R31 ;  /* 0x0000000aff1f7819 */ /* 0x000fc4000001161f */
[----:B---3--:R-:W-:Y:S02]  /*1800*/  IADD3 R43, PT, PT, R16, R43, R41 ;  /* 0x0000002b102b7210 */ /* 0x008fe40007ffe029 */
[----:B------:R-:W-:Y:S02]  /*1810*/  LOP3.LUT R30, R31, R30, R45, 0x96, !PT ;  /* 0x0000001e1f1e7212 */ /* 0x000fe400078e962d */
[C-C-:B------:R-:W-:Y:S02]  /*1820*/  SHF.L.W.U32.HI R16, R17.reuse, 0x19, R17.reuse ;  /* 0x0000001911107819 */ /* 0x140fe40000010e11 */
[C-C-:B------:R-:W-:Y:S02]  /*1830*/  SHF.L.W.U32.HI R31, R17.reuse, 0xe, R17.reuse ;  /* 0x0000000e111f7819 */ /* 0x140fe40000010e11 */
[----:B------:R-:W-:Y:S02]  /*1840*/  SHF.R.U32.HI R41, RZ, 0x3, R17 ;  /* 0x00000003ff297819 */ /* 0x000fe40000011611 */
[----:B----4-:R-:W-:-:S02]  /*1850*/  IADD3 R17, PT, PT, R17, R30, R42 ;  /* 0x0000001e11117210 */ /* 0x010fc40007ffe02a */
[----:B------:R-:W-:Y:S02]  /*1860*/  LOP3.LUT R16, R41, R16, R31, 0x96, !PT ;  /* 0x0000001029107212 */ /* 0x000fe400078e961f */
[C-C-:B------:R-:W-:Y:S02]  /*1870*/  SHF.L.W.U32.HI R30, R18.reuse, 0x19, R18.reuse ;  /* 0x00000019121e7819 */ /* 0x140fe40000010e12 */
[--C-:B------:R-:W-:Y:S01]  /*1880*/  SHF.L.W.U32.HI R31, R18, 0xe, R18.reuse ;  /* 0x0000000e121f7819 */ /* 0x100fe20000010e12 */
[----:B------:R-:W-:Y:S01]  /*1890*/  IMAD.IADD R16, R16, 0x1, R43 ;  /* 0x0000000110107824 */ /* 0x000fe200078e022b */
[----:B------:R-:W-:-:S04]  /*18a0*/  SHF.R.U32.HI R41, RZ, 0x3, R18 ;  /* 0x00000003ff297819 */ /* 0x000fc80000011612 */
[----:B------:R-:W-:Y:S02]  /*18b0*/  LOP3.LUT R30, R41, R30, R31, 0x96, !PT ;  /* 0x0000001e291e7212 */ /* 0x000fe400078e961f */
[C-C-:B------:R-:W-:Y:S02]  /*18c0*/  SHF.L.W.U32.HI R31, R16.reuse, 0xf, R16.reuse ;  /* 0x0000000f101f7819 */ /* 0x140fe40000010e10 */
[--C-:B------:R-:W-:Y:S01]  /*18d0*/  SHF.L.W.U32.HI R42, R16, 0xd, R16.reuse ;  /* 0x0000000d102a7819 */ /* 0x100fe20000010e10 */
[----:B------:R-:W-:Y:S01]  /*18e0*/  IMAD.IADD R17, R30, 0x1, R17 ;  /* 0x000000011e117824 */ /* 0x000fe200078e0211 */
[----:B------:R-:W-:Y:S02]  /*18f0*/  SHF.R.U32.HI R41, RZ, 0xa, R16 ;  /* 0x0000000aff297819 */ /* 0x000fe40000011610 */
[----:B------:R-:W-:Y:S02]  /*1900*/  SHF.L.W.U32.HI R30, R19, 0x19, R19 ;  /* 0x00000019131e7819 */ /* 0x000fe40000010e13 */
[----:B------:R-:W-:-:S02]  /*1910*/  LOP3.LUT R31, R41, R31, R42, 0x96, !PT ;  /* 0x0000001f291f7212 */ /* 0x000fc400078e962a */
[--C-:B------:R-:W-:Y:S02]  /*1920*/  SHF.L.W.U32.HI R41, R19, 0xe, R19.reuse ;  /* 0x0000000e13297819 */ /* 0x100fe40000010e13 */
[----:B------:R-:W-:Y:S02]  /*1930*/  SHF.R.U32.HI R42, RZ, 0x3, R19 ;  /* 0x00000003ff2a7819 */ /* 0x000fe40000011613 */
[----:B------:R-:W-:Y:S02]  /*1940*/  SHF.R.U32.HI R43, RZ, 0xa, R17 ;  /* 0x0000000aff2b7819 */ /* 0x000fe40000011611 */
[----:B------:R-:W-:Y:S02]  /*1950*/  LOP3.LUT R30, R42, R30, R41, 0x96, !PT ;  /* 0x0000001e2a1e7212 */ /* 0x000fe400078e9629 */
[C-C-:B------:R-:W-:Y:S02]  /*1960*/  SHF.L.W.U32.HI R42, R17.reuse, 0xd, R17.reuse ;  /* 0x0000000d112a7819 */ /* 0x140fe40000010e11 */
[----:B------:R-:W-:-:S04]  /*1970*/  SHF.L.W.U32.HI R41, R17, 0xf, R17 ;  /* 0x0000000f11297819 */ /* 0x000fc80000010e11 */
[----:B------:R-:W-:Y:S02]  /*1980*/  LOP3.LUT R44, R43, R41, R42, 0x96, !PT ;  /* 0x000000292b2c7212 */ /* 0x000fe400078e962a */
[----:B------:R-:W2:Y:S04]  /*1990*/  LDL R42, [R40+-0x14] ;  /* 0xffffec00282a7983 */ /* 0x000ea80000100800 */
[----:B------:R-:W3:Y:S04]  /*19a0*/  LDL R43, [R40+-0x10] ;  /* 0xfffff000282b7983 */ /* 0x000ee80000100800 */
[----:B------:R-:W4:Y:S01]  /*19b0*/  LDL R41, [R40+-0x30] ;  /* 0xffffd00028297983 */ /* 0x000f220000100800 */
[----:B------:R-:W-:-:S03]  /*19c0*/  VIADD R35, R35, 0x4 ;  /* 0x0000000423237836 */ /* 0x000fc60000000000 */
[----:B------:R0:W-:Y:S02]  /*19d0*/  STL.64 [R40], R16 ;  /* 0x0000001028007387 */ /* 0x0001e40000100a00 */
[----:B------:R-:W-:Y:S02]  /*19e0*/  ISETP.NE.AND P1, PT, R35, 0x40, PT ;  /* 0x000000402300780c */ /* 0x000fe40003f25270 */
[----:B--2---:R-:W-:Y:S02]  /*19f0*/  IADD3 R31, PT, PT, R18, R31, R42 ;  /* 0x0000001f121f7210 */ /* 0x004fe40007ffe02a */
[----:B---3--:R-:W-:-:S03]  /*1a00*/  IADD3 R43, PT, PT, R19, R44, R43 ;  /* 0x0000002c132b7210 */ /* 0x008fc60007ffe02b */
[----:B------:R-:W-:Y:S01]  /*1a10*/  IMAD.IADD R31, R30, 0x1, R31 ;  /* 0x000000011e1f7824 */ /* 0x000fe200078e021f */
[C-C-:B----4-:R-:W-:Y:S02]  /*1a20*/  SHF.L.W.U32.HI R18, R41.reuse, 0x19, R41.reuse ;  /* 0x0000001929127819 */ /* 0x150fe40000010e29 */
[--C-:B------:R-:W-:Y:S02]  /*1a30*/  SHF.L.W.U32.HI R19, R41, 0xe, R41.reuse ;  /* 0x0000000e29137819 */ /* 0x100fe40000010e29 */
[----:B------:R0:W-:Y:S01]  /*1a40*/  STL [R40+0x8], R31 ;  /* 0x0000081f28007387 */ /* 0x0001e20000100800 */
[----:B------:R-:W-:-:S04]  /*1a50*/  SHF.R.U32.HI R41, RZ, 0x3, R41 ;  /* 0x00000003ff297819 */ /* 0x000fc80000011629 */
[----:B------:R-:W-:-:S05]  /*1a60*/  LOP3.LUT R18, R41, R18, R19, 0x96, !PT ;  /* 0x0000001229127212 */ /* 0x000fca00078e9613 */
[----:B------:R-:W-:-:S05]  /*1a70*/  IMAD.IADD R43, R18, 0x1, R43 ;  /* 0x00000001122b7824 */ /* 0x000fca00078e022b */
[----:B------:R0:W-:Y:S01]  /*1a80*/  STL [R40+0xc], R43 ;  /* 0x00000c2b28007387 */ /* 0x0001e20000100800 */
[----:B------:R-:W-:Y:S05]  /*1a90*/  @P1 BRA `(.L_x_9) ;  /* 0xfffffffc00281947 */ /* 0x000fea000383ffff */
[----:B------:R-:W-:Y:S05]  /*1aa0*/  @P0 BRA `(.L_x_10) ;  /* 0x00000000002c0947 */ /* 0x000fea0003800000 */
[----:B0-----:R-:W0:Y:S02]  /*1ab0*/  LDC.64 R16, c[0x0][0x390] ;  /* 0x0000e400ff107b82 */ /* 0x001e240000000a00 */
[----:B0-----:R-:W2:Y:S02]  /*1ac0*/  LDG.E R18, desc[UR8][R16.64+0x4] ;  /* 0x0000040810127981 */ /* 0x001ea4000c1e1900 */
        /* <DEDUP_REMOVED lines=9> */
.L_x_10:
[----:B------:R2:W-:Y:S01]  /*1b60*/  STL.128 [R1], R4 ;  /* 0x0000000401007387 */ /* 0x0005e20000100c00 */
[----:B------:R-:W-:-:S03]  /*1b70*/  IMAD.MOV.U32 R34, RZ, RZ, 0x10 ;  /* 0x00000010ff227424 */ /* 0x000fc600078e00ff */
[----:B------:R2:W-:Y:S04]  /*1b80*/  STL.128 [R1+0x10], R8 ;  /* 0x0000100801007387 */ /* 0x0005e80000100c00 */
[----:B------:R2:W-:Y:S04]  /*1b90*/  STL.128 [R1+0x20], RZ ;  /* 0x000020ff01007387 */ /* 0x0005e80000100c00 */
[----:B------:R2:W-:Y:S02]  /*1ba0*/  STL.128 [R1+0x30], RZ ;  /* 0x000030ff01007387 */ /* 0x0005e40000100c00 */
.L_x_11:
[----:B0-----:R-:W-:-:S05]  /*1bb0*/  LEA R35, R34, UR10, 0x2 ;  /* 0x0000000a22237c11 */ /* 0x001fca000f8e10ff */
[----:B0-----:R-:W3:Y:S04]  /*1bc0*/  LDL.64 R30, [R35+-0x8] ;  /* 0xfffff800231e7983 */ /* 0x001ee80000100a00 */
[----:B------:R-:W4:Y:S04]  /*1bd0*/  LDL R41, [R35+-0x1c] ;  /* 0xffffe40023297983 */ /* 0x000f280000100800 */
[----:B------:R-:W4:Y:S04]  /*1be0*/  LDL.128 R16, [R35+-0x40] ;  /* 0xffffc00023107983 */ /* 0x000f280000100c00 */
[----:B------:R-:W5:Y:S04]  /*1bf0*/  LDL R45, [R35+-0x18] ;  /* 0xffffe800232d7983 */ /* 0x000f680000100800 */
[----:B------:R-:W2:Y:S01]  /*1c00*/  LDL R44, [R35+-0x10] ;  /* 0xfffff000232c7983 */ /* 0x000ea20000100800 */
[----:B---3--:R-:W-:-:S02]  /*1c10*/  SHF.L.W.U32.HI R40, R30, 0xf, R30 ;  /* 0x0000000f1e287819 */ /* 0x008fc40000010e1e */
[--C-:B------:R-:W-:Y:S02]  /*1c20*/  SHF.L.W.U32.HI R43, R30, 0xd, R30.reuse ;  /* 0x0000000d1e2b7819 */ /* 0x100fe40000010e1e */
[----:B------:R-:W-:-:S04]  /*1c30*/  SHF.R.U32.HI R30, RZ, 0xa, R30 ;  /* 0x0000000aff1e7819 */ /* 0x000fc8000001161e */
[----:B------:R-:W-:Y:S02]  /*1c40*/  LOP3.LUT R40, R30, R40, R43, 0x96, !PT ;  /* 0x000000281e287212 */ /* 0x000fe400078e962b */
[C-C-:B------:R-:W-:Y:S02]  /*1c50*/  SHF.L.W.U32.HI R30, R31.reuse, 0xf, R31.reuse ;  /* 0x0000000f1f1e7819 */ /* 0x140fe40000010e1f */
[--C-:B------:R-:W-:Y:S02]  /*1c60*/  SHF.L.W.U32.HI R43, R31, 0xd, R31.reuse ;  /* 0x0000000d1f2b7819 */ /* 0x100fe40000010e1f */
[----:B------:R-:W-:Y:S02]  /*1c70*/  SHF.R.U32.HI R31, RZ, 0xa, R31 ;  /* 0x0000000aff1f7819 */ /* 0x000fe4000001161f */
[----:B----4-:R-:W-:Y:S02]  /*1c80*/  IADD3 R16, PT, PT, R16, R40, R41 ;  /* 0x0000002810107210 */ /* 0x010fe40007ffe029 */
[----:B------:R-:W-:-:S02]  /*1c90*/  LOP3.LUT R30, R31, R30, R43, 0x96, !PT ;  /* 0x0000001e1f1e7212 */ /* 0x000fc400078e962b */
[C-C-:B------:R-:W-:Y:S02]  /*1ca0*/  SHF.L.W.U32.HI R31, R17.reuse, 0x19, R17.reuse ;  /* 0x00000019111f7819 */ /* 0x140fe40000010e11 */
[--C-:B------:R-:W-:Y:S02]  /*1cb0*/  SHF.L.W.U32.HI R40, R17, 0xe, R17.reuse ;  /* 0x0000000e11287819 */ /* 0x100fe40000010e11 */
[----:B------:R-:W-:Y:S02]  /*1cc0*/  SHF.R.U32.HI R41, RZ, 0x3, R17 ;  /* 0x00000003ff297819 */ /* 0x000fe40000011611 */
[----:B------:R-:W-:Y:S02]  /*1cd0*/  SHF.R.U32.HI R42, RZ, 0x3, R18 ;  /* 0x00000003ff2a7819 */ /* 0x000fe40000011612 */
[----:B------:R-:W-:Y:S02]  /*1ce0*/  LOP3.LUT R41, R41, R31, R40, 0x96, !PT ;  /* 0x0000001f29297212 */ /* 0x000fe400078e9628 */
[----:B------:R-:W-:-:S02]  /*1cf0*/  SHF.L.W.U32.HI R31, R18, 0x19, R18 ;  /* 0x00000019121f7819 */ /* 0x000fc40000010e12 */
[----:B------:R-:W-:Y:S01]  /*1d00*/  SHF.L.W.U32.HI R40, R18, 0xe, R18 ;  /* 0x0000000e12287819 */ /* 0x000fe20000010e12 */
[----:B------:R-:W-:-:S03]  /*1d10*/  IMAD.IADD R16, R41, 0x1, R16 ;  /* 0x0000000129107824 */ /* 0x000fc600078e0210 */
[----:B------:R-:W-:Y:S02]  /*1d20*/  LOP3.LUT R31, R42, R31, R40, 0x96, !PT ;  /* 0x0000001f2a1f7212 */ /* 0x000fe400078e9628 */
[C-C-:B------:R-:W-:Y:S02]  /*1d30*/  SHF.L.W.U32.HI R41, R16.reuse, 0xf, R16.reuse ;  /* 0x0000000f10297819 */ /* 0x140fe40000010e10 */
[--C-:B------:R-:W-:Y:S02]  /*1d40*/  SHF.L.W.U32.HI R40, R16, 0xd, R16.reuse ;  /* 0x0000000d10287819 */ /* 0x100fe40000010e10 */
[----:B------:R-:W-:Y:S02]  /*1d50*/  SHF.R.U32.HI R42, RZ, 0xa, R16 ;  /* 0x0000000aff2a7819 */ /* 0x000fe40000011610 */
[----:B------:R-:W-:Y:S02]  /*1d60*/  SHF.L.W.U32.HI R43, R19, 0xe, R19 ;  /* 0x0000000e132b7819 */ /* 0x000fe40000010e13 */
[----:B------:R-:W-:-:S02]  /*1d70*/  LOP3.LUT R41, R42, R41, R40, 0x96, !PT ;  /* 0x000000292a297212 */ /* 0x000fc400078e9628 */
[--C-:B------:R-:W-:Y:S02]  /*1d80*/  SHF.R.U32.HI R42, RZ, 0x3, R19.reuse ;  /* 0x00000003ff2a7819 */ /* 0x100fe40000011613 */
[----:B------:R-:W-:-:S04]  /*1d90*/  SHF.L.W.U32.HI R40, R19, 0x19, R19 ;  /* 0x0000001913287819 */ /* 0x000fc80000010e13 */
[----:B------:R-:W-:Y:S02]  /*1da0*/  LOP3.LUT R40, R42, R40, R43, 0x96, !PT ;  /* 0x000000282a287212 */ /* 0x000fe400078e962b */
[----:B------:R-:W3:Y:S04]  /*1db0*/  LDL R42, [R35+-0x14] ;  /* 0xffffec00232a7983 */ /* 0x000ee80000100800 */
[----:B------:R-:W4:Y:S01]  /*1dc0*/  LDL R43, [R35+-0x30] ;  /* 0xffffd000232b7983 */ /* 0x000f220000100800 */
[----:B-----5:R-:W-:-:S05]  /*1dd0*/  IADD3 R30, PT, PT, R17, R30, R45 ;  /* 0x0000001e111e7210 */ /* 0x020fca0007ffe02d */
[----:B------:R-:W-:-:S05]  /*1de0*/  IMAD.IADD R17, R31, 0x1, R30 ;  /* 0x000000011f117824 */ /* 0x000fca00078e021e */
[C-C-:B------:R-:W-:Y:S02]  /*1df0*/  SHF.L.W.U32.HI R30, R17.reuse, 0xf, R17.reuse ;  /* 0x0000000f111e7819 */ /* 0x140fe40000010e11 */
[--C-:B------:R-:W-:Y:S02]  /*1e00*/  SHF.L.W.U32.HI R31, R17, 0xd, R17.reuse ;  /* 0x0000000d111f7819 */ /* 0x100fe40000010e11 */
[----:B------:R-:W-:-:S04]  /*1e10*/  SHF.R.U32.HI R45, RZ, 0xa, R17 ;  /* 0x0000000aff2d7819 */ /* 0x000fc80000011611 */
[----:B------:R-:W-:-:S04]  /*1e20*/  LOP3.LUT R30, R45, R30, R31, 0x96, !PT ;  /* 0x0000001e2d1e7212 */ /* 0x000fc800078e961f */
[----:B--2---:R-:W-:Y:S01]  /*1e30*/  IADD3 R31, PT, PT, R19, R30, R44 ;  /* 0x0000001e131f7210 */ /* 0x004fe20007ffe02c */
[----:B------:R0:W-:Y:S01]  /*1e40*/  STL.64 [R35], R16 ;  /* 0x0000001023007387 */ /* 0x0001e20000100a00 */
[----:B------:R-:W-:-:S05]  /*1e50*/  VIADD R34, R34, 0x4 ;  /* 0x0000000422227836 */ /* 0x000fca0000000000 */
[----:B------:R-:W-:Y:S02]  /*1e60*/  ISETP.NE.AND P1, PT, R34, 0x40, PT ;  /* 0x000000402200780c */ /* 0x000fe40003f25270 */
[----:B---3--:R-:W-:Y:S02]  /*1e70*/  IADD3 R41, PT, PT, R18, R41, R42 ;  /* 0x0000002912297210 */ /* 0x008fe40007ffe02a */
[C-C-:B----4-:R-:W-:Y:S02]  /*1e80*/  SHF.L.W.U32.HI R18, R43.reuse, 0x19, R43.reuse ;  /* 0x000000192b127819 */ /* 0x150fe40000010e2b */
[--C-:B------:R-:W-:Y:S02]  /*1e90*/  SHF.L.W.U32.HI R19, R43, 0xe, R43.reuse ;  /* 0x0000000e2b137819 */ /* 0x100fe40000010e2b */
[----:B------:R-:W-:-:S04]  /*1ea0*/  SHF.R.U32.HI R43, RZ, 0x3, R43 ;  /* 0x00000003ff2b7819 */ /* 0x000fc8000001162b */
[----:B------:R-:W-:Y:S01]  /*1eb0*/  LOP3.LUT R18, R43, R18, R19, 0x96, !PT ;  /* 0x000000122b127212 */ /* 0x000fe200078e9613 */
[----:B------:R-:W-:-:S04]  /*1ec0*/  IMAD.IADD R40, R40, 0x1, R41 ;  /* 0x0000000128287824 */ /* 0x000fc800078e0229 */
[----:B------:R-:W-:Y:S01]  /*1ed0*/  IMAD.IADD R18, R18, 0x1, R31 ;  /* 0x0000000112127824 */ /* 0x000fe200078e021f */
[----:B------:R0:W-:Y:S04]  /*1ee0*/  STL [R35+0x8], R40 ;  /* 0x0000082823007387 */ /* 0x0001e80000100800 */
        /* <DEDUP_REMOVED lines=14> */
.L_x_12:
[----:B------:R2:W-:Y:S01]  /*1fd0*/  STL.128 [R1], R4 ;  /* 0x0000000401007387 */ /* 0x0005e20000100c00 */
[----:B------:R-:W-:-:S03]  /*1fe0*/  IMAD.MOV.U32 R33, RZ, RZ, 0x10 ;  /* 0x00000010ff217424 */ /* 0x000fc600078e00ff */
[----:B------:R2:W-:Y:S04]  /*1ff0*/  STL.128 [R1+0x10], R8 ;  /* 0x0000100801007387 */ /* 0x0005e80000100c00 */
[----:B------:R2:W-:Y:S04]  /*2000*/  STL.128 [R1+0x20], RZ ;  /* 0x000020ff01007387 */ /* 0x0005e80000100c00 */
[----:B------:R2:W-:Y:S02]  /*2010*/  STL.128 [R1+0x30], RZ ;  /* 0x000030ff01007387 */ /* 0x0005e40000100c00 */
.L_x_13:
[----:B---3--:R-:W-:-:S05]  /*2020*/  LEA R34, R33, UR10, 0x2 ;  /* 0x0000000a21227c11 */ /* 0x008fca000f8e10ff */
[----:B------:R-:W3:Y:S04]  /*2030*/  LDL.64 R30, [R34+-0x8] ;  /* 0xfffff800221e7983 */ /* 0x000ee80000100a00 */
[----:B------:R-:W4:Y:S04]  /*2040*/  LDL R41, [R34+-0x1c] ;  /* 0xffffe40022297983 */ /* 0x000f280000100800 */
[----:B0-----:R-:W5:Y:S01]  /*2050*/  LDL.128 R16, [R34+-0x40] ;  /* 0xffffc00022107983 */ /* 0x001f620000100c00 */
[C-C-:B---3--:R-:W-:Y:S02]  /*2060*/  SHF.L.W.U32.HI R35, R30.reuse, 0xf, R30.reuse ;  /* 0x0000000f1e237819 */ /* 0x148fe40000010e1e */
[----:B------:R-:W-:-:S02]  /*2070*/  SHF.L.W.U32.HI R40, R30, 0xd, R30 ;  /* 0x0000000d1e287819 */ /* 0x000fc40000010e1e */
[----:B------:R-:W-:-:S04]  /*2080*/  SHF.R.U32.HI R30, RZ, 0xa, R30 ;  /* 0x0000000aff1e7819 */ /* 0x000fc8000001161e */
[----:B------:R-:W-:Y:S02]  /*2090*/  LOP3.LUT R35, R30, R35, R40, 0x96, !PT ;  /* 0x000000231e237212 */ /* 0x000fe400078e9628 */
[C---:B-----5:R-:W-:Y:S02]  /*20a0*/  SHF.L.W.U32.HI R30, R17.reuse, 0x19, R17 ;  /* 0x00000019111e7819 */ /* 0x060fe40000010e11 */
[----:B----4-:R-:W-:Y:S02]  /*20b0*/  IADD3 R16, PT, PT, R16, R35, R41 ;  /* 0x0000002310107210 */ /* 0x010fe40007ffe029 */
[--C-:B------:R-:W-:Y:S02]  /*20c0*/  SHF.L.W.U32.HI R35, R17, 0xe, R17.reuse ;  /* 0x0000000e11237819 */ /* 0x100fe40000010e11 */
[----:B------:R-:W-:Y:S02]  /*20d0*/  SHF.R.U32.HI R40, RZ, 0x3, R17 ;  /* 0x00000003ff287819 */ /* 0x000fe40000011611 */
[----:B------:R-:W-:-:S02]  /*20e0*/  SHF.L.W.U32.HI R41, R31, 0xd, R31 ;  /* 0x0000000d1f297819 */ /* 0x000fc40000010e1f */
[----:B------:R-:W-:Y:S02]  /*20f0*/  LOP3.LUT R35, R40, R30, R35, 0x96, !PT ;  /* 0x0000001e28237212 */ /* 0x000fe400078e9623 */
[--C-:B------:R-:W-:Y:S02]  /*2100*/  SHF.L.W.U32.HI R30, R31, 0xf, R31.reuse ;  /* 0x0000000f1f1e7819 */ /* 0x100fe40000010e1f */
[----:B------:R-:W-:Y:S01]  /*2110*/  SHF.R.U32.HI R31, RZ, 0xa, R31 ;  /* 0x0000000aff1f7819 */ /* 0x000fe2000001161f */
[----:B------:R-:W-:Y:S01]  /*2120*/  IMAD.IADD R16, R35, 0x1, R16 ;  /* 0x0000000123107824 */ /* 0x000fe200078e0210 */
[--C-:B------:R-:W-:Y:S02]  /*2130*/  SHF.R.U32.HI R35, RZ, 0x3, R18.reuse ;  /* 0x00000003ff237819 */ /* 0x100fe40000011612 */
[----:B------:R-:W-:Y:S02]  /*2140*/  LOP3.LUT R30, R31, R30, R41, 0x96, !PT ;  /* 0x0000001e1f1e7212 */ /* 0x000fe400078e9629 */
[----:B------:R-:W-:-:S02]  /*2150*/  SHF.L.W.U32.HI R31, R18, 0x19, R18 ;  /* 0x00000019121f7819 */ /* 0x000fc40000010e12 */
[----:B------:R-:W-:-:S04]  /*2160*/  SHF.L.W.U32.HI R40, R18, 0xe, R18 ;  /* 0x0000000e12287819 */ /* 0x000fc80000010e12 */
[----:B------:R-:W-:Y:S02]  /*2170*/  LOP3.LUT R31, R35, R31, R40, 0x96, !PT ;  /* 0x0000001f231f7212 */ /* 0x000fe400078e9628 */
[----:B------:R-:W3:Y:S01]  /*2180*/  LDL R35, [R34+-0x18] ;  /* 0xffffe80022237983 */ /* 0x000ee20000100800 */
[--C-:B------:R-:W-:Y:S02]  /*2190*/  SHF.R.U32.HI R42, RZ, 0xa, R16.reuse ;  /* 0x0000000aff2a7819 */ /* 0x100fe40000011610 */
[C-C-:B------:R-:W-:Y:S02]  /*21a0*/  SHF.L.W.U32.HI R40, R16.reuse, 0xf, R16.reuse ;  /* 0x0000000f10287819 */ /* 0x140fe40000010e10 */
[----:B------:R-:W-:-:S04]  /*21b0*/  SHF.L.W.U32.HI R41, R16, 0xd, R16 ;  /* 0x0000000d10297819 */ /* 0x000fc80000010e10 */
[----:B------:R-:W-:Y:S02]  /*21c0*/  LOP3.LUT R43, R42, R40, R41, 0x96, !PT ;  /* 0x000000282a2b7212 */ /* 0x000fe400078e9629 */
[----:B------:R-:W4:Y:S04]  /*21d0*/  LDL R42, [R34+-0x14] ;  /* 0xffffec00222a7983 */ /* 0x000f280000100800 */
[----:B------:R-:W5:Y:S04]  /*21e0*/  LDL R40, [R34+-0x10] ;  /* 0xfffff00022287983 */ /* 0x000f680000100800 */
[----:B------:R-:W2:Y:S01]  /*21f0*/  LDL R41, [R34+-0x30] ;  /* 0xffffd00022297983 */ /* 0x000ea20000100800 */
[----:B------:R-:W-:-:S05]  /*2200*/  VIADD R33, R33, 0x4 ;  /* 0x0000000421217836 */ /* 0x000fca0000000000 */
[----:B------:R-:W-:Y:S02]  /*2210*/  ISETP.NE.AND P1, PT, R33, 0x40, PT ;  /* 0x000000402100780c */ /* 0x000fe40003f25270 */
[----:B---3--:R-:W-:-:S05]  /*2220*/  IADD3 R30, PT, PT, R17, R30, R35 ;  /* 0x0000001e111e7210 */ /* 0x008fca0007ffe023 */
[----:B------:R-:W-:-:S05]  /*2230*/  IMAD.IADD R17, R31, 0x1, R30 ;  /* 0x000000011f117824 */ /* 0x000fca00078e021e */
[C-C-:B------:R-:W-:Y:S01]  /*2240*/  SHF.L.W.U32.HI R30, R17.reuse, 0xf, R17.reuse ;  /* 0x0000000f111e7819 */ /* 0x140fe20000010e11 */
[----:B------:R3:W-:Y:S01]  /*2250*/  STL.64 [R34], R16 ;  /* 0x0000001022007387 */ /* 0x0007e20000100a00 */
[--C-:B------:R-:W-:Y:S02]  /*2260*/  SHF.L.W.U32.HI R31, R17, 0xd, R17.reuse ;  /* 0x0000000d111f7819 */ /* 0x100fe40000010e11 */
[----:B------:R-:W-:Y:S02]  /*2270*/  SHF.R.U32.HI R35, RZ, 0xa, R17 ;  /* 0x0000000aff237819 */ /* 0x000fe40000011611 */
[----:B----4-:R-:W-:Y:S02]  /*2280*/  IADD3 R18, PT, PT, R18, R43, R42 ;  /* 0x0000002b12127210 */ /* 0x010fe40007ffe02a */
[----:B------:R-:W-:Y:S02]  /*2290*/  LOP3.LUT R42, R35, R30, R31, 0x96, !PT ;  /* 0x0000001e232a7212 */ /* 0x000fe400078e961f */
[----:B------:R-:W-:-:S02]  /*22a0*/  SHF.L.W.U32.HI R30, R19, 0x19, R19 ;  /* 0x00000019131e7819 */ /* 0x000fc40000010e13 */
[C-C-:B------:R-:W-:Y:S02]  /*22b0*/  SHF.L.W.U32.HI R31, R19.reuse, 0xe, R19.reuse ;  /* 0x0000000e131f7819 */ /* 0x140fe40000010e13 */
[----:B------:R-:W-:Y:S02]  /*22c0*/  SHF.R.U32.HI R35, RZ, 0x3, R19 ;  /* 0x00000003ff237819 */ /* 0x000fe40000011613 */
[----:B-----5:R-:W-:Y:S02]  /*22d0*/  IADD3 R40, PT, PT, R19, R42, R40 ;  /* 0x0000002a13287210 */ /* 0x020fe40007ffe028 */
[----:B------:R-:W-:Y:S02]  /*22e0*/  LOP3.LUT R31, R35, R30, R31, 0x96, !PT ;  /* 0x0000001e231f7212 */ /* 0x000fe400078e961f */
[C-C-:B--2---:R-:W-:Y:S02]  /*22f0*/  SHF.L.W.U32.HI R19, R41.reuse, 0x19, R41.reuse ;  /* 0x0000001929137819 */ /* 0x144fe40000010e29 */
[--C-:B------:R-:W-:Y:S01]  /*2300*/  SHF.L.W.U32.HI R30, R41, 0xe, R41.reuse ;  /* 0x0000000e291e7819 */ /* 0x100fe20000010e29 */
[----:B------:R-:W-:Y:S01]  /*2310*/  IMAD.IADD R31, R31, 0x1, R18 ;  /* 0x000000011f1f7824 */ /* 0x000fe200078e0212 */
[----:B------:R-:W-:-:S04]  /*2320*/  SHF.R.U32.HI R41, RZ, 0x3, R41 ;  /* 0x00000003ff297819 */ /* 0x000fc80000011629 */
[----:B------:R-:W-:Y:S01]  /*2330*/  LOP3.LUT R19, R41, R19, R30, 0x96, !PT ;  /* 0x0000001329137212 */ /* 0x000fe200078e961e */
[----:B------:R3:W-:Y:S04]  /*2340*/  STL [R34+0x8], R31 ;  /* 0x0000081f22007387 */ /* 0x0007e80000100800 */
[----:B------:R-:W-:-:S05]  /*2350*/  IMAD.IADD R19, R19, 0x1, R40 ;  /* 0x0000000113137824 */ /* 0x000fca00078e0228 */
[----:B------:R3:W-:Y:S01]  /*2360*/  STL [R34+0xc], R19 ;  /* 0x00000c1322007387 */ /* 0x0007e20000100800 */
[----:B------:R-:W-:Y:S05]  /*2370*/  @P1 BRA `(.L_x_13) ;  /* 0xfffffffc00281947 */ /* 0x000fea000383ffff */
[----:B------:R-:W-:Y:S05]  /*2380*/  @P0 BRA `(.L_x_14) ;  /* 0x00000000002c0947 */ /* 0x000fea0003800000 */
[----:B---3--:R-:W0:Y:S02]  /*2390*/  LDC.64 R16, c[0x0][0x390] ;  /* 0x0000e400ff107b82 */ /* 0x008e240000000a00 */
        /* <DEDUP_REMOVED lines=10> */
.L_x_14:
[----:B------:R0:W-:Y:S01]  /*2440*/  STL.128 [R1], R4 ;  /* 0x0000000401007387 */ /* 0x0001e20000100c00 */
[----:B------:R-:W-:-:S03]  /*2450*/  IMAD.MOV.U32 R33, RZ, RZ, 0x10 ;  /* 0x00000010ff217424 */ /* 0x000fc600078e00ff */
[----:B------:R0:W-:Y:S04]  /*2460*/  STL.128 [R1+0x10], R8 ;  /* 0x0000100801007387 */ /* 0x0001e80000100c00 */
[----:B------:R0:W-:Y:S04]  /*2470*/  STL.128 [R1+0x20], RZ ;  /* 0x000020ff01007387 */ /* 0x0001e80000100c00 */
[----:B------:R0:W-:Y:S02]  /*2480*/  STL.128 [R1+0x30], RZ ;  /* 0x000030ff01007387 */ /* 0x0001e40000100c00 */
.L_x_15:
[----:B---34-:R-:W-:-:S05]  /*2490*/  LEA R34, R33, UR10, 0x2 ;  /* 0x0000000a21227c11 */ /* 0x018fca000f8e10ff */
        /* <DEDUP_REMOVED lines=9> */
[----:B------:R-:W2:Y:S01]  /*2530*/  LDL R39, [R34+-0x14] ;  /* 0xffffec0022277983 */ /* 0x000ea20000100800 */
[--C-:B------:R-:W-:Y:S02]  /*2540*/  SHF.L.W.U32.HI R30, R31, 0xf, R31.reuse ;  /* 0x0000000f1f1e7819 */ /* 0x100fe40000010e1f */
[----:B------:R-:W-:Y:S01]  /*2550*/  SHF.R.U32.HI R31, RZ, 0xa, R31 ;  /* 0x0000000aff1f7819 */ /* 0x000fe2000001161f */
[----:B------:R-:W5:Y:S03]  /*2560*/  LDL R40, [R34+-0x10] ;  /* 0xfffff00022287983 */ /* 0x000f660000100800 */
[----:B------:R-:W-:-:S02]  /*2570*/  LOP3.LUT R31, R31, R30, R43, 0x96, !PT ;  /* 0x0000001e1f1f7212 */ /* 0x000fc400078e962b */
[----:B------:R-:W5:Y:S01]  /*2580*/  LDL R30, [R34+-0x30] ;  /* 0xffffd000221e7983 */ /* 0x000f620000100800 */
[----:B---3--:R-:W-:Y:S02]  /*2590*/  IADD3 R43, PT, PT, R16, R41, R35 ;  /* 0x00000029102b7210 */ /* 0x008fe40007ffe023 */
[C-C-:B------:R-:W-:Y:S02]  /*25a0*/  SHF.L.W.U32.HI R16, R17.reuse, 0x19, R17.reuse ;  /* 0x0000001911107819 */ /* 0x140fe40000010e11 */
[--C-:B------:R-:W-:Y:S02]  /*25b0*/  SHF.L.W.U32.HI R35, R17, 0xe, R17.reuse ;  /* 0x0000000e11237819 */ /* 0x100fe40000010e11 */
[----:B------:R-:W-:-:S04]  /*25c0*/  SHF.R.U32.HI R41, RZ, 0x3, R17 ;  /* 0x00000003ff297819 */ /* 0x000fc80000011611 */
[----:B------:R-:W-:Y:S02]  /*25d0*/  LOP3.LUT R16, R41, R16, R35, 0x96, !PT ;  /* 0x0000001029107212 */ /* 0x000fe400078e9623 */
[----:B----4-:R-:W-:Y:S02]  /*25e0*/  IADD3 R17, PT, PT, R17, R31, R38 ;  /* 0x0000001f11117210 */ /* 0x010fe40007ffe026 */
[--C-:B------:R-:W-:Y:S01]  /*25f0*/  SHF.L.W.U32.HI R31, R18, 0x19, R18.reuse ;  /* 0x00000019121f7819 */ /* 0x100fe20000010e12 */
[----:B------:R-:W-:Y:S01]  /*2600*/  IMAD.IADD R16, R16, 0x1, R43 ;  /* 0x0000000110107824 */ /* 0x000fe200078e022b */
[--C-:B------:R-:W-:Y:S02]  /*2610*/  SHF.L.W.U32.HI R38, R18, 0xe, R18.reuse ;  /* 0x0000000e12267819 */ /* 0x100fe40000010e12 */
[----:B------:R-:W-:Y:S02]  /*2620*/  SHF.R.U32.HI R35, RZ, 0x3, R18 ;  /* 0x00000003ff237819 */ /* 0x000fe40000011612 */
[----:B------:R-:W-:-:S02]  /*2630*/  SHF.L.W.U32.HI R42, R16, 0xd, R16 ;  /* 0x0000000d102a7819 */ /* 0x000fc40000010e10 */
[----:B------:R-:W-:Y:S02]  /*2640*/  LOP3.LUT R38, R35, R31, R38, 0x96, !PT ;  /* 0x0000001f23267212 */ /* 0x000fe400078e9626 */
[--C-:B------:R-:W-:Y:S02]  /*2650*/  SHF.L.W.U32.HI R31, R16, 0xf, R16.reuse ;  /* 0x0000000f101f7819 */ /* 0x100fe40000010e10 */
[----:B------:R-:W-:Y:S01]  /*2660*/  SHF.R.U32.HI R35, RZ, 0xa, R16 ;  /* 0x0000000aff237819 */ /* 0x000fe20000011610 */
[----:B------:R-:W-:Y:S01]  /*2670*/  IMAD.IADD R17, R38, 0x1, R17 ;  /* 0x0000000126117824 */ /* 0x000fe200078e0211 */
[--C-:B------:R-:W-:Y:S02]  /*2680*/  SHF.L.W.U32.HI R38, R19, 0xe, R19.reuse ;  /* 0x0000000e13267819 */ /* 0x100fe40000010e13 */
[----:B------:R-:W-:Y:S02]  /*2690*/  LOP3.LUT R35, R35, R31, R42, 0x96, !PT ;  /* 0x0000001f23237212 */ /* 0x000fe400078e962a */
[----:B------:R-:W-:-:S02]  /*26a0*/  SHF.L.W.U32.HI R31, R19, 0x19, R19 ;  /* 0x00000019131f7819 */ /* 0x000fc40000010e13 */
[----:B------:R-:W-:-:S04]  /*26b0*/  SHF.R.U32.HI R41, RZ, 0x3, R19 ;  /* 0x00000003ff297819 */ /* 0x000fc80000011613 */
[----:B------:R-:W-:Y:S02]  /*26c0*/  LOP3.LUT R31, R41, R31, R38, 0x96, !PT ;  /* 0x0000001f291f7212 */ /* 0x000fe400078e9626 */
[----:B------:R-:W-:Y:S01]  /*26d0*/  SHF.L.W.U32.HI R38, R17, 0xd, R17 ;  /* 0x0000000d11267819 */ /* 0x000fe20000010e11 */
[----:B------:R4:W-:Y:S01]  /*26e0*/  STL.64 [R34], R16 ;  /* 0x0000001022007387 */ /* 0x0009e20000100a00 */
[----:B------:R-:W-:-:S05]  /*26f0*/  VIADD R33, R33, 0x4 ;  /* 0x0000000421217836 */ /* 0x000fca0000000000 */
[----:B------:R-:W-:Y:S02]  /*2700*/  ISETP.NE.AND P1, PT, R33, 0x40, PT ;  /* 0x000000402100780c */ /* 0x000fe40003f25270 */
[----:B--2---:R-:W-:Y:S02]  /*2710*/  IADD3 R18, PT, PT, R18, R35, R39 ;  /* 0x0000002312127210 */ /* 0x004fe40007ffe027 */
[--C-:B------:R-:W-:Y:S02]  /*2720*/  SHF.L.W.U32.HI R35, R17, 0xf, R17.reuse ;  /* 0x0000000f11237819 */ /* 0x100fe40000010e11 */
[----:B------:R-:W-:-:S04]  /*2730*/  SHF.R.U32.HI R39, RZ, 0xa, R17 ;  /* 0x0000000aff277819 */ /* 0x000fc80000011611 */
[----:B------:R-:W-:Y:S02]  /*2740*/  LOP3.LUT R35, R39, R35, R38, 0x96, !PT ;  /* 0x0000002327237212 */ /* 0x000fe400078e9626 */
[C-C-:B-----5:R-:W-:Y:S02]  /*2750*/  SHF.L.W.U32.HI R38, R30.reuse, 0x19, R30.reuse ;  /* 0x000000191e267819 */ /* 0x160fe40000010e1e */
[--C-:B------:R-:W-:Y:S02]  /*2760*/  SHF.L.W.U32.HI R39, R30, 0xe, R30.reuse ;  /* 0x0000000e1e277819 */ /* 0x100fe40000010e1e */
[----:B------:R-:W-:Y:S02]  /*2770*/  SHF.R.U32.HI R30, RZ, 0x3, R30 ;  /* 0x00000003ff1e7819 */ /* 0x000fe4000001161e */
[----:B------:R-:W-:Y:S02]  /*2780*/  IADD3 R35, PT, PT, R19, R35, R40 ;  /* 0x0000002313237210 */ /* 0x000fe40007ffe028 */
[----:B------:R-:W-:Y:S01]  /*2790*/  LOP3.LUT R30, R30, R38, R39, 0x96, !PT ;  /* 0x000000261e1e7212 */ /* 0x000fe200078e9627 */
[----:B------:R-:W-:-:S04]  /*27a0*/  IMAD.IADD R31, R31, 0x1, R18 ;  /* 0x000000011f1f7824 */ /* 0x000fc800078e0212 */
[----:B------:R-:W-:Y:S01]  /*27b0*/  IMAD.IADD R35, R30, 0x1, R35 ;  /* 0x000000011e237824 */ /* 0x000fe200078e0223 */
[----:B------:R4:W-:Y:S04]  /*27c0*/  STL [R34+0x8], R31 ;  /* 0x0000081f22007387 */ /* 0x0009e80000100800 */
[----:B------:R4:W-:Y:S01]  /*27d0*/  STL [R34+0xc], R35 ;  /* 0x00000c2322007387 */ /* 0x0009e20000100800 */
[----:B------:R-:W-:Y:S05]  /*27e0*/  @P1 BRA `(.L_x_15) ;  /* 0xfffffffc00281947 */ /* 0x000fea000383ffff */
[----:B------:R-:W-:Y:S05]  /*27f0*/  @P0 BRA `(.L_x_16) ;  /* 0x0000000000300947 */ /* 0x000fea0003800000 */
[----:B----4-:R-:W2:Y:S02]  /*2800*/  LDC.64 R16, c[0x0][0x390] ;  /* 0x0000e400ff107b82 */ /* 0x010ea40000000a00 */
[----:B--2---:R-:W2:Y:S02]  /*2810*/  LDG.E R18, desc[UR8][R16.64+0x4] ;  /* 0x0000040810127981 */ /* 0x004ea4000c1e1900 */
[----:B--2---:R-:W-:-:S13]  /*2820*/  ISETP.NE.AND P1, PT, R18, RZ, PT ;  /* 0x000000ff1200720c */ /* 0x004fda0003f25270 */
[----:B------:R-:W-:Y:S05]  /*2830*/  @P1 BRA `(.L_x_16) ;  /* 0x0000000000201947 */ /* 0x000fea0003800000 */
[----:B------:R-:W2:Y:S02]  /*2840*/  LDG.E R18, desc[UR8][R16.64+0x8] ;  /* 0x0000080810127981 */ /* 0x000ea4000c1e1900 */
[----:B--2---:R-:W-:-:S13]  /*2850*/  ISETP.NE.AND P1, PT, R18, RZ, PT ;  /* 0x000000ff1200720c */ /* 0x004fda0003f25270 */
[----:B------:R-:W-:Y:S05]  /*2860*/  @P1 BRA `(.L_x_16) ;  /* 0x0000000000141947 */ /* 0x000fea0003800000 */
[----:B------:R-:W2:Y:S01]  /*2870*/  LDG.E R16, desc[UR8][R16.64+0xc] ;  /* 0x00000c0810107981 */ /* 0x000ea2000c1e1900 */
[----:B------:R-:W-:-:S05]  /*2880*/  VIADD R19, R3, 0x96a522ad ;  /* 0x96a522ad03137836 */ /* 0x000fca0000000000 */
[----:B------:R-:W-:Y:S02]  /*2890*/  LOP3.LUT R30, R32, R19, RZ, 0x3c, !PT ;  /* 0x00000013201e7212 */ /* 0x000fe400078e3cff */
[----:B--2---:R-:W-:-:S13]  /*28a0*/  ISETP.NE.AND P1, PT, R16, RZ, PT ;  /* 0x000000ff1000720c */ /* 0x004fda0003f25270 */
[----:B------:R-:W-:Y:S05]  /*28b0*/  @!P1 BRA `(.L_x_4) ;  /* 0x00000088005c9947 */ /* 0x000fea0003800000 */
.L_x_16:
[----:B----4-:R-:W-:Y:S01]  /*28c0*/  VIADD R16, R0, 0x2 ;  /* 0x0000000200107836 */ /* 0x010fe20000000000 */
[----:B------:R2:W-:Y:S01]  /*28d0*/  STL.128 [R1], R4 ;  /* 0x0000000401007387 */ /* 0x0005e20000100c00 */
[----:B------:R-:W-:Y:S02]  /*28e0*/  IMAD.MOV.U32 R17, RZ, RZ, -0x2daee0ad ;  /* 0xd2511f53ff117424 */ /* 0x000fe400078e00ff */
[----:B------:R-:W-:Y:S01]  /*28f0*/  IMAD.HI.U32 R16, R16, -0x2daee0ad, RZ ;  /* 0xd2511f5310107827 */ /* 0x000fe200078e00ff */
[----:B------:R2:W-:Y:S03]  /*2900*/  STL.128 [R1+0x10], R8 ;  /* 0x0000100801007387 */ /* 0x0005e60000100c00 */
[----:B------:R-:W-:Y:S01]  /*2910*/  IMAD R17, R0, R17, -0x2daee0ad ;  /* 0xd2511f5300117424 */ /* 0x000fe200078e0211 */
[----:B------:R-:W-:Y:S01]  /*2920*/  LOP3.LUT R16, R22, R16, R3, 0x96, !PT ;  /* 0x0000001016107212 */ /* 0x000fe200078e9603 */
[----:B------:R-:W-:Y:S01]  /*2930*/  VIADD R30, R3, 0xbb67ae85 ;  /* 0xbb67ae85031e7836 */ /* 0x000fe20000000000 */
[----:B------:R2:W-:Y:S01]  /*2940*/  STL.128 [R1+0x20], RZ ;  /* 0x000020ff01007387 */ /* 0x0005e20000100c00 */
[----:B------:R-:W-:-:S02]  /*2950*/  VIADD R17, R17, 0xd2511f53 ;  /* 0xd2511f5311117836 */ /* 0x000fc40000000000 */
[----:B------:R-:W-:Y:S01]  /*2960*/  IMAD.WIDE.U32 R18, R16, -0x326172a9, RZ ;  /* 0xcd9e8d5710127825 */ /* 0x000fe200078e00ff */
[----:B------:R2:W-:Y:S02]  /*2970*/  STL.128 [R1+0x30], RZ ;  /* 0x000030ff01007387 */ /* 0x0005e40000100c00 */
        /* <DEDUP_REMOVED lines=10> */
[----:B------:R-:W-:Y:S01]  /*2a20*/  IMAD.WIDE.U32 R30, R30, -0x2daee0ad, RZ ;  /* 0xd2511f531e1e7825 */ /* 0x000fe200078e00ff */
[----:B------:R-:W-:-:S03]  /*2a30*/  LOP3.LUT R18, R19, R26, R33, 0x96, !PT ;  /* 0x0000001a13127212 */ /* 0x000fc600078e9621 */
        /* <DEDUP_REMOVED lines=25> */
[----:B------:R-:W-:-:S05]  /*2bd0*/  VIADD R33, R2, 0x5384540f ;  /* 0x5384540f02217836 */ /* 0x000fca0000000000 */
[----:B------:R-:W-:Y:S01]  /*2be0*/  LOP3.LUT R32, R33, R16, R19, 0x96, !PT ;  /* 0x0000001021207212 */ /* 0x000fe200078e9613 */
[----:B------:R-:W-:-:S04]  /*2bf0*/  IMAD.WIDE.U32 R16, R17, -0x326172a9, RZ ;  /* 0xcd9e8d5711107825 */ /* 0x000fc800078e00ff */
[----:B------:R-:W-:Y:S01]  /*2c00*/  IMAD.WIDE.U32 R32, R32, -0x2daee0ad, RZ ;  /* 0xd2511f5320207825 */ /* 0x000fe200078e00ff */
[----:B------:R-:W-:-:S04]  /*2c10*/  LOP3.LUT R34, R14, R18, R17, 0x96, !PT ;  /* 0x000000120e227212 */ /* 0x000fc800078e9611 */
[----:B------:R-:W-:Y:S01]  /*2c20*/  LOP3.LUT R38, R24, R30, R33, 0x96, !PT ;  /* 0x0000001e18267212 */ /* 0x000fe200078e9621 */
[----:B------:R-:W-:-:S04]  /*2c30*/  IMAD.WIDE.U32 R34, R34, -0x2daee0ad, RZ ;  /* 0xd2511f5322227825 */ /* 0x000fc800078e00ff */
[----:B------:R-:W-:Y:S01]  /*2c40*/  IMAD.WIDE.U32 R38, R38, -0x326172a9, RZ ;  /* 0xcd9e8d5726267825 */ /* 0x000fe200078e00ff */
[----:B------:R-:W-:-:S04]  /*2c50*/  LOP3.LUT R32, R32, R35, RZ, 0x3c, !PT ;  /* 0x0000002320207212 */ /* 0x000fc800078e3cff */
[----:B--2---:R-:W-:-:S07]  /*2c60*/  LOP3.LUT R33, R23, R16, R39, 0x96, !PT ;  /* 0x0000001017217212 */ /* 0x004fce00078e9627 */
.L_x_17:
[----:B----4-:R-:W-:-:S05]  /*2c70*/  LEA R41, R40, UR10, 0x2 ;  /* 0x0000000a28297c11 */ /* 0x010fca000f8e10ff */
[----:B------:R-:W2:Y:S04]  /*2c80*/  LDL.64 R30, [R41+-0x8] ;  /* 0xfffff800291e7983 */ /* 0x000ea80000100a00 */
[----:B------:R-:W3:Y:S04]  /*2c90*/  LDL R43, [R41+-0x1c] ;  /* 0xffffe400292b7983 */ /* 0x000ee80000100800 */
[----:B------:R-:W3:Y:S01]  /*2ca0*/  LDL.128 R16, [R41+-0x40] ;  /* 0xffffc00029107983 */ /* 0x000ee20000100c00 */
[C-C-:B--2---:R-:W-:Y:S02]  /*2cb0*/  SHF.L.W.U32.HI R42, R30.reuse, 0xf, R30.reuse ;  /* 0x0000000f1e2a7819 */ /* 0x144fe40000010e1e */
[----:B------:R-:W-:-:S02]  /*2cc0*/  SHF.L.W.U32.HI R45, R30, 0xd, R30 ;  /* 0x0000000d1e2d7819 */ /* 0x000fc40000010e1e */
[----:B------:R-:W-:-:S04]  /*2cd0*/  SHF.R.U32.HI R30, RZ, 0xa, R30 ;  /* 0x0000000aff1e7819 */ /* 0x000fc8000001161e */
[----:B------:R-:W-:Y:S02]  /*2ce0*/  LOP3.LUT R42, R30, R42, R45, 0x96, !PT ;  /* 0x0000002a1e2a7212 */ /* 0x000fe400078e962d */
[C-C-:B------:R-:W-:Y:S02]  /*2cf0*/  SHF.L.W.U32.HI R30, R31.reuse, 0xf, R31.reuse ;  /* 0x0000000f1f1e7819 */ /* 0x140fe40000010e1f */
[--C-:B------:R-:W-:Y:S02]  /*2d00*/  SHF.L.W.U32.HI R45, R31, 0xd, R31.reuse ;  /* 0x0000000d1f2d7819 */ /* 0x100fe40000010e1f */
[----:B------:R-:W-:Y:S02]  /*2d10*/  SHF.R.U32.HI R31, RZ, 0xa, R31 ;  /* 0x0000000aff1f7819 */ /* 0x000fe4000001161f */
[----:B---3--:R-:W-:Y:S02]  /*2d20*/  IADD3 R16, PT, PT, R16, R42, R43 ;  /* 0x0000002a10107210 */ /* 0x008fe40007ffe02b */
[----:B------:R-:W-:-:S02]  /*2d30*/  LOP3.LUT R30, R31, R30, R45, 0x96, !PT ;  /* 0x0000001e1f1e7212 */ /* 0x000fc400078e962d */
[C-C-:B------:R-:W-:Y:S02]  /*2d40*/  SHF.L.W.U32.HI R42, R17.reuse, 0xe, R17.reuse ;  /* 0x0000000e112a7819 */ /* 0x140fe40000010e11 */
[--C-:B------:R-:W-:Y:S02]  /*2d50*/  SHF.L.W.U32.HI R31, R17, 0x19, R17.reuse ;  /* 0x00000019111f7819 */ /* 0x100fe40000010e11 */
[----:B------:R-:W-:-:S04]  /*2d60*/  SHF.R.U32.HI R43, RZ, 0x3, R17 ;  /* 0x00000003ff2b7819 */ /* 0x000fc80000011611 */
[----:B------:R-:W-:Y:S02]  /*2d70*/  LOP3.LUT R31, R43, R31, R42, 0x96, !PT ;  /* 0x0000001f2b1f7212 */ /* 0x000fe400078e962a */
[----:B------:R-:W2:Y:S03]  /*2d80*/  LDL R42, [R41+-0x18] ;  /* 0xffffe800292a7983 */ /* 0x000ea60000100800 */
[----:B------:R-:W-:Y:S01]  /*2d90*/  IMAD.IADD R16, R31, 0x1, R16 ;  /* 0x000000011f107824 */ /* 0x000fe200078e0210 */
[----:B------:R-:W-:Y:S02]  /*2da0*/  SHF.R.U32.HI R31, RZ, 0x3, R18 ;  /* 0x00000003ff1f7819 */ /* 0x000fe40000011612 */
[----:B--2---:R-:W-:Y:S02]  /*2db0*/  IADD3 R42, PT, PT, R17, R30, R42 ;  /* 0x0000001e112a7210 */ /* 0x004fe40007ffe02a */
[----:B------:R-:W-:-:S02]  /*2dc0*/  SHF.L.W.U32.HI R17, R18, 0x19, R18 ;  /* 0x0000001912117819 */ /* 0x000fc40000010e12 */
[----:B------:R-:W-:-:S04]  /*2dd0*/  SHF.L.W.U32.HI R30, R18, 0xe, R18 ;  /* 0x0000000e121e7819 */ /* 0x000fc80000010e12 */
[----:B------:R-:W-:Y:S02]  /*2de0*/  LOP3.LUT R17, R31, R17, R30, 0x96, !PT ;  /* 0x000000111f117212 */ /* 0x000fe400078e961e */
[C-C-:B------:R-:W-:Y:S02]  /*2df0*/  SHF.L.W.U32.HI R30, R16.reuse, 0xf, R16.reuse ;  /* 0x0000000f101e7819 */ /* 0x140fe40000010e10 */
[----:B------:R-:W-:Y:S01]  /*2e00*/  SHF.L.W.U32.HI R31, R16, 0xd, R16 ;  /* 0x0000000d101f7819 */ /* 0x000fe20000010e10 */
[----:B------:R-:W-:Y:S01]  /*2e10*/  IMAD.IADD R17, R17, 0x1, R42 ;  /* 0x0000000111117824 */ /* 0x000fe200078e022a */
[----:B------:R-:W-:-:S04]  /*2e20*/  SHF.R.U32.HI R42, RZ, 0xa, R16 ;  /* 0x0000000aff2a7819 */ /* 0x000fc80000011610 */
[----:B------:R-:W-:Y:S02]  /*2e30*/  LOP3.LUT R31, R42, R30, R31, 0x96, !PT ;  /* 0x0000001e2a1f7212 */ /* 0x000fe400078e961f */
[----:B------:R-:W2:Y:S01]  /*2e40*/  LDL R30, [R41+-0x14] ;  /* 0xffffec00291e7983 */ /* 0x000ea20000100800 */
[----:B------:R-:W-:Y:S02]  /*2e50*/  SHF.R.U32.HI R42, RZ, 0x3, R19 ;  /* 0x00000003ff2a7819 */ /* 0x000fe40000011613 */
[----:B------:R-:W-:Y:S02]  /*2e60*/  SHF.L.W.U32.HI R43, R17, 0xd, R17 ;  /* 0x0000000d112b7819 */ /* 0x000fe40000010e11 */
[----:B--2---:R-:W-:Y:S02]  /*2e70*/  IADD3 R18, PT, PT, R18, R31, R30 ;  /* 0x0000001f12127210 */ /* 0x004fe40007ffe01e */
[C-C-:B------:R-:W-:Y:S02]  /*2e80*/  SHF.L.W.U32.HI R31, R19.reuse, 0x19, R19.reuse ;  /* 0x00000019131f7819 */ /* 0x140fe40000010e13 */
[----:B------:R-:W-:-:S04]  /*2e90*/  SHF.L.W.U32.HI R30, R19, 0xe, R19 ;  /* 0x0000000e131e7819 */ /* 0x000fc80000010e13 */
[----:B------:R-:W-:Y:S02]  /*2ea0*/  LOP3.LUT R31, R42, R31, R30, 0x96, !PT ;  /* 0x0000001f2a1f7212 */ /* 0x000fe400078e961e */
[--C-:B------:R-:W-:Y:S02]  /*2eb0*/  SHF.L.W.U32.HI R30, R17, 0xf, R17.reuse ;  /* 0x0000000f111e7819 */ /* 0x100fe40000010e11 */
[----:B------:R-:W-:-:S04]  /*2ec0*/  SHF.R.U32.HI R42, RZ, 0xa, R17 ;  /* 0x0000000aff2a7819 */ /* 0x000fc80000011611 */
[----:B------:R-:W-:Y:S02]  /*2ed0*/  LOP3.LUT R42, R42, R30, R43, 0x96, !PT ;  /* 0x0000001e2a2a7212 */ /* 0x000fe400078e962b */
[----:B------:R-:W2:Y:S04]  /*2ee0*/  LDL R43, [R41+-0x10] ;  /* 0xfffff000292b7983 */ /* 0x000ea80000100800 */
[----:B------:R-:W3:Y:S01]  /*2ef0*/  LDL R30, [R41+-0x30] ;  /* 0xffffd000291e7983 */ /* 0x000ee20000100800 */
[----:B------:R-:W-:Y:S02]  /*2f00*/  IMAD.IADD R18, R31, 0x1, R18 ;  /* 0x000000011f127824 */ /* 0x000fe400078e0212 */
[----:B------:R-:W-:Y:S01]  /*2f10*/  VIADD R40, R40, 0x4 ;  /* 0x0000000428287836 */ /* 0x000fe20000000000 */
[----:B------:R4:W-:Y:S04]  /*2f20*/  STL.64 [R41], R16 ;  /* 0x0000001029007387 */ /* 0x0009e80000100a00 */
[----:B------:R4:W-:Y:S01]  /*2f30*/  STL [R41+0x8], R18 ;  /* 0x0000081229007387 */ /* 0x0009e20000100800 */
[----:B------:R-:W-:-:S02]  /*2f40*/  ISETP.NE.AND P1, PT, R40, 0x40, PT ;  /* 0x000000402800780c */ /* 0x000fc40003f25270 */
[----:B--2---:R-:W-:Y:S02]  /*2f50*/  IADD3 R44, PT, PT, R19, R42, R43 ;  /* 0x0000002a132c7210 */ /* 0x004fe40007ffe02b */
[C-C-:B---3--:R-:W-:Y:S02]  /*2f60*/  SHF.L.W.U32.HI R19, R30.reuse, 0x19, R30.reuse ;  /* 0x000000191e137819 */ /* 0x148fe40000010e1e */
[--C-:B------:R-:W-:Y:S02]  /*2f70*/  SHF.L.W.U32.HI R42, R30, 0xe, R30.reuse ;  /* 0x0000000e1e2a7819 */ /* 0x100fe40000010e1e */
[----:B------:R-:W-:-:S04]  /*2f80*/  SHF.R.U32.HI R30, RZ, 0x3, R30 ;  /* 0x00000003ff1e7819 */ /* 0x000fc8000001161e */
[----:B------:R-:W-:-:S05]  /*2f90*/  LOP3.LUT R19, R30, R19, R42, 0x96, !PT ;  /* 0x000000131e137212 */ /* 0x000fca00078e962a */
[----:B------:R-:W-:-:S05]  /*2fa0*/  IMAD.IADD R44, R19, 0x1, R44 ;  /* 0x00000001132c7824 */ /* 0x000fca00078e022c */
        /* <DEDUP_REMOVED lines=14> */
.L_x_18:
[----:B------:R2:W-:Y:S01]  /*3090*/  STL.128 [R1], R4 ;  /* 0x0000000401007387 */ /* 0x0005e20000100c00 */
[----:B------:R-:W-:-:S03]  /*30a0*/  IMAD.MOV.U32 R36, RZ, RZ, 0x10 ;  /* 0x00000010ff247424 */ /* 0x000fc600078e00ff */
[----:B------:R2:W-:Y:S04]  /*30b0*/  STL.128 [R1+0x10], R8 ;  /* 0x0000100801007387 */ /* 0x0005e80000100c00 */
[----:B------:R2:W-:Y:S04]  /*30c0*/  STL.128 [R1+0x20], RZ ;  /* 0x000020ff01007387 */ /* 0x0005e80000100c00 */
[----:B------:R2:W-:Y:S02]  /*30d0*/  STL.128 [R1+0x30], RZ ;  /* 0x000030ff01007387 */ /* 0x0005e40000100c00 */
.L_x_19:
[----:B--2---:R-:W-:-:S05]  /*30e0*/  LEA R37, R36, UR10, 0x2 ;  /* 0x0000000a24257c11 */ /* 0x004fca000f8e10ff */
[----:B------:R-:W3:Y:S04]  /*30f0*/  LDL.64 R30, [R37+-0x8] ;  /* 0xfffff800251e7983 */ /* 0x000ee80000100a00 */
[----:B----4-:R-:W4:Y:S04]  /*3100*/  LDL R41, [R37+-0x1c] ;  /* 0xffffe40025297983 */ /* 0x010f280000100800 */
        /* <DEDUP_REMOVED lines=63> */
.L_x_20:
[----:B------:R3:W-:Y:S01]  /*3500*/  STL.128 [R1], R4 ;  /* 0x0000000401007387 */ /* 0x0007e20000100c00 */
[----:B------:R-:W-:-:S03]  /*3510*/  IMAD.MOV.U32 R33, RZ, RZ, 0x10 ;  /* 0x00000010ff217424 */ /* 0x000fc600078e00ff */
[----:B------:R3:W-:Y:S04]  /*3520*/  STL.128 [R1+0x10], R8 ;  /* 0x0000100801007387 */ /* 0x0007e80000100c00 */
[----:B------:R3:W-:Y:S04]  /*3530*/  STL.128 [R1+0x20], RZ ;  /* 0x000020ff01007387 */ /* 0x0007e80000100c00 */
[----:B------:R3:W-:Y:S02]  /*3540*/  STL.128 [R1+0x30], RZ ;  /* 0x000030ff01007387 */ /* 0x0007e40000100c00 */
.L_x_21:
[----:B--2---:R-:W-:-:S05]  /*3550*/  LEA R36, R33, UR10, 0x2 ;  /* 0x0000000a21247c11 */ /* 0x004fca000f8e10ff */
[----:B------:R-:W4:Y:S04]  /*3560*/  LDL.64 R30, [R36+-0x8] ;  /* 0xfffff800241e7983 */ /* 0x000f280000100a00 */
[----:B------:R-:W5:Y:S04]  /*3570*/  LDL R41, [R36+-0x1c] ;  /* 0xffffe40024297983 */ /* 0x000f680000100800 */
[----:B--2---:R-:W2:Y:S01]  /*3580*/  LDL.128 R16, [R36+-0x40] ;  /* 0xffffc00024107983 */ /* 0x004ea20000100c00 */
[C-C-:B----4-:R-:W-:Y:S02]  /*3590*/  SHF.L.W.U32.HI R37, R30.reuse, 0xf, R30.reuse ;  /* 0x0000000f1e257819 */ /* 0x150fe40000010e1e */
[----:B------:R-:W-:-:S02]  /*35a0*/  SHF.L.W.U32.HI R40, R30, 0xd, R30 ;  /* 0x0000000d1e287819 */ /* 0x000fc40000010e1e */
[----:B------:R-:W-:-:S04]  /*35b0*/  SHF.R.U32.HI R30, RZ, 0xa, R30 ;  /* 0x0000000aff1e7819 */ /* 0x000fc8000001161e */
[----:B------:R-:W-:Y:S02]  /*35c0*/  LOP3.LUT R37, R30, R37, R40, 0x96, !PT ;  /* 0x000000251e257212 */ /* 0x000fe400078e9628 */
[C---:B--2---:R-:W-:Y:S02]  /*35d0*/  SHF.L.W.U32.HI R30, R17.reuse, 0x19, R17 ;  /* 0x00000019111e7819 */ /* 0x044fe40000010e11 */
[----:B-----5:R-:W-:Y:S02]  /*35e0*/  IADD3 R16, PT, PT, R16, R37, R41 ;  /* 0x0000002510107210 */ /* 0x020fe40007ffe029 */
        /* <DEDUP_REMOVED lines=12> */
[----:B------:R-:W2:Y:S01]  /*36b0*/  LDL R37, [R36+-0x18] ;  /* 0xffffe80024257983 */ /* 0x000ea20000100800 */
[--C-:B------:R-:W-:Y:S02]  /*36c0*/  SHF.R.U32.HI R42, RZ, 0xa, R16.reuse ;  /* 0x0000000aff2a7819 */ /* 0x100fe40000011610 */
[C-C-:B------:R-:W-:Y:S02]  /*36d0*/  SHF.L.W.U32.HI R40, R16.reuse, 0xf, R16.reuse ;  /* 0x0000000f10287819 */ /* 0x140fe40000010e10 */
[----:B------:R-:W-:-:S04]  /*36e0*/  SHF.L.W.U32.HI R41, R16, 0xd, R16 ;  /* 0x0000000d10297819 */ /* 0x000fc80000010e10 */
[----:B------:R-:W-:Y:S02]  /*36f0*/  LOP3.LUT R43, R42, R40, R41, 0x96, !PT ;  /* 0x000000282a2b7212 */ /* 0x000fe400078e9629 */
[----:B------:R-:W4:Y:S04]  /*3700*/  LDL R42, [R36+-0x14] ;  /* 0xffffec00242a7983 */ /* 0x000f280000100800 */
[----:B------:R-:W5:Y:S04]  /*3710*/  LDL R40, [R36+-0x10] ;  /* 0xfffff00024287983 */ /* 0x000f680000100800 */
[----:B------:R-:W3:Y:S01]  /*3720*/  LDL R41, [R36+-0x30] ;  /* 0xffffd00024297983 */ /* 0x000ee20000100800 */
[----:B------:R-:W-:-:S05]  /*3730*/  VIADD R33, R33, 0x4 ;  /* 0x0000000421217836 */ /* 0x000fca0000000000 */
[----:B------:R-:W-:Y:S02]  /*3740*/  ISETP.NE.AND P1, PT, R33, 0x40, PT ;  /* 0x000000402100780c */ /* 0x000fe40003f25270 */
[----:B--2---:R-:W-:-:S05]  /*3750*/  IADD3 R30, PT, PT, R17, R30, R37 ;  /* 0x0000001e111e7210 */ /* 0x004fca0007ffe025 */
        /* <DEDUP_REMOVED lines=12> */
[C-C-:B---3--:R-:W-:Y:S02]  /*3820*/  SHF.L.W.U32.HI R19, R41.reuse, 0x19, R41.reuse ;  /* 0x0000001929137819 */ /* 0x148fe40000010e29 */
        /* <DEDUP_REMOVED lines=20> */
.L_x_22:
[----:B------:R3:W-:Y:S01]  /*3970*/  STL.128 [R1], R4 ;  /* 0x0000000401007387 */ /* 0x0007e20000100c00 */
[----:B------:R-:W-:-:S03]  /*3980*/  IMAD.MOV.U32 R33, RZ, RZ, 0x10 ;  /* 0x00000010ff217424 */ /* 0x000fc600078e00ff */
[----:B------:R3:W-:Y:S04]  /*3990*/  STL.128 [R1+0x10], R8 ;  /* 0x0000100801007387 */ /* 0x0007e80000100c00 */
[----:B------:R3:W-:Y:S04]  /*39a0*/  STL.128 [R1+0x20], RZ ;  /* 0x000020ff01007387 */ /* 0x0007e80000100c00 */
[----:B------:R3:W-:Y:S02]  /*39b0*/  STL.128 [R1+0x30], RZ ;  /* 0x000030ff01007387 */ /* 0x0007e40000100c00 */
.L_x_23:
[----:B--2-4-:R-:W-:-:S05]  /*39c0*/  LEA R36, R33, UR10, 0x2 ;  /* 0x0000000a21247c11 */ /* 0x014fca000f8e10ff */
[----:B------:R-:W2:Y:S04]  /*39d0*/  LDL.64 R30, [R36+-0x8] ;  /* 0xfffff800241e7983 */ /* 0x000ea80000100a00 */
[----:B------:R-:W4:Y:S04]  /*39e0*/  LDL R37, [R36+-0x1c] ;  /* 0xffffe40024257983 */ /* 0x000f280000100800 */
[----:B------:R-:W4:Y:S04]  /*39f0*/  LDL.128 R16, [R36+-0x40] ;  /* 0xffffc00024107983 */ /* 0x000f280000100c00 */
[----:B------:R-:W5:Y:S01]  /*3a00*/  LDL R38, [R36+-0x18] ;  /* 0xffffe80024267983 */ /* 0x000f620000100800 */
        /* <DEDUP_REMOVED lines=8> */
[----:B------:R-:W3:Y:S03]  /*3a90*/  LDL R40, [R36+-0x10] ;  /* 0xfffff00024287983 */ /* 0x000ee60000100800 */
[----:B------:R-:W-:-:S02]  /*3aa0*/  LOP3.LUT R31, R31, R30, R43, 0x96, !PT ;  /* 0x0000001e1f1f7212 */ /* 0x000fc400078e962b */
[----:B------:R-:W3:Y:S01]  /*3ab0*/  LDL R30, [R36+-0x30] ;  /* 0xffffd000241e7983 */ /* 0x000ee20000100800 */
[----:B----4-:R-:W-:Y:S02]  /*3ac0*/  IADD3 R43, PT, PT, R16, R41, R37 ;  /* 0x00000029102b7210 */ /* 0x010fe40007ffe025 */
[C-C-:B------:R-:W-:Y:S02]  /*3ad0*/  SHF.L.W.U32.HI R16, R17.reuse, 0x19, R17.reuse ;  /* 0x0000001911107819 */ /* 0x140fe40000010e11 */
[--C-:B------:R-:W-:Y:S02]  /*3ae0*/  SHF.L.W.U32.HI R37, R17, 0xe, R17.reuse ;  /* 0x0000000e11257819 */ /* 0x100fe40000010e11 */
[----:B------:R-:W-:-:S04]  /*3af0*/  SHF.R.U32.HI R41, RZ, 0x3, R17 ;  /* 0x00000003ff297819 */ /* 0x000fc80000011611 */
[----:B------:R-:W-:Y:S02]  /*3b00*/  LOP3.LUT R16, R41, R16, R37, 0x96, !PT ;  /* 0x0000001029107212 */ /* 0x000fe400078e9625 */
[----:B-----5:R-:W-:Y:S02]  /*3b10*/  IADD3 R17, PT, PT, R17, R31, R38 ;  /* 0x0000001f11117210 */ /* 0x020fe40007ffe026 */
        /* <DEDUP_REMOVED lines=22> */
[C-C-:B---3--:R-:W-:Y:S02]  /*3c80*/  SHF.L.W.U32.HI R38, R30.reuse, 0x19, R30.reuse ;  /* 0x000000191e267819 */ /* 0x148fe40000010e1e */
        /* <DEDUP_REMOVED lines=22> */
.L_x_24:
        /* <DEDUP_REMOVED lines=59> */
.L_x_25:
        /* <DEDUP_REMOVED lines=66> */
.L_x_26:
[----:B------:R2:W-:Y:S01]  /*45c0*/  STL.128 [R1], R4 ;  /* 0x0000000401007387 */ /* 0x0005e20000100c00 */
[----:B------:R-:W-:-:S03]  /*45d0*/  IMAD.MOV.U32 R34, RZ, RZ, 0x10 ;  /* 0x00000010ff227424 */ /* 0x000fc600078e00ff */
[----:B------:R2:W-:Y:S04]  /*45e0*/  STL.128 [R1+0x10], R8 ;  /* 0x0000100801007387 */ /* 0x0005e80000100c00 */
[----:B------:R2:W-:Y:S04]  /*45f0*/  STL.128 [R1+0x20], RZ ;  /* 0x000020ff01007387 */ /* 0x0005e80000100c00 */
[----:B------:R2:W-:Y:S02]  /*4600*/  STL.128 [R1+0x30], RZ ;  /* 0x000030ff01007387 */ /* 0x0005e40000100c00 */
.L_x_27:
        /* <DEDUP_REMOVED lines=66> */
.L_x_28:
[----:B------:R3:W-:Y:S01]  /*4a30*/  STL.128 [R1], R4 ;  /* 0x0000000401007387 */ /* 0x0007e20000100c00 */
[----:B------:R-:W-:-:S03]  /*4a40*/  IMAD.MOV.U32 R33, RZ, RZ, 0x10 ;  /* 0x00000010ff217424 */ /* 0x000fc600078e00ff */
[----:B------:R3:W-:Y:S04]  /*4a50*/  STL.128 [R1+0x10], R8 ;  /* 0x0000100801007387 */ /* 0x0007e80000100c00 */
[----:B------:R3:W-:Y:S04]  /*4a60*/  STL.128 [R1+0x20], RZ ;  /* 0x000020ff01007387 */ /* 0x0007e80000100c00 */
[----:B------:R3:W-:Y:S02]  /*4a70*/  STL.128 [R1+0x30], RZ ;  /* 0x000030ff01007387 */ /* 0x0007e40000100c00 */
.L_x_29:
        /* <DEDUP_REMOVED lines=66> */
.L_x_30:
[----:B------:R3:W-:Y:S01]  /*4ea0*/  STL.128 [R1], R4 ;  /* 0x0000000401007387 */ /* 0x0007e20000100c00 */
[----:B------:R-:W-:-:S03]  /*4eb0*/  IMAD.MOV.U32 R33, RZ, RZ, 0x10 ;  /* 0x00000010ff217424 */ /* 0x000fc600078e00ff */
[----:B------:R3:W-:Y:S04]  /*4ec0*/  STL.128 [R1+0x10], R8 ;  /* 0x0000100801007387 */ /* 0x0007e80000100c00 */
[----:B------:R3:W-:Y:S04]  /*4ed0*/  STL.128 [R1+0x20], RZ ;  /* 0x000020ff01007387 */ /* 0x0007e80000100c00 */
[----:B------:R3:W-:Y:S02]  /*4ee0*/  STL.128 [R1+0x30], RZ ;  /* 0x000030ff01007387 */ /* 0x0007e40000100c00 */
.L_x_31:
        /* <DEDUP_REMOVED lines=67> */
.L_x_32:
        /* <DEDUP_REMOVED lines=59> */
.L_x_33:
        /* <DEDUP_REMOVED lines=66> */
.L_x_34:
[----:B------:R2:W-:Y:S01]  /*5af0*/  STL.128 [R1], R4 ;  /* 0x0000000401007387 */ /* 0x0005e20000100c00 */
[----:B------:R-:W-:-:S03]  /*5b00*/  IMAD.MOV.U32 R36, RZ, RZ, 0x10 ;  /* 0x00000010ff247424 */ /* 0x000fc600078e00ff */
[----:B------:R2:W-:Y:S04]  /*5b10*/  STL.128 [R1+0x10], R8 ;  /* 0x0000100801007387 */ /* 0x0005e80000100c00 */
[----:B------:R2:W-:Y:S04]  /*5b20*/  STL.128 [R1+0x20], RZ ;  /* 0x000020ff01007387 */ /* 0x0005e80000100c00 */
[----:B------:R2:W-:Y:S02]  /*5b30*/  STL.128 [R1+0x30], RZ ;  /* 0x000030ff01007387 */ /* 0x0005e40000100c00 */
.L_x_35:
        /* <DEDUP_REMOVED lines=66> */
.L_x_36:
[----:B------:R3:W-:Y:S01]  /*5f60*/  STL.128 [R1], R4 ;  /* 0x0000000401007387 */ /* 0x0007e20000100c00 */
[----:B------:R-:W-:-:S03]  /*5f70*/  IMAD.MOV.U32 R33, RZ, RZ, 0x10 ;  /* 0x00000010ff217424 */ /* 0x000fc600078e00ff */
[----:B------:R3:W-:Y:S04]  /*5f80*/  STL.128 [R1+0x10], R8 ;  /* 0x0000100801007387 */ /* 0x0007e80000100c00 */
[----:B------:R3:W-:Y:S04]  /*5f90*/  STL.128 [R1+0x20], RZ ;  /* 0x000020ff01007387 */ /* 0x0007e80000100c00 */
[----:B------:R3:W-:Y:S02]  /*5fa0*/  STL.128 [R1+0x30], RZ ;  /* 0x000030ff01007387 */ /* 0x0007e40000100c00 */
.L_x_37:
        /* <DEDUP_REMOVED lines=66> */
.L_x_38:
[----:B------:R3:W-:Y:S01]  /*63d0*/  STL.128 [R1], R4 ;  /* 0x0000000401007387 */ /* 0x0007e20000100c00 */
[----:B------:R-:W-:-:S03]  /*63e0*/  IMAD.MOV.U32 R33, RZ, RZ, 0x10 ;  /* 0x00000010ff217424 */ /* 0x000fc600078e00ff */
[----:B------:R3:W-:Y:S04]  /*63f0*/  STL.128 [R1+0x10], R8 ;  /* 0x0000100801007387 */ /* 0x0007e80000100c00 */
[----:B------:R3:W-:Y:S04]  /*6400*/  STL.128 [R1+0x20], RZ ;  /* 0x000020ff01007387 */ /* 0x0007e80000100c00 */
[----:B------:R3:W-:Y:S02]  /*6410*/  STL.128 [R1+0x30], RZ ;  /* 0x000030ff01007387 */ /* 0x0007e40000100c00 */
.L_x_39:
        /* <DEDUP_REMOVED lines=67> */
.L_x_40:
        /* <DEDUP_REMOVED lines=59> */
.L_x_41:
        /* <DEDUP_REMOVED lines=66> */
.L_x_42:
[----:B------:R2:W-:Y:S01]  /*7020*/  STL.128 [R1], R4 ;  /* 0x0000000401007387 */ /* 0x0005e20000100c00 */
[----:B------:R-:W-:-:S03]  /*7030*/  IMAD.MOV.U32 R34, RZ, RZ, 0x10 ;  /* 0x00000010ff227424 */ /* 0x000fc600078e00ff */
[----:B------:R2:W-:Y:S04]  /*7040*/  STL.128 [R1+0x10], R8 ;  /* 0x0000100801007387 */ /* 0x0005e80000100c00 */
[----:B------:R2:W-:Y:S04]  /*7050*/  STL.128 [R1+0x20], RZ ;  /* 0x000020ff01007387 */ /* 0x0005e80000100c00 */
[----:B------:R2:W-:Y:S02]  /*7060*/  STL.128 [R1+0x30], RZ ;  /* 0x000030ff01007387 */ /* 0x0005e40000100c00 */
.L_x_43:
        /* <DEDUP_REMOVED lines=66> */
.L_x_44:
[----:B------:R3:W-:Y:S01]  /*7490*/  STL.128 [R1], R4 ;  /* 0x0000000401007387 */ /* 0x0007e20000100c00 */
[----:B------:R-:W-:-:S03]  /*74a0*/  IMAD.MOV.U32 R33, RZ, RZ, 0x10 ;  /* 0x00000010ff217424 */ /* 0x000fc600078e00ff */
[----:B------:R3:W-:Y:S04]  /*74b0*/  STL.128 [R1+0x10], R8 ;  /* 0x0000100801007387 */ /* 0x0007e80000100c00 */
[----:B------:R3:W-:Y:S04]  /*74c0*/  STL.128 [R1+0x20], RZ ;  /* 0x000020ff01007387 */ /* 0x0007e80000100c00 */
[----:B------:R3:W-:Y:S02]  /*74d0*/  STL.128 [R1+0x30], RZ ;  /* 0x000030ff01007387 */ /* 0x0007e40000100c00 */
.L_x_45:
        /* <DEDUP_REMOVED lines=66> */
.L_x_46:
[----:B------:R3:W-:Y:S01]  /*7900*/  STL.128 [R1], R4 ;  /* 0x0000000401007387 */ /* 0x0007e20000100c00 */
[----:B------:R-:W-:-:S03]  /*7910*/  IMAD.MOV.U32 R33, RZ, RZ, 0x10 ;  /* 0x00000010ff217424 */ /* 0x000fc600078e00ff */
[----:B------:R3:W-:Y:S04]  /*7920*/  STL.128 [R1+0x10], R8 ;  /* 0x0000100801007387 */ /* 0x0007e80000100c00 */
[----:B------:R3:W-:Y:S04]  /*7930*/  STL.128 [R1+0x20], RZ ;  /* 0x000020ff01007387 */ /* 0x0007e80000100c00 */
[----:B------:R3:W-:Y:S02]  /*7940*/  STL.128 [R1+0x30], RZ ;  /* 0x000030ff01007387 */ /* 0x0007e40000100c00 */
.L_x_47:
        /* <DEDUP_REMOVED lines=67> */
.L_x_48:
        /* <DEDUP_REMOVED lines=59> */
.L_x_49:
        /* <DEDUP_REMOVED lines=66> */
.L_x_50:
[----:B------:R2:W-:Y:S01]  /*8550*/  STL.128 [R1], R4 ;  /* 0x0000000401007387 */ /* 0x0005e20000100c00 */
[----:B------:R-:W-:-:S03]  /*8560*/  IMAD.MOV.U32 R36, RZ, RZ, 0x10 ;  /* 0x00000010ff247424 */ /* 0x000fc600078e00ff */
[----:B------:R2:W-:Y:S04]  /*8570*/  STL.128 [R1+0x10], R8 ;  /* 0x0000100801007387 */ /* 0x0005e80000100c00 */
[----:B------:R2:W-:Y:S04]  /*8580*/  STL.128 [R1+0x20], RZ ;  /* 0x000020ff01007387 */ /* 0x0005e80000100c00 */
[----:B------:R2:W-:Y:S02]  /*8590*/  STL.128 [R1+0x30], RZ ;  /* 0x000030ff01007387 */ /* 0x0005e40000100c00 */
.L_x_51:
        /* <DEDUP_REMOVED lines=66> */
.L_x_52:
[----:B------:R3:W-:Y:S01]  /*89c0*/  STL.128 [R1], R4 ;  /* 0x0000000401007387 */ /* 0x0007e20000100c00 */
[----:B------:R-:W-:-:S03]  /*89d0*/  IMAD.MOV.U32 R33, RZ, RZ, 0x10 ;  /* 0x00000010ff217424 */ /* 0x000fc600078e00ff */
[----:B------:R3:W-:Y:S04]  /*89e0*/  STL.128 [R1+0x10], R8 ;  /* 0x0000100801007387 */ /* 0x0007e80000100c00 */
[----:B------:R3:W-:Y:S04]  /*89f0*/  STL.128 [R1+0x20], RZ ;  /* 0x000020ff01007387 */ /* 0x0007e80000100c00 */
[----:B------:R3:W-:Y:S02]  /*8a00*/  STL.128 [R1+0x30], RZ ;  /* 0x000030ff01007387 */ /* 0x0007e40000100c00 */
.L_x_53:
        /* <DEDUP_REMOVED lines=66> */
.L_x_54:
[----:B------:R3:W-:Y:S01]  /*8e30*/  STL.128 [R1], R4 ;  /* 0x0000000401007387 */ /* 0x0007e20000100c00 */
[----:B------:R-:W-:-:S03]  /*8e40*/  IMAD.MOV.U32 R33, RZ, RZ, 0x10 ;  /* 0x00000010ff217424 */ /* 0x000fc600078e00ff */
[----:B------:R3:W-:Y:S04]  /*8e50*/  STL.128 [R1+0x10], R8 ;  /* 0x0000100801007387 */ /* 0x0007e80000100c00 */
[----:B------:R3:W-:Y:S04]  /*8e60*/  STL.128 [R1+0x20], RZ ;  /* 0x000020ff01007387 */ /* 0x0007e80000100c00 */
[----:B------:R3:W-:Y:S02]  /*8e70*/  STL.128 [R1+0x30], RZ ;  /* 0x000030ff01007387 */ /* 0x0007e40000100c00 */
.L_x_55:
        /* <DEDUP_REMOVED lines=67> */
.L_x_56:
        /* <DEDUP_REMOVED lines=14> */
[----:B------:R-:W-:Y:S02]  /*9390*/  VIADD R27, R3, 0x76cf5d0a ;  /* 0x76cf5d0a031b7836 */ /* 0x000fe40000000000 */
[----:B------:R-:W-:Y:S01]  /*93a0*/  IMAD.WIDE.U32 R16, R17, -0x326172a9, RZ ;  /* 0xcd9e8d5711107825 */ /* 0x000fe200078e00ff */
[----:B------:R-:W-:-:S03]  /*93b0*/  LOP3.LUT R18, R19, R28, R31, 0x96, !PT ;  /* 0x0000001c13127212 */ /* 0x000fc600078e961f */
[----:B------:R-:W-:Y:S02]  /*93c0*/  VIADD R31, R2, 0x3c6ef372 ;  /* 0x3c6ef372021f7836 */ /* 0x000fe40000000000 */
[----:B------:R-:W-:-:S03]  /*93d0*/  IMAD.WIDE.U32 R18, R18, -0x2daee0ad, RZ ;  /* 0xd2511f5312127825 */ /* 0x000fc600078e00ff */
[----:B------:R-:W-:Y:S01]  /*93e0*/  LOP3.LUT R30, R31, R30, R17, 0x96, !PT ;  /* 0x0000001e1f1e7212 */ /* 0x000fe200078e9611 */
[----:B------:R-:W-:Y:S01]  /*93f0*/  VIADD R17, R3, 0x32370b8f ;  /* 0x32370b8f03117836 */ /* 0x000fe20000000000 */
[----:B------:R-:W-:Y:S01]  /*9400*/  LOP3.LUT R26, R27, R26, R19, 0x96, !PT ;  /* 0x0000001a1b1a7212 */ /* 0x000fe200078e9613 */
[----:B------:R-:W-:Y:S02]  /*9410*/  VIADD R19, R2, 0xdaa66d2b ;  /* 0xdaa66d2b02137836 */ /* 0x000fe40000000000 */
        /* <DEDUP_REMOVED lines=33> */
[----:B------:R-:W-:-:S03]  /*9630*/  LOP3.LUT R28, R18, R33, RZ, 0x3c, !PT ;  /* 0x00000021121c7212 */ /* 0x000fc600078e3cff */
[----:B------:R-:W-:Y:S01]  /*9640*/  IMAD.MOV.U32 R30, RZ, RZ, 0x10 ;  /* 0x00000010ff1e7424 */ /* 0x000fe200078e00ff */
[----:B--2---:R-:W-:-:S07]  /*9650*/  LOP3.LUT R31, R23, R16, R37, 0x96, !PT ;  /* 0x00000010171f7212 */ /* 0x004fce00078e9625 */
.L_x_57:
[----:B--2---:R-:W-:-:S05]  /*9660*/  LEA R38, R30, UR10, 0x2 ;  /* 0x0000000a1e267c11 */ /* 0x004fca000f8e10ff */
[----:B------:R-:W2:Y:S04]  /*9670*/  LDL.64 R26, [R38+-0x8] ;  /* 0xfffff800261a7983 */ /* 0x000ea80000100a00 */
[----:B------:R-:W3:Y:S04]  /*9680*/  LDL R41, [R38+-0x1c] ;  /* 0xffffe40026297983 */ /* 0x000ee80000100800 */
[----:B------:R-:W4:Y:S01]  /*9690*/  LDL.128 R16, [R38+-0x40] ;  /* 0xffffc00026107983 */ /* 0x000f220000100c00 */
[C-C-:B--2---:R-:W-:Y:S02]  /*96a0*/  SHF.L.W.U32.HI R39, R26.reuse, 0xf, R26.reuse ;  /* 0x0000000f1a277819 */ /* 0x144fe40000010e1a */
[----:B------:R-:W-:-:S02]  /*96b0*/  SHF.L.W.U32.HI R40, R26, 0xd, R26 ;  /* 0x0000000d1a287819 */ /* 0x000fc40000010e1a */
[----:B------:R-:W-:-:S04]  /*96c0*/  SHF.R.U32.HI R26, RZ, 0xa, R26 ;  /* 0x0000000aff1a7819 */ /* 0x000fc8000001161a */
[----:B------:R-:W-:Y:S02]  /*96d0*/  LOP3.LUT R39, R26, R39, R40, 0x96, !PT ;  /* 0x000000271a277212 */ /* 0x000fe400078e9628 */
[C---:B----4-:R-:W-:Y:S02]  /*96e0*/  SHF.L.W.U32.HI R26, R17.reuse, 0x19, R17 ;  /* 0x00000019111a7819 */ /* 0x050fe40000010e11 */
[----:B---3--:R-:W-:Y:S02]  /*96f0*/  IADD3 R16, PT, PT, R16, R39, R41 ;  /* 0x0000002710107210 */ /* 0x008fe40007ffe029 */
        /* <DEDUP_REMOVED lines=17> */
[----:B------:R-:W3:Y:S04]  /*9810*/  LDL R42, [R38+-0x14] ;  /* 0xffffec00262a7983 */ /* 0x000ee80000100800 */
[----:B------:R-:W4:Y:S04]  /*9820*/  LDL R40, [R38+-0x10] ;  /* 0xfffff00026287983 */ /* 0x000f280000100800 */
[----:B------:R-:W5:Y:S01]  /*9830*/  LDL R41, [R38+-0x30] ;  /* 0xffffd00026297983 */ /* 0x000f620000100800 */
        /* <DEDUP_REMOVED lines=8> */
[----:B---3--:R-:W-:Y:S02]  /*98c0*/  IADD3 R18, PT, PT, R18, R43, R42 ;  /* 0x0000002b12127210 */ /* 0x008fe40007ffe02a */
[----:B------:R-:W-:Y:S02]  /*98d0*/  LOP3.LUT R42, R39, R26, R27, 0x96, !PT ;  /* 0x0000001a272a7212 */ /* 0x000fe400078e961b */
[----:B------:R-:W-:-:S02]  /*98e0*/  SHF.L.W.U32.HI R26, R19, 0x19, R19 ;  /* 0x00000019131a7819 */ /* 0x000fc40000010e13 */
[C-C-:B------:R-:W-:Y:S02]  /*98f0*/  SHF.L.W.U32.HI R27, R19.reuse, 0xe, R19.reuse ;  /* 0x0000000e131b7819 */ /* 0x140fe40000010e13 */
[----:B------:R-:W-:Y:S02]  /*9900*/  SHF.R.U32.HI R39, RZ, 0x3, R19 ;  /* 0x00000003ff277819 */ /* 0x000fe40000011613 */
[----:B----4-:R-:W-:Y:S02]  /*9910*/  IADD3 R40, PT, PT, R19, R42, R40 ;  /* 0x0000002a13287210 */ /* 0x010fe40007ffe028 */
[----:B------:R-:W-:Y:S02]  /*9920*/  LOP3.LUT R27, R39, R26, R27, 0x96, !PT ;  /* 0x0000001a271b7212 */ /* 0x000fe400078e961b */
[C-C-:B-----5:R-:W-:Y:S02]  /*9930*/  SHF.L.W.U32.HI R19, R41.reuse, 0x19, R41.reuse ;  /* 0x0000001929137819 */ /* 0x160fe40000010e29 */
        /* <DEDUP_REMOVED lines=20> */
.L_x_58:
[----:B------:R3:W-:Y:S01]  /*9a80*/  STL.128 [R1], R4 ;  /* 0x0000000401007387 */ /* 0x0007e20000100c00 */
[----:B------:R-:W-:-:S03]  /*9a90*/  IMAD.MOV.U32 R30, RZ, RZ, 0x10 ;  /* 0x00000010ff1e7424 */ /* 0x000fc600078e00ff */
[----:B------:R3:W-:Y:S04]  /*9aa0*/  STL.128 [R1+0x10], R8 ;  /* 0x0000100801007387 */ /* 0x0007e80000100c00 */
[----:B------:R3:W-:Y:S04]  /*9ab0*/  STL.128 [R1+0x20], RZ ;  /* 0x000020ff01007387 */ /* 0x0007e80000100c00 */
[----:B------:R3:W-:Y:S02]  /*9ac0*/  STL.128 [R1+0x30], RZ ;  /* 0x000030ff01007387 */ /* 0x0007e40000100c00 */
.L_x_59:
[----:B----4-:R-:W-:-:S05]  /*9ad0*/  LEA R34, R30, UR10, 0x2 ;  /* 0x0000000a1e227c11 */ /* 0x010fca000f8e10ff */
[----:B--2---:R-:W2:Y:S04]  /*9ae0*/  LDL.64 R26, [R34+-0x8] ;  /* 0xfffff800221a7983 */ /* 0x004ea80000100a00 */
        /* <DEDUP_REMOVED lines=64> */
.L_x_60:
[----:B------:R2:W-:Y:S01]  /*9ef0*/  STL.128 [R1], R4 ;  /* 0x0000000401007387 */ /* 0x0005e20000100c00 */
[----:B------:R-:W-:-:S03]  /*9f00*/  IMAD.MOV.U32 R30, RZ, RZ, 0x10 ;  /* 0x00000010ff1e7424 */ /* 0x000fc600078e00ff */
[----:B------:R2:W-:Y:S04]  /*9f10*/  STL.128 [R1+0x10], R8 ;  /* 0x0000100801007387 */ /* 0x0005e80000100c00 */
[----:B------:R2:W-:Y:S04]  /*9f20*/  STL.128 [R1+0x20], RZ ;  /* 0x000020ff01007387 */ /* 0x0005e80000100c00 */
[----:B------:R2:W-:Y:S02]  /*9f30*/  STL.128 [R1+0x30], RZ ;  /* 0x000030ff01007387 */ /* 0x0005e40000100c00 */
.L_x_61:
[----:B---3--:R-:W-:-:S05]  /*9f40*/  LEA R31, R30, UR10, 0x2 ;  /* 0x0000000a1e1f7c11 */ /* 0x008fca000f8e10ff */
[----:B----4-:R-:W3:Y:S04]  /*9f50*/  LDL.64 R26, [R31+-0x8] ;  /* 0xfffff8001f1a7983 */ /* 0x010ee80000100a00 */
[----:B------:R-:W4:Y:S04]  /*9f60*/  LDL R39, [R31+-0x1c] ;  /* 0xffffe4001f277983 */ /* 0x000f280000100800 */
[----:B------:R-:W4:Y:S04]  /*9f70*/  LDL.128 R16, [R31+-0x40] ;  /* 0xffffc0001f107983 */ /* 0x000f280000100c00 */
[----:B------:R-:W5:Y:S04]  /*9f80*/  LDL R40, [R31+-0x18] ;  /* 0xffffe8001f287983 */ /* 0x000f680000100800 */
[----:B------:R-:W2:Y:S04]  /*9f90*/  LDL R35, [R31+-0x14] ;  /* 0xffffec001f237983 */ /* 0x000ea80000100800 */
[----:B------:R-:W2:Y:S04]  /*9fa0*/  LDL R34, [R31+-0x30] ;  /* 0xffffd0001f227983 */ /* 0x000ea80000100800 */
[----:B------:R-:W2:Y:S01]  /*9fb0*/  LDL R38, [R31+-0x10] ;  /* 0xfffff0001f267983 */ /* 0x000ea20000100800 */
[----:B------:R-:W-:-:S05]  /*9fc0*/  VIADD R30, R30, 0x4 ;  /* 0x000000041e1e7836 */ /* 0x000fca0000000000 */
[----:B------:R-:W-:Y:S02]  /*9fd0*/  ISETP.NE.AND P1, PT, R30, 0x40, PT ;  /* 0x000000401e00780c */ /* 0x000fe40003f25270 */
[C-C-:B---3--:R-:W-:Y:S02]  /*9fe0*/  SHF.L.W.U32.HI R41, R26.reuse, 0xf, R26.reuse ;  /* 0x0000000f1a297819 */ /* 0x148fe40000010e1a */
        /* <DEDUP_REMOVED lines=9> */
[C-C-:B------:R-:W-:Y:S02]  /*a080*/  SHF.L.W.U32.HI R27, R17.reuse, 0xe, R17.reuse ;  /* 0x0000000e111b7819 */ /* 0x140fe40000010e11 */
[----:B------:R-:W-:Y:S02]  /*a090*/  SHF.R.U32.HI R39, RZ, 0x3, R17 ;  /* 0x00000003ff277819 */ /* 0x000fe40000011611 */
[----:B-----5:R-:W-:Y:S02]  /*a0a0*/  IADD3 R17, PT, PT, R17, R41, R40 ;  /* 0x0000002911117210 */ /* 0x020fe40007ffe028 */
[----:B------:R-:W-:Y:S02]  /*a0b0*/  LOP3.LUT R27, R39, R26, R27, 0x96, !PT ;  /* 0x0000001a271b7212 */ /* 0x000fe400078e961b */
[----:B------:R-:W-:-:S02]  /*a0c0*/  SHF.L.W.U32.HI R26, R18, 0x19, R18 ;  /* 0x00000019121a7819 */ /* 0x000fc40000010e12 */
[----:B------:R-:W-:Y:S01]  /*a0d0*/  SHF.L.W.U32.HI R39, R18, 0xe, R18 ;  /* 0x0000000e12277819 */ /* 0x000fe20000010e12 */
[----:B------:R-:W-:Y:S01]  /*a0e0*/  IMAD.IADD R16, R27, 0x1, R16 ;  /* 0x000000011b107824 */ /* 0x000fe200078e0210 */
[----:B------:R-:W-:Y:S02]  /*a0f0*/  SHF.R.U32.HI R40, RZ, 0x3, R18 ;  /* 0x00000003ff287819 */ /* 0x000fe40000011612 */
[C---:B------:R-:W-:Y:S02]  /*a100*/  SHF.L.W.U32.HI R27, R19.reuse, 0xe, R19 ;  /* 0x0000000e131b7819 */ /* 0x040fe40000010e13 */
[----:B------:R-:W-:Y:S02]  /*a110*/  LOP3.LUT R40, R40, R26, R39, 0x96, !PT ;  /* 0x0000001a28287212 */ /* 0x000fe400078e9627 */
[--C-:B------:R-:W-:Y:S02]  /*a120*/  SHF.L.W.U32.HI R26, R19, 0x19, R19.reuse ;  /* 0x00000019131a7819 */ /* 0x100fe40000010e13 */
[----:B------:R-:W-:Y:S01]  /*a130*/  SHF.R.U32.HI R39, RZ, 0x3, R19 ;  /* 0x00000003ff277819 */ /* 0x000fe20000011613 */
[----:B------:R-:W-:Y:S01]  /*a140*/  IMAD.IADD R17, R40, 0x1, R17 ;  /* 0x0000000128117824 */ /* 0x000fe200078e0211 */
[----:B------:R-:W-:-:S02]  /*a150*/  SHF.L.W.U32.HI R40, R16, 0xd, R16 ;  /* 0x0000000d10287819 */ /* 0x000fc40000010e10 */
[----:B------:R-:W-:Y:S02]  /*a160*/  LOP3.LUT R26, R39, R26, R27, 0x96, !PT ;  /* 0x0000001a271a7212 */ /* 0x000fe400078e961b */
[--C-:B------:R-:W-:Y:S01]  /*a170*/  SHF.L.W.U32.HI R27, R16, 0xf, R16.reuse ;  /* 0x0000000f101b7819 */ /* 0x100fe20000010e10 */
[----:B------:R3:W-:Y:S01]  /*a180*/  STL.64 [R31], R16 ;  /* 0x000000101f007387 */ /* 0x0007e20000100a00 */
[----:B------:R-:W-:Y:S02]  /*a190*/  SHF.R.U32.HI R39, RZ, 0xa, R16 ;  /* 0x0000000aff277819 */ /* 0x000fe40000011610 */
[--C-:B------:R-:W-:Y:S02]  /*a1a0*/  SHF.R.U32.HI R41, RZ, 0xa, R17.reuse ;  /* 0x0000000aff297819 */ /* 0x100fe40000011611 */
[----:B------:R-:W-:Y:S02]  /*a1b0*/  LOP3.LUT R27, R39, R27, R40, 0x96, !PT ;  /* 0x0000001b271b7212 */ /* 0x000fe400078e9628 */
[----:B------:R-:W-:-:S02]  /*a1c0*/  SHF.L.W.U32.HI R39, R17, 0xf, R17 ;  /* 0x0000000f11277819 */ /* 0x000fc40000010e11 */
[----:B------:R-:W-:Y:S02]  /*a1d0*/  SHF.L.W.U32.HI R40, R17, 0xd, R17 ;  /* 0x0000000d11287819 */ /* 0x000fe40000010e11 */
[----:B--2---:R-:W-:Y:S02]  /*a1e0*/  IADD3 R27, PT, PT, R18, R27, R35 ;  /* 0x0000001b121b7210 */ /* 0x004fe40007ffe023 */
[C-C-:B------:R-:W-:Y:S02]  /*a1f0*/  SHF.L.W.U32.HI R18, R34.reuse, 0x19, R34.reuse ;  /* 0x0000001922127819 */ /* 0x140fe40000010e22 */
[----:B------:R-:W-:Y:S01]  /*a200*/  SHF.L.W.U32.HI R35, R34, 0xe, R34 ;  /* 0x0000000e22237819 */ /* 0x000fe20000010e22 */
[----:B------:R-:W-:Y:S01]  /*a210*/  IMAD.IADD R26, R26, 0x1, R27 ;  /* 0x000000011a1a7824 */ /* 0x000fe200078e021b */
[----:B------:R-:W-:Y:S02]  /*a220*/  LOP3.LUT R39, R41, R39, R40, 0x96, !PT ;  /* 0x0000002729277212 */ /* 0x000fe400078e9628 */
[----:B------:R-:W-:-:S02]  /*a230*/  SHF.R.U32.HI R34, RZ, 0x3, R34 ;  /* 0x00000003ff227819 */ /* 0x000fc40000011622 */
[----:B------:R-:W-:Y:S01]  /*a240*/  IADD3 R39, PT, PT, R19, R39, R38 ;  /* 0x0000002713277210 */ /* 0x000fe20007ffe026 */
[----:B------:R3:W-:Y:S01]  /*a250*/  STL [R31+0x8], R26 ;  /* 0x0000081a1f007387 */ /* 0x0007e20000100800 */
[----:B------:R-:W-:-:S05]  /*a260*/  LOP3.LUT R18, R34, R18, R35, 0x96, !PT ;  /* 0x0000001222127212 */ /* 0x000fca00078e9623 */
[----:B------:R-:W-:-:S05]  /*a270*/  IMAD.IADD R18, R18, 0x1, R39 ;  /* 0x0000000112127824 */ /* 0x000fca00078e0227 */
[----:B------:R3:W-:Y:S01]  /*a280*/  STL [R31+0xc], R18 ;  /* 0x00000c121f007387 */ /* 0x0007e20000100800 */
[----:B------:R-:W-:Y:S05]  /*a290*/  @P1 BRA `(.L_x_61) ;  /* 0xfffffffc00281947 */ /* 0x000fea000383ffff */
[----:B------:R-:W-:Y:S05]  /*a2a0*/  @P0 BRA `(.L_x_62) ;  /* 0x00000000002c0947 */ /* 0x000fea0003800000 */
[----:B---3--:R-:W2:Y:S02]  /*a2b0*/  LDC.64 R16, c[0x0][0x390] ;  /* 0x0000e400ff107b82 */ /* 0x008ea40000000a00 */
        /* <DEDUP_REMOVED lines=10> */
.L_x_62:
[----:B------:R2:W-:Y:S01]  /*a360*/  STL.128 [R1], R4 ;  /* 0x0000000401007387 */ /* 0x0005e20000100c00 */
[----:B------:R-:W-:-:S03]  /*a370*/  IMAD.MOV.U32 R30, RZ, RZ, 0x10 ;  /* 0x00000010ff1e7424 */ /* 0x000fc600078e00ff */
[----:B------:R2:W-:Y:S04]  /*a380*/  STL.128 [R1+0x10], R8 ;  /* 0x0000100801007387 */ /* 0x0005e80000100c00 */
[----:B------:R2:W-:Y:S04]  /*a390*/  STL.128 [R1+0x20], RZ ;  /* 0x000020ff01007387 */ /* 0x0005e80000100c00 */
[----:B------:R2:W-:Y:S02]  /*a3a0*/  STL.128 [R1+0x30], RZ ;  /* 0x000030ff01007387 */ /* 0x0005e40000100c00 */
.L_x_63:
[----:B---34-:R-:W-:-:S05]  /*a3b0*/  LEA R31, R30, UR10, 0x2 ;  /* 0x0000000a1e1f7c11 */ /* 0x018fca000f8e10ff */
        /* <DEDUP_REMOVED lines=11> */
[----:B------:R-:W-:Y:S02]  /*a470*/  SHF.R.U32.HI R26, RZ, 0xa, R26 ;  /* 0x0000000aff1a7819 */ /* 0x000fe4000001161a */
[----:B----4-:R-:W-:Y:S02]  /*a480*/  SHF.R.U32.HI R41, RZ, 0x3, R17 ;  /* 0x00000003ff297819 */ /* 0x010fe40000011611 */
[----:B------:R-:W-:-:S02]  /*a490*/  LOP3.LUT R26, R26, R39, R40, 0x96, !PT ;  /* 0x000000271a1a7212 */ /* 0x000fc400078e9628 */
[C-C-:B------:R-:W-:Y:S02]  /*a4a0*/  SHF.L.W.U32.HI R39, R27.reuse, 0xf, R27.reuse ;  /* 0x0000000f1b277819 */ /* 0x140fe40000010e1b */
[--C-:B------:R-:W-:Y:S02]  /*a4b0*/  SHF.L.W.U32.HI R40, R27, 0xd, R27.reuse ;  /* 0x0000000d1b287819 */ /* 0x100fe40000010e1b */
[----:B------:R-:W-:Y:S02]  /*a4c0*/  SHF.R.U32.HI R27, RZ, 0xa, R27 ;  /* 0x0000000aff1b7819 */ /* 0x000fe4000001161b */
[----:B-----5:R-:W-:Y:S02]  /*a4d0*/  IADD3 R16, PT, PT, R16, R26, R37 ;  /* 0x0000001a10107210 */ /* 0x020fe40007ffe025 */
[----:B------:R-:W-:Y:S02]  /*a4e0*/  LOP3.LUT R27, R27, R39, R40, 0x96, !PT ;  /* 0x000000271b1b7212 */ /* 0x000fe400078e9628 */
[----:B------:R-:W-:-:S02]  /*a4f0*/  SHF.L.W.U32.HI R39, R17, 0x19, R17 ;  /* 0x0000001911277819 */ /* 0x000fc40000010e11 */
[----:B------:R-:W-:Y:S02]  /*a500*/  SHF.L.W.U32.HI R40, R17, 0xe, R17 ;  /* 0x0000000e11287819 */ /* 0x000fe40000010e11 */
[C---:B------:R-:W-:Y:S02]  /*a510*/  SHF.L.W.U32.HI R26, R18.reuse, 0x19, R18 ;  /* 0x00000019121a7819 */ /* 0x040fe40000010e12 */
[----:B------:R-:W-:Y:S02]  /*a520*/  LOP3.LUT R39, R41, R39, R40, 0x96, !PT ;  /* 0x0000002729277212 */ /* 0x000fe400078e9628 */
[--C-:B------:R-:W-:Y:S02]  /*a530*/  SHF.L.W.U32.HI R37, R18, 0xe, R18.reuse ;  /* 0x0000000e12257819 */ /* 0x100fe40000010e12 */
[----:B------:R-:W-:Y:S01]  /*a540*/  SHF.R.U32.HI R40, RZ, 0x3, R18 ;  /* 0x00000003ff287819 */ /* 0x000fe20000011612 */
[----:B------:R-:W-:Y:S01]  /*a550*/  IMAD.IADD R16, R39, 0x1, R16 ;  /* 0x0000000127107824 */ /* 0x000fe200078e0210 */
[----:B--2---:R-:W-:-:S02]  /*a560*/  IADD3 R38, PT, PT, R17, R27, R38 ;  /* 0x0000001b11267210 */ /* 0x004fc40007ffe026 */
[----:B------:R-:W-:Y:S02]  /*a570*/  LOP3.LUT R37, R40, R26, R37, 0x96, !PT ;  /* 0x0000001a28257212 */ /* 0x000fe400078e9625 */
[C-C-:B------:R-:W-:Y:S02]  /*a580*/  SHF.L.W.U32.HI R26, R19.reuse, 0x19, R19.reuse ;  /* 0x00000019131a7819 */ /* 0x140fe40000010e13 */
[--C-:B------:R-:W-:Y:S02]  /*a590*/  SHF.L.W.U32.HI R17, R19, 0xe, R19.reuse ;  /* 0x0000000e13117819 */ /* 0x100fe40000010e13 */
[----:B------:R-:W-:-:S04]  /*a5a0*/  SHF.R.U32.HI R27, RZ, 0x3, R19 ;  /* 0x00000003ff1b7819 */ /* 0x000fc80000011613 */
[----:B------:R-:W-:Y:S01]  /*a5b0*/  LOP3.LUT R26, R27, R26, R17, 0x96, !PT ;  /* 0x0000001a1b1a7212 */ /* 0x000fe200078e9611 */
[----:B------:R-:W-:Y:S01]  /*a5c0*/  IMAD.IADD R17, R37, 0x1, R38 ;  /* 0x0000000125117824 */ /* 0x000fe200078e0226 */
[C-C-:B------:R-:W-:Y:S02]  /*a5d0*/  SHF.L.W.U32.HI R27, R16.reuse, 0xf, R16.reuse ;  /* 0x0000000f101b7819 */ /* 0x140fe40000010e10 */
[--C-:B------:R-:W-:Y:S02]  /*a5e0*/  SHF.L.W.U32.HI R38, R16, 0xd, R16.reuse ;  /* 0x0000000d10267819 */ /* 0x100fe40000010e10 */
[----:B------:R-:W-:Y:S01]  /*a5f0*/  SHF.R.U32.HI R37, RZ, 0xa, R16 ;  /* 0x0000000aff257819 */ /* 0x000fe20000011610 */
[----:B------:R4:W-:Y:S01]  /*a600*/  STL.64 [R31], R16 ;  /* 0x000000101f007387 */ /* 0x0009e20000100a00 */
[C-C-:B------:R-:W-:Y:S02]  /*a610*/  SHF.L.W.U32.HI R39, R17.reuse, 0xf, R17.reuse ;  /* 0x0000000f11277819 */ /* 0x140fe40000010e11 */
[----:B------:R-:W-:-:S02]  /*a620*/  SHF.L.W.U32.HI R40, R17, 0xd, R17 ;  /* 0x0000000d11287819 */ /* 0x000fc40000010e11 */
[----:B------:R-:W-:Y:S02]  /*a630*/  SHF.R.U32.HI R41, RZ, 0xa, R17 ;  /* 0x0000000aff297819 */ /* 0x000fe40000011611 */
[----:B------:R-:W-:Y:S02]  /*a640*/  LOP3.LUT R27, R37, R27, R38, 0x96, !PT ;  /* 0x0000001b251b7212 */ /* 0x000fe400078e9626 */
[C-C-:B------:R-:W-:Y:S02]  /*a650*/  SHF.L.W.U32.HI R37, R34.reuse, 0x19, R34.reuse ;  /* 0x0000001922257819 */ /* 0x140fe40000010e22 */
[----:B------:R-:W-:Y:S02]  /*a660*/  SHF.L.W.U32.HI R38, R34, 0xe, R34 ;  /* 0x0000000e22267819 */ /* 0x000fe40000010e22 */
[----:B------:R-:W-:Y:S02]  /*a670*/  LOP3.LUT R39, R41, R39, R40, 0x96, !PT ;  /* 0x0000002729277212 */ /* 0x000fe400078e9628 */
[----:B------:R-:W-:-:S02]  /*a680*/  SHF.R.U32.HI R34, RZ, 0x3, R34 ;  /* 0x00000003ff227819 */ /* 0x000fc40000011622 */
[----:B------:R-:W-:Y:S02]  /*a690*/  IADD3 R27, PT, PT, R18, R27, R35 ;  /* 0x0000001b121b7210 */ /* 0x000fe40007ffe023 */
        /* <DEDUP_REMOVED lines=20> */
.L_x_64:
[----:B------:R2:W-:Y:S01]  /*a7e0*/  STL.128 [R1], R4 ;  /* 0x0000000401007387 */ /* 0x0005e20000100c00 */
[----:B------:R-:W-:Y:S01]  /*a7f0*/  VIADD R0, R0, 0x8 ;  /* 0x0000000800007836 */ /* 0x000fe20000000000 */
[----:B------:R-:W-:Y:S02]  /*a800*/  BSSY.RECONVERGENT B0, `(.L_x_65) ;  /* 0x000000e000007945 */ /* 0x000fe40003800200 */
[----:B------:R2:W-:Y:S02]  /*a810*/  STL.128 [R1+0x10], R8 ;  /* 0x0000100801007387 */ /* 0x0005e40000100c00 */
[----:B------:R-:W-:Y:S02]  /*a820*/  ISETP.NE.AND P1, PT, R0, RZ, PT ;  /* 0x000000ff0000720c */ /* 0x000fe40003f25270 */
[----:B------:R2:W-:Y:S04]  /*a830*/  STL.128 [R1+0x20], RZ ;  /* 0x000020ff01007387 */ /* 0x0005e80000100c00 */
[----:B------:R2:W-:Y:S07]  /*a840*/  STL.128 [R1+0x30], RZ ;  /* 0x000030ff01007387 */ /* 0x0005ee0000100c00 */
[----:B------:R-:W-:Y:S05]  /*a850*/  @P1 BRA `(.L_x_66) ;  /* 0x0000000000201947 */ /* 0x000fea0003800000 */
[----:B------:R-:W-:-:S05]  /*a860*/  VIADD R15, R15, 0x1 ;  /* 0x000000010f0f7836 */ /* 0x000fca0000000000 */
[----:B------:R-:W-:-:S13]  /*a870*/  ISETP.NE.AND P1, PT, R15, RZ, PT ;  /* 0x000000ff0f00720c */ /* 0x000fda0003f25270 */
[----:B------:R-:W-:Y:S02]  /*a880*/  @!P1 VIADD R20, R20, 0x1 ;  /* 0x0000000114149836 */ /* 0x000fe40000000000 */
[----:B012---:R-:W-:Y:S02]  /*a890*/  @!P1 VIADD R4, R22, 0x1 ;  /* 0x0000000116049836 */ /* 0x007fe40000000000 */
[----:B------:R-:W-:Y:S01]  /*a8a0*/  @!P1 IMAD.MOV.U32 R15, RZ, RZ, RZ ;  /* 0x000000ffff0f9224 */ /* 0x000fe200078e00ff */
[----:B------:R-:W-:-:S13]  /*a8b0*/  ISETP.NE.AND P2, PT, R20, RZ, !P1 ;  /* 0x000000ff1400720c */ /* 0x000fda0004f45270 */
[----:B------:R-:W-:-:S04]  /*a8c0*/  @P2 IMAD.MOV R4, RZ, RZ, R22 ;  /* 0x000000ffff042224 */ /* 0x000fc800078e0216 */
[----:B------:R-:W-:-:S07]  /*a8d0*/  @!P1 IMAD.MOV.U32 R22, RZ, RZ, R4 ;  /* 0x000000ffff169224 */ /* 0x000fce00078e0004 */
.L_x_66:
[----:B------:R-:W-:Y:S05]  /*a8e0*/  BSYNC.RECONVERGENT B0 ;  /* 0x0000000000007941 */ /* 0x000fea0003800200 */
.L_x_65:
[----:B------:R-:W-:Y:S01]  /*a8f0*/  VIADD R29, R29, 0xc037db45 ;  /* 0xc037db451d1d7836 */ /* 0x000fe20000000000 */
[----:B------:R-:W-:-:S06]  /*a900*/  UMOV UR6, 0x10 ;  /* 0x0000001000067882 */ /* 0x000fcc0000000000 */
.L_x_67:
[----:B------:R-:W-:-:S09]  /*a910*/  ULEA UR7, UR6, UR10, 0x2 ;  /* 0x0000000a06077291 */ /* 0x000fd2000f8e10ff */
[----:B0123--:R-:W2:Y:S04]  /*a920*/  LDL.64 R8, [UR7+-0x8] ;  /* 0xfffff807ff087983 */ /* 0x00fea80008100a00 */
[----:B------:R-:W3:Y:S04]  /*a930*/  LDL.128 R4, [UR7+-0x40] ;  /* 0xffffc007ff047983 */ /* 0x000ee80008100c00 */
[----:B------:R-:W5:Y:S04]  /*a940*/  LDL R19, [UR7+-0x1c] ;  /* 0xffffe407ff137983 */ /* 0x000f680008100800 */
[----:B------:R-:W5:Y:S04]  /*a950*/  LDL R18, [UR7+-0x18] ;  /* 0xffffe807ff127983 */ /* 0x000f680008100800 */
[----:B------:R-:W5:Y:S04]  /*a960*/  LDL R10, [UR7+-0x30] ;  /* 0xffffd007ff0a7983 */ /* 0x000f680008100800 */
[----:B------:R-:W5:Y:S04]  /*a970*/  LDL R11, [UR7+-0x14] ;  /* 0xffffec07ff0b7983 */ /* 0x000f680008100800 */
[----:B----4-:R-:W4:Y:S01]  /*a980*/  LDL R16, [UR7+-0x10] ;  /* 0xfffff007ff107983 */ /* 0x010f220008100800 */
[----:B------:R-:W-:-:S04]  /*a990*/  UIADD3 UR6, UPT, UPT, UR6, 0x4, URZ ;  /* 0x0000000406067890 */ /* 0x000fc8000fffe0ff */
[----:B------:R-:W-:Y:S01]  /*a9a0*/  UISETP.NE.AND UP0, UPT, UR6, 0x40, UPT ;  /* 0x000000400600788c */ /* 0x000fe2000bf05270 */
[C-C-:B--2---:R-:W-:Y:S02]  /*a9b0*/  SHF.L.W.U32.HI R17, R8.reuse, 0xf, R8.reuse ;  /* 0x0000000f08117819 */ /* 0x144fe40000010e08 */
[--C-:B------:R-:W-:Y:S02]  /*a9c0*/  SHF.L.W.U32.HI R26, R8, 0xd, R8.reuse ;  /* 0x0000000d081a7819 */ /* 0x100fe40000010e08 */
[----:B------:R-:W-:Y:S02]  /*a9d0*/  SHF.R.U32.HI R8, RZ, 0xa, R8 ;  /* 0x0000000aff087819 */ /* 0x000fe40000011608 */
[C-C-:B---3--:R-:W-:Y:S02]  /*a9e0*/  SHF.L.W.U32.HI R27, R5.reuse, 0x19, R5.reuse ;  /* 0x00000019051b7819 */ /* 0x148fe40000010e05 */
[----:B------:R-:W-:Y:S02]  /*a9f0*/  LOP3.LUT R17, R8, R17, R26, 0x96, !PT ;  /* 0x0000001108117212 */ /* 0x000fe400078e961a */
[----:B------:R-:W-:-:S02]  /*aa00*/  SHF.L.W.U32.HI R28, R5, 0xe, R5 ;  /* 0x0000000e051c7819 */ /* 0x000fc40000010e05 */
[----:B-----5:R-:W-:Y:S02]  /*aa10*/  IADD3 R4, PT, PT, R4, R17, R19 ;  /* 0x0000001104047210 */ /* 0x020fe40007ffe013 */
[----:B------:R-:W-:Y:S02]  /*aa20*/  SHF.R.U32.HI R30, RZ, 0x3, R5 ;  /* 0x00000003ff1e7819 */ /* 0x000fe40000011605 */
[C-C-:B------:R-:W-:Y:S02]  /*aa30*/  SHF.L.W.U32.HI R8, R9.reuse, 0xf, R9.reuse ;  /* 0x0000000f09087819 */ /* 0x140fe40000010e09 */
[--C-:B------:R-:W-:Y:S02]  /*aa40*/  SHF.L.W.U32.HI R17, R9, 0xd, R9.reuse ;  /* 0x0000000d09117819 */ /* 0x100fe40000010e09 */
[----:B------:R-:W-:Y:S02]  /*aa50*/  SHF.R.U32.HI R9, RZ, 0xa, R9 ;  /* 0x0000000aff097819 */ /* 0x000fe40000011609 */
[----:B------:R-:W-:-:S02]  /*aa60*/  LOP3.LUT R27, R30, R27, R28, 0x96, !PT ;  /* 0x0000001b1e1b7212 */ /* 0x000fc400078e961c */
[C-C-:B------:R-:W-:Y:S02]  /*aa70*/  SHF.L.W.U32.HI R19, R6.reuse, 0x19, R6.reuse ;  /* 0x0000001906137819 */ /* 0x140fe40000010e06 */
[----:B------:R-:W-:Y:S01]  /*aa80*/  SHF.L.W.U32.HI R26, R6, 0xe, R6 ;  /* 0x0000000e061a7819 */ /* 0x000fe20000010e06 */
[----:B------:R-:W-:Y:S01]  /*aa90*/  IMAD.IADD R4, R27, 0x1, R4 ;  /* 0x000000011b047824 */ /* 0x000fe200078e0204 */
[----:B------:R-:W-:Y:S02]  /*aaa0*/  SHF.R.U32.HI R28, RZ, 0x3, R6 ;  /* 0x00000003ff1c7819 */ /* 0x000fe40000011606 */
[----:B------:R-:W-:Y:S02]  /*aab0*/  LOP3.LUT R8, R9, R8, R17, 0x96, !PT ;  /* 0x0000000809087212 */ /* 0x000fe400078e9611 */
[----:B------:R-:W-:Y:S02]  /*aac0*/  LOP3.LUT R19, R28, R19, R26, 0x96, !PT ;  /* 0x000000131c137212 */ /* 0x000fe400078e961a */
[----:B------:R-:W-:-:S02]  /*aad0*/  IADD3 R8, PT, PT, R5, R8, R18 ;  /* 0x0000000805087210 */ /* 0x000fc40007ffe012 */
[C-C-:B------:R-:W-:Y:S02]  /*aae0*/  SHF.L.W.U32.HI R9, R4.reuse, 0xf, R4.reuse ;  /* 0x0000000f04097819 */ /* 0x140fe40000010e04 */
[----:B------:R-:W-:Y:S01]  /*aaf0*/  SHF.L.W.U32.HI R26, R4, 0xd, R4 ;  /* 0x0000000d041a7819 */ /* 0x000fe20000010e04 */
[----:B------:R-:W-:Y:S01]  /*ab00*/  IMAD.IADD R5, R19, 0x1, R8 ;  /* 0x0000000113057824 */ /* 0x000fe200078e0208 */
[----:B------:R-:W-:Y:S02]  /*ab10*/  SHF.R.U32.HI R17, RZ, 0xa, R4 ;  /* 0x0000000aff117819 */ /* 0x000fe40000011604 */
[----:B------:R-:W-:Y:S02]  /*ab20*/  SHF.L.W.U32.HI R28, R10, 0x19, R10 ;  /* 0x000000190a1c7819 */ /* 0x000fe40000010e0a */
[----:B------:R-:W-:Y:S01]  /*ab30*/  LOP3.LUT R9, R17, R9, R26, 0x96, !PT ;  /* 0x0000000911097212 */ /* 0x000fe200078e961a */
[----:B------:R3:W-:Y:S01]  /*ab40*/  STL.64 [UR7], R4 ;  /* 0x00000004ff007987 */ /* 0x0007e20008100a07 */
[----:B------:R-:W-:-:S02]  /*ab50*/  SHF.L.W.U32.HI R19, R5, 0xf, R5 ;  /* 0x0000000f05137819 */ /* 0x000fc40000010e05 */
[--C-:B------:R-:W-:Y:S02]  /*ab60*/  SHF.L.W.U32.HI R26, R5, 0xd, R5.reuse ;  /* 0x0000000d051a7819 */ /* 0x100fe40000010e05 */
[----:B------:R-:W-:Y:S02]  /*ab70*/  SHF.R.U32.HI R27, RZ, 0xa, R5 ;  /* 0x0000000aff1b7819 */ /* 0x000fe40000011605 */
[----:B------:R-:W-:Y:S02]  /*ab80*/  SHF.L.W.U32.HI R31, R10, 0xe, R10 ;  /* 0x0000000e0a1f7819 */ /* 0x000fe40000010e0a */
[C-C-:B------:R-:W-:Y:S02]  /*ab90*/  SHF.L.W.U32.HI R8, R7.reuse, 0x19, R7.reuse ;  /* 0x0000001907087819 */ /* 0x140fe40000010e07 */
[--C-:B------:R-:W-:Y:S02]  /*aba0*/  SHF.L.W.U32.HI R17, R7, 0xe, R7.reuse ;  /* 0x0000000e07117819 */ /* 0x100fe40000010e07 */
[----:B------:R-:W-:-:S02]  /*abb0*/  SHF.R.U32.HI R18, RZ, 0x3, R7 ;  /* 0x00000003ff127819 */ /* 0x000fc40000011607 */
[----:B------:R-:W-:Y:S02]  /*abc0*/  SHF.R.U32.HI R10, RZ, 0x3, R10 ;  /* 0x00000003ff0a7819 */ /* 0x000fe4000001160a */
[----:B------:R-:W-:Y:S02]  /*abd0*/  LOP3.LUT R19, R27, R19, R26, 0x96, !PT ;  /* 0x000000131b137212 */ /* 0x000fe400078e961a */
[----:B------:R-:W-:Y:S02]  /*abe0*/  LOP3.LUT R8, R18, R8, R17, 0x96, !PT ;  /* 0x0000000812087212 */ /* 0x000fe400078e9611 */
[----:B------:R-:W-:Y:S02]  /*abf0*/  IADD3 R9, PT, PT, R6, R9, R11 ;  /* 0x0000000906097210 */ /* 0x000fe40007ffe00b */
[----:B------:R-:W-:Y:S02]  /*ac00*/  LOP3.LUT R10, R10, R28, R31, 0x96, !PT ;  /* 0x0000001c0a0a7212 */ /* 0x000fe400078e961f */
[----:B----4-:R-:W-:Y:S01]  /*ac10*/  IADD3 R19, PT, PT, R7, R19, R16 ;  /* 0x0000001307137210 */ /* 0x010fe20007ffe010 */
[----:B------:R-:W-:-:S04]  /*ac20*/  IMAD.IADD R8, R8, 0x1, R9 ;  /* 0x0000000108087824 */ /* 0x000fc800078e0209 */
[----:B------:R-:W-:Y:S01]  /*ac30*/  IMAD.IADD R10, R10, 0x1, R19 ;  /* 0x000000010a0a7824 */ /* 0x000fe200078e0213 */
[----:B------:R3:W-:Y:S04]  /*ac40*/  STL [UR7+0x8], R8 ;  /* 0x00000808ff007987 */ /* 0x0007e80008100807 */
[----:B------:R3:W-:Y:S01]  /*ac50*/  STL [UR7+0xc], R10 ;  /* 0x00000c0aff007987 */ /* 0x0007e20008100807 */
[----:B------:R-:W-:Y:S05]  /*ac60*/  BRA.U UP0, `(.L_x_67) ;  /* 0xfffffffd00287547 */ /* 0x000fea000b83ffff */
        /* <DEDUP_REMOVED lines=12> */
.L_x_68:
[----:B---3--:R-:W-:Y:S01]  /*ad30*/  IMAD.HI.U32 R5, R0, -0x2daee0ad, RZ ;  /* 0xd2511f5300057827 */ /* 0x008fe200078e00ff */
[----:B------:R-:W0:Y:S01]  /*ad40*/  LDCU.64 UR6, c[0x0][0x388] ;  /* 0x00007100ff0677ac */ /* 0x000e220008000a00 */
[----:B------:R-:W-:Y:S02]  /*ad50*/  IADD3 R12, P0, PT, R12, UR4, RZ ;  /* 0x000000040c0c7c10 */ /* 0x000fe4000ff1e0ff */
[----:B------:R-:W-:Y:S01]  /*ad60*/  IMAD.HI.U32 R4, R20, -0x326172a9, RZ ;  /* 0xcd9e8d5714047827 */ /* 0x000fe200078e00ff */
[----:B------:R-:W-:Y:S02]  /*ad70*/  LOP3.LUT R5, R22, R5, R3, 0x96, !PT ;  /* 0x0000000516057212 */ /* 0x000fe400078e9603 */
[----:B------:R-:W-:Y:S01]  /*ad80*/  IADD3.X R13, PT, PT, R13, UR5, RZ, P0, !PT ;  /* 0x000000050d0d7c10 */ /* 0x000fe200087fe4ff */
[----:B------:R-:W-:Y:S01]  /*ad90*/  IMAD R7, R20, -0x326172a9, RZ ;  /* 0xcd9e8d5714077824 */ /* 0x000fe200078e02ff */
[----:B------:R-:W-:Y:S01]  /*ada0*/  LOP3.LUT R4, R15, R2, R4, 0x96, !PT ;  /* 0x000000020f047212 */ /* 0x000fe200078e9604 */
[----:B------:R-:W-:-:S04]  /*adb0*/  IMAD.HI.U32 R6, R5, -0x326172a9, RZ ;  /* 0xcd9e8d5705067827 */ /* 0x000fc800078e00ff */
[----:B------:R-:W-:Y:S02]  /*adc0*/  VIADD R10, R2, 0x9e3779b9 ;  /* 0x9e3779b9020a7836 */ /* 0x000fe40000000000 */
[----:B------:R-:W-:-:S03]  /*add0*/  IMAD.HI.U32 R8, R4, -0x2daee0ad, RZ ;  /* 0xd2511f5304087827 */ /* 0x000fc600078e00ff */
[----:B------:R-:W-:Y:S01]  /*ade0*/  LOP3.LUT R6, R10, R7, R6, 0x96, !PT ;  /* 0x000000070a067212 */ /* 0x000fe200078e9606 */
[C---:B------:R-:W-:Y:S01]  /*adf0*/  VIADD R9, R3.reuse, 0xbb67ae85 ;  /* 0xbb67ae8503097836 */ /* 0x040fe20000000000 */
[----:B0-----:R-:W-:Y:S01]  /*ae00*/  ISETP.GE.U32.AND P0, PT, R12, UR6, PT ;  /* 0x000000060c007c0c */ /* 0x001fe2000bf06070 */
[----:B------:R-:W-:Y:S02]  /*ae10*/  IMAD R10, R4, -0x2daee0ad, RZ ;  /* 0xd2511f53040a7824 */ /* 0x000fe400078e02ff */
[----:B------:R-:W-:Y:S01]  /*ae20*/  VIADD R11, R3, 0x76cf5d0a ;  /* 0x76cf5d0a030b7836 */ /* 0x000fe20000000000 */
[----:B------:R-:W-:Y:S01]  /*ae30*/  LOP3.LUT R8, R9, R29, R8, 0x96, !PT ;  /* 0x0000001d09087212 */ /* 0x000fe200078e9608 */
[----:B------:R-:W-:Y:S01]  /*ae40*/  IMAD.HI.U32 R7, R6, -0x2daee0ad, RZ ;  /* 0xd2511f5306077827 */ /* 0x000fe200078e00ff */
[----:B------:R-:W-:-:S03]  /*ae50*/  ISETP.GE.U32.AND.EX P0, PT, R13, UR7, PT, P0 ;  /* 0x000000070d007c0c */ /* 0x000fc6000bf06100 */
[----:B------:R-:W-:Y:S01]  /*ae60*/  IMAD R5, R5, -0x326172a9, RZ ;  /* 0xcd9e8d5705057824 */ /* 0x000fe200078e02ff */
[----:B------:R-:W-:Y:S01]  /*ae70*/  LOP3.LUT R7, R11, R10, R7, 0x96, !PT ;  /* 0x0000000a0b077212 */ /* 0x000fe200078e9607 */
[----:B------:R-:W-:-:S04]  /*ae80*/  IMAD.HI.U32 R4, R8, -0x326172a9, RZ ;  /* 0xcd9e8d5708047827 */ /* 0x000fc800078e00ff */
[C---:B------:R-:W-:Y:S02]  /*ae90*/  VIADD R9, R2.reuse, 0x3c6ef372 ;  /* 0x3c6ef37202097836 */ /* 0x040fe40000000000 */
[----:B------:R-:W-:Y:S02]  /*aea0*/  VIADD R10, R2, 0xdaa66d2b ;  /* 0xdaa66d2b020a7836 */ /* 0x000fe40000000000 */
[----:B------:R-:W-:Y:S01]  /*aeb0*/  IMAD R8, R8, -0x326172a9, RZ ;  /* 0xcd9e8d5708087824 */ /* 0x000fe200078e02ff */
[----:B------:R-:W-:Y:S01]  /*aec0*/  LOP3.LUT R4, R9, R5, R4, 0x96, !PT ;  /* 0x0000000509047212 */ /* 0x000fe200078e9604 */
[----:B------:R-:W-:Y:S02]  /*aed0*/  IMAD R9, R6, -0x2daee0ad, RZ ;  /* 0xd2511f5306097824 */ /* 0x000fe400078e02ff */
[----:B------:R-:W-:-:S04]  /*aee0*/  IMAD.HI.U32 R5, R7, -0x326172a9, RZ ;  /* 0xcd9e8d5707057827 */ /* 0x000fc800078e00ff */
[----:B------:R-:W-:Y:S01]  /*aef0*/  IMAD.HI.U32 R6, R4, -0x2daee0ad, RZ ;  /* 0xd2511f5304067827 */ /* 0x000fe200078e00ff */
[----:B------:R-:W-:-:S03]  /*af00*/  LOP3.LUT R5, R10, R8, R5, 0x96, !PT ;  /* 0x000000080a057212 */ /* 0x000fc600078e9605 */
[----:B------:R-:W-:Y:S02]  /*af10*/  VIADD R11, R3, 0x32370b8f ;  /* 0x32370b8f030b7836 */ /* 0x000fe40000000000 */
[----:B------:R-:W-:-:S03]  /*af20*/  IMAD.HI.U32 R8, R5, -0x2daee0ad, RZ ;  /* 0xd2511f5305087827 */ /* 0x000fc600078e00ff */
[----:B------:R-:W-:Y:S01]  /*af30*/  LOP3.LUT R6, R11, R9, R6, 0x96, !PT ;  /* 0x000000090b067212 */ /* 0x000fe200078e9606 */
[----:B------:R-:W-:Y:S02]  /*af40*/  IMAD R9, R4, -0x2daee0ad, RZ ;  /* 0xd2511f5304097824 */ /* 0x000fe400078e02ff */
[----:B------:R-:W-:Y:S02]  /*af50*/  VIADD R11, R3, 0xed9eba14 ;  /* 0xed9eba14030b7836 */ /* 0x000fe40000000000 */
[----:B------:R-:W-:Y:S02]  /*af60*/  IMAD R7, R7, -0x326172a9, RZ ;  /* 0xcd9e8d5707077824 */ /* 0x000fe400078e02ff */
[----:B------:R-:W-:Y:S01]  /*af70*/  IMAD.HI.U32 R4, R6, -0x326172a9, RZ ;  /* 0xcd9e8d5706047827 */ /* 0x000fe200078e00ff */
[----:B------:R-:W-:-:S03]  /*af80*/  LOP3.LUT R8, R11, R9, R8, 0x96, !PT ;  /* 0x000000090b087212 */ /* 0x000fc600078e9608 */
[----:B------:R-:W-:Y:S02]  /*af90*/  VIADD R10, R2, 0x78dde6e4 ;  /* 0x78dde6e4020a7836 */ /* 0x000fe40000000000 */
[C---:B------:R-:W-:Y:S02]  /*afa0*/  VIADD R9, R3.reuse, 0xa9066899 ;  /* 0xa906689903097836 */ /* 0x040fe40000000000 */
[----:B------:R-:W-:Y:S01]  /*afb0*/  VIADD R11, R3, 0x646e171e ;  /* 0x646e171e030b7836 */ /* 0x000fe20000000000 */
[----:B------:R-:W-:Y:S01]  /*afc0*/  LOP3.LUT R4, R10, R7, R4, 0x96, !PT ;  /* 0x000000070a047212 */ /* 0x000fe200078e9604 */
[----:B------:R-:W-:Y:S02]  /*afd0*/  IMAD R7, R6, -0x326172a9, RZ ;  /* 0xcd9e8d5706077824 */ /* 0x000fe400078e02ff */
[----:B------:R-:W-:Y:S02]  /*afe0*/  IMAD R10, R5, -0x2daee0ad, RZ ;  /* 0xd2511f53050a7824 */ /* 0x000fe400078e02ff */
[----:B------:R-:W-:-:S04]  /*aff0*/  IMAD.HI.U32 R6, R8, -0x326172a9, RZ ;  /* 0xcd9e8d5708067827 */ /* 0x000fc800078e00ff */
[----:B------:R-:W-:Y:S01]  /*b000*/  IMAD.HI.U32 R5, R4, -0x2daee0ad, RZ ;  /* 0xd2511f5304057827 */ /* 0x000fe200078e00ff */
[----:B------:R-:W-:-:S03]  /*b010*/  LOP3.LUT R6, R25, R7, R6, 0x96, !PT ;  /* 0x0000000719067212 */ /* 0x000fc600078e9606 */
[----:B------:R-:W-:Y:S01]  /*b020*/  IMAD R7, R8, -0x326172a9, RZ ;  /* 0xcd9e8d5708077824 */ /* 0x000fe200078e02ff */
[----:B------:R-:W-:Y:S01]  /*b030*/  LOP3.LUT R5, R9, R10, R5, 0x96, !PT ;  /* 0x0000000a09057212 */ /* 0x000fe200078e9605 */
[----:B------:R-:W-:Y:S02]  /*b040*/  IMAD R10, R4, -0x2daee0ad, RZ ;  /* 0xd2511f53040a7824 */ /* 0x000fe400078e02ff */
[----:B------:R-:W-:-:S04]  /*b050*/  IMAD.HI.U32 R9, R6, -0x2daee0ad, RZ ;  /* 0xd2511f5306097827 */ /* 0x000fc800078e00ff */
[----:B------:R-:W-:Y:S01]  /*b060*/  IMAD.HI.U32 R4, R5, -0x326172a9, RZ ;  /* 0xcd9e8d5705047827 */ /* 0x000fe200078e00ff */
[----:B------:R-:W-:-:S03]  /*b070*/  LOP3.LUT R9, R11, R10, R9, 0x96, !PT ;  /* 0x0000000a0b097212 */ /* 0x000fc600078e9609 */
[C---:B------:R-:W-:Y:S02]  /*b080*/  VIADD R8, R2.reuse, 0xb54cda56 ;  /* 0xb54cda5602087836 */ /* 0x040fe40000000000 */
[----:B------:R-:W-:Y:S02]  /*b090*/  VIADD R10, R2, 0x5384540f ;  /* 0x5384540f020a7836 */ /* 0x000fe40000000000 */
        /* <DEDUP_REMOVED lines=22> */
[----:B------:R-:W-:Y:S01]  /*b200*/  IMAD R34, R6, -0x2daee0ad, RZ ;  /* 0xd2511f5306227824 */ /* 0x000fe200078e02ff */
[----:B------:R-:W-:Y:S06]  /*b210*/  @!P0 BRA `(.L_x_69) ;  /* 0xffffff5000d48947 */ /* 0x000fec000383ffff */
[----:B------:R-:W-:Y:S05]  /*b220*/  EXIT ;  /* 0x000000000000794d */ /* 0x000fea0003800000 */
.L_x_4:
[----:B------:R-:W2:Y:S02]  /*b230*/  LDCU UR6, c[0x0][0x38c] ;  /* 0x00007180ff0677ac */ /* 0x000ea40008000800 */
[----:B--2---:R-:W-:-:S09]  /*b240*/  UISETP.NE.U32.AND UP0, UPT, UR6, URZ, UPT ;  /* 0x000000ff0600728c */ /* 0x004fd2000bf05070 */
[----:B------:R-:W-:Y:S05]  /*b250*/  BRA.U UP0, `(.L_x_70) ;  /* 0x0000000100507547 */ /* 0x000fea000b800000 */
[----:B------:R-:W2:Y:S01]  /*b260*/  LDCU UR6, c[0x0][0x388] ;  /* 0x00007100ff0677ac */ /* 0x000ea20008000800 */
[----:B------:R-:W-:Y:S01]  /*b270*/  IMAD.MOV.U32 R13, RZ, RZ, RZ ;  /* 0x000000ffff0d7224 */ /* 0x000fe200078e00ff */
[----:B--2---:R-:W2:Y:S01]  /*b280*/  I2F.U32.RP R0, UR6 ;  /* 0x0000000600007d06 */ /* 0x004ea20008209000 */
[----:B------:R-:W-:-:S07]  /*b290*/  ISETP.NE.U32.AND P1, PT, RZ, UR6, PT ;  /* 0x00000006ff007c0c */ /* 0x000fce000bf25070 */
[----:B--2---:R-:W2:Y:S02]  /*b2a0*/  MUFU.RCP R0, R0 ;  /* 0x0000000000007308 */ /* 0x004ea40000001000 */
[----:B--2---:R-:W-:-:S06]  /*b2b0*/  VIADD R2, R0, 0xffffffe ;  /* 0x0ffffffe00027836 */ /* 0x004fcc0000000000 */
[----:B------:R2:W0:Y:S02]  /*b2c0*/  F2I.FTZ.U32.TRUNC.NTZ R3, R2 ;  /* 0x0000000200037305 */ /* 0x000424000021f000 */
[----:B--2---:R-:W-:Y:S02]  /*b2d0*/  IMAD.MOV.U32 R2, RZ, RZ, RZ ;  /* 0x000000ffff027224 */ /* 0x004fe400078e00ff */
[----:B01----:R-:W-:-:S04]  /*b2e0*/  IMAD.MOV R5, RZ, RZ, -R3 ;  /* 0x000000ffff057224 */ /* 0x003fc800078e0a03 */
[----:B------:R-:W-:-:S04]  /*b2f0*/  IMAD R5, R5, UR6, RZ ;  /* 0x0000000605057c24 */ /* 0x000fc8000f8e02ff */
[----:B------:R-:W-:-:S06]  /*b300*/  IMAD.HI.U32 R3, R3, R5, R2 ;  /* 0x0000000503037227 */ /* 0x000fcc00078e0002 */
[----:B------:R-:W-:-:S04]  /*b310*/  IMAD.HI.U32 R3, R3, R30, RZ ;  /* 0x0000001e03037227 */ /* 0x000fc800078e00ff */
[----:B------:R-:W-:-:S04]  /*b320*/  IMAD.MOV R3, RZ, RZ, -R3 ;  /* 0x000000ffff037224 */ /* 0x000fc800078e0a03 */
[----:B------:R-:W-:-:S05]  /*b330*/  IMAD R12, R3, UR6, R30 ;  /* 0x00000006030c7c24 */ /* 0x000fca000f8e021e */
[----:B------:R-:W-:-:S13]  /*b340*/  ISETP.GE.U32.AND P0, PT, R12, UR6, PT ;  /* 0x000000060c007c0c */ /* 0x000fda000bf06070 */
[----:B------:R-:W-:-:S05]  /*b350*/  @P0 VIADD R12, R12, -UR6 ;  /* 0x800000060c0c0c36 */ /* 0x000fca0008000000 */
[----:B------:R-:W-:-:S13]  /*b360*/  ISETP.GE.U32.AND P0, PT, R12, UR6, PT ;  /* 0x000000060c007c0c */ /* 0x000fda000bf06070 */
[----:B------:R-:W-:Y:S01]  /*b370*/  @P0 VIADD R12, R12, -UR6 ;  /* 0x800000060c0c0c36 */ /* 0x000fe20008000000 */
[----:B------:R-:W-:Y:S01]  /*b380*/  @!P1 LOP3.LUT R12, RZ, UR6, RZ, 0x33, !PT ;  /* 0x00000006ff0c9c12 */ /* 0x000fe2000f8e33ff */
[----:B------:R-:W-:Y:S06]  /*b390*/  BRA `(.L_x_71) ;  /* 0x0000009000cc7947 */ /* 0x000fec0003800000 */
.L_x_70:
[----:B------:R-:W-:-:S07]  /*b3a0*/  MOV R0, 0xb3c0 ;  /* 0x0000b3c000007802 */ /* 0x000fce0000000f00 */
[----:B01----:R-:W-:Y:S05]  /*b3b0*/  CALL.REL.NOINC `($__internal_0_$__cuda_sm20_rem_u64) ;  /* 0x0000009000dc7944 */ /* 0x003fea0003c00000 */
[----:B------:R-:W-:Y:S05]  /*b3c0*/  BRA `(.L_x_71) ;  /* 0x0000009000c07947 */ /* 0x000fea0003800000 */
.L_x_1:
[----:B------:R-:W-:-:S07]  /*b3d0*/  VIADD R3, R1, 0x28 ;  /* 0x0000002801037836 */ /* 0x000fce0000000000 */
.L_x_167:
[----:B------:R-:W-:Y:S01]  /*b3e0*/  IMAD.MOV.U32 R8, RZ, RZ, 0x27e66be ;  /* 0x027e66beff087424 */ /* 0x000fe200078e00ff */
[----:B------:R1:W-:Y:S01]  /*b3f0*/  STL.128 [R1+0x20], RZ ;  /* 0x000020ff01007387 */ /* 0x0003e20000100c00 */
[----:B---3--:R-:W-:Y:S02]  /*b400*/  IMAD.MOV.U32 R9, RZ, RZ, 0x79000000 ;  /* 0x79000000ff097424 */ /* 0x008fe400078e00ff */
[----:B------:R-:W-:Y:S01]  /*b410*/  IMAD.MOV.U32 R10, RZ, RZ, 0xacbbdc ;  /* 0x00acbbdcff0a7424 */ /* 0x000fe200078e00ff */
[----:B------:R1:W-:Y:S01]  /*b420*/  STL.128 [R1+0x30], RZ ;  /* 0x000030ff01007387 */ /* 0x0003e20000100c00 */
[----:B------:R-:W-:Y:S02]  /*b430*/  IMAD.MOV.U32 R11, RZ, RZ, -0x7000000 ;  /* 0xf9000000ff0b7424 */ /* 0x000fe400078e00ff */
[----:B0-----:R-:W-:Y:S02]  /*b440*/  IMAD.MOV.U32 R4, RZ, RZ, 0x9562a0 ;  /* 0x009562a0ff047424 */ /* 0x001fe400078e00ff */
[----:B------:R-:W-:Y:S01]  /*b450*/  IMAD.MOV.U32 R5, RZ, RZ, 0x55000000 ;  /* 0x55000000ff057424 */ /* 0x000fe200078e00ff */
[----:B------:R1:W-:Y:S01]  /*b460*/  STL.128 [R1], R8 ;  /* 0x0000000801007387 */ /* 0x0003e20000100c00 */
[----:B------:R-:W-:-:S02]  /*b470*/  IMAD.MOV.U32 R6, RZ, RZ, 0x70b87 ;  /* 0x00070b87ff067424 */ /* 0x000fc400078e00ff */
[----:B------:R-:W-:Y:S02]  /*b480*/  IMAD.MOV.U32 R7, RZ, RZ, -0x32000000 ;  /* 0xce000000ff077424 */ /* 0x000fe400078e00ff */
[----:B------:R-:W-:Y:S02]  /*b490*/  IMAD.MOV.U32 R14, RZ, RZ, RZ ;  /* 0x000000ffff0e7224 */ /* 0x000fe400078e00ff */
[----:B------:R-:W-:Y:S01]  /*b4a0*/  IMAD.MOV.U32 R2, RZ, RZ, RZ ;  /* 0x000000ffff027224 */ /* 0x000fe200078e00ff */
[----:B------:R1:W-:Y:S01]  /*b4b0*/  STL.128 [R1+0x10], R4 ;  /* 0x0000100401007387 */ /* 0x0003e20000100c00 */
[----:B------:R-:W-:-:S07]  /*b4c0*/  IMAD.MOV.U32 R0, RZ, RZ, R3 ;  /* 0x000000ffff007224 */ /* 0x000fce00078e0003 */
.L_x_72:
[----:B------:R-:W2:Y:S04]  /*b4d0*/  LDL.64 R22, [R0+0x10] ;  /* 0x0000100000167983 */ /* 0x000ea80000100a00 */
[----:B------:R-:W3:Y:S04]  /*b4e0*/  LDL.128 R16, [R0+-0x28] ;  /* 0xffffd80000107983 */ /* 0x000ee80000100c00 */
[----:B------:R-:W4:Y:S04]  /*b4f0*/  LDL R27, [R0+-0x4] ;  /* 0xfffffc00001b7983 */ /* 0x000f280000100800 */
[----:B------:R-:W4:Y:S04]  /*b500*/  LDL R15, [R0+-0x18] ;  /* 0xffffe800000f7983 */ /* 0x000f280000100800 */
[----:B------:R-:W4:Y:S04]  /*b510*/  LDL R20, [R0+0x8] ;  /* 0x0000080000147983 */ /* 0x000f280000100800 */
[----:B------:R-:W4:Y:S01]  /*b520*/  LDL R25, [R0+0x4] ;  /* 0x0000040000197983 */ /* 0x000f220000100800 */
[----:B------:R-:W-:-:S05]  /*b530*/  VIADD R2, R2, 0x4 ;  /* 0x0000000402027836 */ /* 0x000fca0000000000 */
[----:B------:R-:W-:Y:S02]  /*b540*/  ISETP.NE.AND P0, PT, R2, 0x30, PT ;  /* 0x000000300200780c */ /* 0x000fe40003f05270 */
[C-C-:B--2---:R-:W-:Y:S02]  /*b550*/  SHF.L.W.U32.HI R24, R23.reuse, 0xf, R23.reuse ;  /* 0x0000000f17187819 */ /* 0x144fe40000010e17 */
[--C-:B------:R-:W-:Y:S02]  /*b560*/  SHF.L.W.U32.HI R29, R23, 0xd, R23.reuse ;  /* 0x0000000d171d7819 */ /* 0x100fe40000010e17 */
[----:B------:R-:W-:Y:S02]  /*b570*/  SHF.R.U32.HI R23, RZ, 0xa, R23 ;  /* 0x0000000aff177819 */ /* 0x000fe40000011617 */
[----:B---3--:R-:W-:Y:S02]  /*b580*/  SHF.L.W.U32.HI R26, R18, 0x19, R18 ;  /* 0x00000019121a7819 */ /* 0x008fe40000010e12 */
[----:B------:R-:W-:-:S02]  /*b590*/  LOP3.LUT R23, R23, R24, R29, 0x96, !PT ;  /* 0x0000001817177212 */ /* 0x000fc400078e961d */
[--C-:B------:R-:W-:Y:S02]  /*b5a0*/  SHF.L.W.U32.HI R31, R18, 0xe, R18.reuse ;  /* 0x0000000e121f7819 */ /* 0x100fe40000010e12 */
[----:B------:R-:W-:Y:S02]  /*b5b0*/  SHF.R.U32.HI R28, RZ, 0x3, R18 ;  /* 0x00000003ff1c7819 */ /* 0x000fe40000011612 */
[----:B------:R-:W-:Y:S02]  /*b5c0*/  IADD3 R30, PT, PT, R17, R23, R14 ;  /* 0x00000017111e7210 */ /* 0x000fe40007ffe00e */
[C-C-:B------:R-:W-:Y:S02]  /*b5d0*/  SHF.L.W.U32.HI R14, R22.reuse, 0xf, R22.reuse ;  /* 0x0000000f160e7819 */ /* 0x140fe40000010e16 */
[--C-:B------:R-:W-:Y:S02]  /*b5e0*/  SHF.L.W.U32.HI R23, R22, 0xd, R22.reuse ;  /* 0x0000000d16177819 */ /* 0x100fe40000010e16 */
[----:B------:R-:W-:-:S02]  /*b5f0*/  SHF.R.U32.HI R24, RZ, 0xa, R22 ;  /* 0x0000000aff187819 */ /* 0x000fc40000011616 */
[----:B------:R-:W-:Y:S02]  /*b600*/  LOP3.LUT R31, R28, R26, R31, 0x96, !PT ;  /* 0x0000001a1c1f7212 */ /* 0x000fe400078e961f */
[C-C-:B------:R-:W-:Y:S02]  /*b610*/  SHF.L.W.U32.HI R26, R17.reuse, 0x19, R17.reuse ;  /* 0x00000019111a7819 */ /* 0x140fe40000010e11 */
[--C-:B------:R-:W-:Y:S02]  /*b620*/  SHF.L.W.U32.HI R29, R17, 0xe, R17.reuse ;  /* 0x0000000e111d7819 */ /* 0x100fe40000010e11 */
[----:B------:R-:W-:Y:S01]  /*b630*/  SHF.R.U32.HI R28, RZ, 0x3, R17 ;  /* 0x00000003ff1c7819 */ /* 0x000fe20000011611 */
[----:B------:R-:W-:Y:S01]  /*b640*/  IMAD.IADD R17, R31, 0x1, R30 ;  /* 0x000000011f117824 */ /* 0x000fe200078e021e */
[----:B------:R-:W-:Y:S02]  /*b650*/  LOP3.LUT R14, R24, R14, R23, 0x96, !PT ;  /* 0x0000000e180e7212 */ /* 0x000fe400078e9617 */
[----:B------:R-:W-:-:S02]  /*b660*/  LOP3.LUT R26, R28, R26, R29, 0x96, !PT ;  /* 0x0000001a1c1a7212 */ /* 0x000fc400078e961d */
[----:B----4-:R-:W-:Y:S02]  /*b670*/  IADD3 R27, PT, PT, R16, R14, R27 ;  /* 0x0000000e101b7210 */ /* 0x010fe40007ffe01b */
[C-C-:B------:R-:W-:Y:S02]  /*b680*/  SHF.L.W.U32.HI R23, R17.reuse, 0xf, R17.reuse ;  /* 0x0000000f11177819 */ /* 0x140fe40000010e11 */
[----:B------:R-:W-:Y:S01]  /*b690*/  SHF.L.W.U32.HI R24, R17, 0xd, R17 ;  /* 0x0000000d11187819 */ /* 0x000fe20000010e11 */
[----:B------:R-:W-:Y:S01]  /*b6a0*/  IMAD.IADD R16, R26, 0x1, R27 ;  /* 0x000000011a107824 */ /* 0x000fe200078e021b */
[----:B------:R-:W-:Y:S02]  /*b6b0*/  SHF.R.U32.HI R28, RZ, 0xa, R17 ;  /* 0x0000000aff1c7819 */ /* 0x000fe40000011611 */
[----:B------:R-:W-:Y:S02]  /*b6c0*/  SHF.L.W.U32.HI R30, R15, 0x19, R15 ;  /* 0x000000190f1e7819 */ /* 0x000fe40000010e0f */
[----:B------:R-:W-:Y:S01]  /*b6d0*/  LOP3.LUT R29, R28, R23, R24, 0x96, !PT ;  /* 0x000000171c1d7212 */ /* 0x000fe200078e9618 */
[----:B------:R-:W-:Y:S01]  /*b6e0*/  STL.64 [R0+0x18], R16 ;  /* 0x0000181000007387 */ /* 0x000fe20000100a00 */
        /* <DEDUP_REMOVED lines=12> */
[----:B------:R-:W-:Y:S01]  /*b7b0*/  IADD3 R25, PT, PT, R18, R14, R25 ;  /* 0x0000000e12197210 */ /* 0x000fe20007ffe019 */
[----:B------:R-:W-:-:S02]  /*b7c0*/  VIADD R18, R0, 0x10 ;  /* 0x0000001000127836 */ /* 0x000fc40000000000 */
[----:B------:R-:W-:Y:S02]  /*b7d0*/  IMAD.IADD R15, R15, 0x1, R20 ;  /* 0x000000010f0f7824 */ /* 0x000fe400078e0214 */
[----:B------:R-:W-:Y:S02]  /*b7e0*/  IMAD.IADD R25, R26, 0x1, R25 ;  /* 0x000000011a197824 */ /* 0x000fe400078e0219 */
[----:B------:R-:W-:Y:S01]  /*b7f0*/  IMAD.MOV.U32 R14, RZ, RZ, R22 ;  /* 0x000000ffff0e7224 */ /* 0x000fe200078e0016 */
[----:B------:R-:W-:Y:S04]  /*b800*/  STL [R0+0x24], R15 ;  /* 0x0000240f00007387 */ /* 0x000fe80000100800 */
[----:B------:R0:W-:Y:S02]  /*b810*/  STL [R0+0x20], R25 ;  /* 0x0000201900007387 */ /* 0x0001e40000100800 */
[----:B0-----:R-:W-:Y:S01]  /*b820*/  IMAD.MOV.U32 R0, RZ, RZ, R18 ;  /* 0x000000ffff007224 */ /* 0x001fe200078e0012 */
[----:B------:R-:W-:Y:S06]  /*b830*/  @P0 BRA `(.L_x_72) ;  /* 0xfffffffc00240947 */ /* 0x000fec000383ffff */
[----:B-----5:R-:W-:-:S13]  /*b840*/  ISETP.NE.AND P0, PT, R21, RZ, PT ;  /* 0x000000ff1500720c */ /* 0x020fda0003f05270 */
[----:B------:R-:W-:Y:S05]  /*b850*/  @P0 BRA `(.L_x_73) ;  /* 0x0000000000280947 */ /* 0x000fea0003800000 */
[----:B------:R-:W0:Y:S02]  /*b860*/  LDC.64 R14, c[0x0][0x390] ;  /* 0x0000e400ff0e7b82 */ /* 0x000e240000000a00 */
[----:B0-----:R-:W2:Y:S02]  /*b870*/  LDG.E R0, desc[UR8][R14.64+0x4] ;  /* 0x000004080e007981 */ /* 0x001ea4000c1e1900 */
        /* <DEDUP_REMOVED lines=8> */
.L_x_73:
[----:B------:R0:W-:Y:S01]  /*b900*/  STL.128 [R1], R8 ;  /* 0x0000000801007387 */ /* 0x0001e20000100c00 */
[----:B------:R-:W-:-:S03]  /*b910*/  IMAD.MOV.U32 R0, RZ, RZ, 0x10 ;  /* 0x00000010ff007424 */ /* 0x000fc600078e00ff */
[----:B------:R0:W-:Y:S04]  /*b920*/  STL.128 [R1+0x10], R4 ;  /* 0x0000100401007387 */ /* 0x0001e80000100c00 */
[----:B------:R0:W-:Y:S04]  /*b930*/  STL.128 [R1+0x20], RZ ;  /* 0x000020ff01007387 */ /* 0x0001e80000100c00 */
[----:B------:R0:W-:Y:S02]  /*b940*/  STL.128 [R1+0x30], RZ ;  /* 0x000030ff01007387 */ /* 0x0001e40000100c00 */
.L_x_74:
[----:B--2---:R-:W-:-:S05]  /*b950*/  LEA R2, R0, UR10, 0x2 ;  /* 0x0000000a00027c11 */ /* 0x004fca000f8e10ff */
        /* <DEDUP_REMOVED lines=54> */
[----:B------:R-:W3:Y:S02]  /*bcc0*/  LDC.64 R14, c[0x0][0x390] ;  /* 0x0000e400ff0e7b82 */ /* 0x000ee40000000a00 */
[----:B---3--:R-:W3:Y:S02]  /*bcd0*/  LDG.E R0, desc[UR8][R14.64+0x4] ;  /* 0x000004080e007981 */ /* 0x008ee4000c1e1900 */
[----:B---3--:R-:W-:-:S13]  /*bce0*/  ISETP.NE.AND P1, PT, R0, RZ, PT ;  /* 0x000000ff0000720c */ /* 0x008fda0003f25270 */
[----:B------:R-:W-:Y:S05]  /*bcf0*/  @P1 BRA `(.L_x_75) ;  /* 0x0000000000181947 */ /* 0x000fea0003800000 */
[----:B------:R-:W3:Y:S02]  /*bd00*/  LDG.E R0, desc[UR8][R14.64+0x8] ;  /* 0x000008080e007981 */ /* 0x000ee4000c1e1900 */
[----:B---3--:R-:W-:-:S13]  /*bd10*/  ISETP.NE.AND P1, PT, R0, RZ, PT ;  /* 0x000000ff0000720c */ /* 0x008fda0003f25270 */
[----:B------:R-:W-:Y:S05]  /*bd20*/  @P1 BRA `(.L_x_75) ;  /* 0x00000000000c1947 */ /* 0x000fea0003800000 */
[----:B------:R-:W3:Y:S02]  /*bd30*/  LDG.E R14, desc[UR8][R14.64+0xc] ;  /* 0x00000c080e0e7981 */ /* 0x000ee4000c1e1900 */
[----:B---3--:R-:W-:-:S13]  /*bd40*/  ISETP.NE.AND P1, PT, R14, RZ, PT ;  /* 0x000000ff0e00720c */ /* 0x008fda0003f25270 */
[----:B------:R-:W-:Y:S05]  /*bd50*/  @!P1 BRA `(.L_x_76) ;  /* 0x0000008800549947 */ /* 0x000fea0003800000 */
.L_x_75:
[----:B------:R3:W-:Y:S01]  /*bd60*/  STL.128 [R1], R8 ;  /* 0x0000000801007387 */ /* 0x0007e20000100c00 */
[----:B------:R-:W-:-:S03]  /*bd70*/  IMAD.MOV.U32 R0, RZ, RZ, 0x10 ;  /* 0x00000010ff007424 */ /* 0x000fc600078e00ff */
[----:B------:R3:W-:Y:S04]  /*bd80*/  STL.128 [R1+0x10], R4 ;  /* 0x0000100401007387 */ /* 0x0007e80000100c00 */
[----:B------:R3:W-:Y:S04]  /*bd90*/  STL.128 [R1+0x20], RZ ;  /* 0x000020ff01007387 */ /* 0x0007e80000100c00 */
[----:B------:R3:W-:Y:S02]  /*bda0*/  STL.128 [R1+0x30], RZ ;  /* 0x000030ff01007387 */ /* 0x0007e40000100c00 */
.L_x_77:
[----:B--2-4-:R-:W-:-:S05]  /*bdb0*/  LEA R2, R0, UR10, 0x2 ;  /* 0x0000000a00027c11 */ /* 0x014fca000f8e10ff */
[----:B------:R-:W2:Y:S04]  /*bdc0*/  LDL.64 R22, [R2+-0x8] ;  /* 0xfffff80002167983 */ /* 0x000ea80000100a00 */
[----:B------:R-:W4:Y:S04]  /*bdd0*/  LDL.128 R16, [R2+-0x40] ;  /* 0xffffc00002107983 */ /* 0x000f280000100c00 */
[----:B------:R-:W5:Y:S04]  /*bde0*/  LDL R31, [R2+-0x18] ;  /* 0xffffe800021f7983 */ /* 0x000f680000100800 */
[----:B------:R-:W3:Y:S04]  /*bdf0*/  LDL R26, [R2+-0x1c] ;  /* 0xffffe400021a7983 */ /* 0x000ee80000100800 */
[----:B------:R-:W3:Y:S04]  /*be00*/  LDL R14, [R2+-0x30] ;  /* 0xffffd000020e7983 */ /* 0x000ee80000100800 */
[----:B------:R-:W3:Y:S04]  /*be10*/  LDL R15, [R2+-0x14] ;  /* 0xffffec00020f7983 */ /* 0x000ee80000100800 */
[----:B------:R-:W3:Y:S01]  /*be20*/  LDL R20, [R2+-0x10] ;  /* 0xfffff00002147983 */ /* 0x000ee20000100800 */
        /* <DEDUP_REMOVED lines=14> */
[--C-:B------:R-:W-:Y:S02]  /*bf10*/  SHF.L.W.U32.HI R23, R17, 0xe, R17.reuse ;  /* 0x0000000e11177819 */ /* 0x100fe40000010e11 */
[----:B------:R-:W-:Y:S02]  /*bf20*/  SHF.R.U32.HI R24, RZ, 0x3, R17 ;  /* 0x00000003ff187819 */ /* 0x000fe40000011611 */
[----:B------:R-:W-:Y:S02]  /*bf30*/  LOP3.LUT R27, R29, R27, R30, 0x96, !PT ;  /* 0x0000001b1d1b7212 */ /* 0x000fe400078e961e */
[----:B-----5:R-:W-:Y:S02]  /*bf40*/  IADD3 R28, PT, PT, R17, R28, R31 ;  /* 0x0000001c111c7210 */ /* 0x020fe40007ffe01f */
[----:B------:R-:W-:-:S02]  /*bf50*/  LOP3.LUT R22, R24, R22, R23, 0x96, !PT ;  /* 0x0000001618167212 */ /* 0x000fc400078e9617 */
[----:B---3--:R-:W-:Y:S01]  /*bf60*/  IADD3 R25, PT, PT, R16, R25, R26 ;  /* 0x0000001910197210 */ /* 0x008fe20007ffe01a */
        /* <DEDUP_REMOVED lines=27> */
[----:B------:R-:W2:Y:S02]  /*c120*/  LDC.64 R14, c[0x0][0x390] ;  /* 0x0000e400ff0e7b82 */ /* 0x000ea40000000a00 */
[----:B--2---:R-:W2:Y:S02]  /*c130*/  LDG.E R0, desc[UR8][R14.64+0x4] ;  /* 0x000004080e007981 */ /* 0x004ea4000c1e1900 */
        /* <DEDUP_REMOVED lines=8> */
.L_x_78:
[----:B------:R2:W-:Y:S01]  /*c1c0*/  STL.128 [R1], R8 ;  /* 0x0000000801007387 */ /* 0x0005e20000100c00 */
[----:B------:R-:W-:-:S03]  /*c1d0*/  IMAD.MOV.U32 R0, RZ, RZ, 0x10 ;  /* 0x00000010ff007424 */ /* 0x000fc600078e00ff */
[----:B------:R2:W-:Y:S04]  /*c1e0*/  STL.128 [R1+0x10], R4 ;  /* 0x0000100401007387 */ /* 0x0005e80000100c00 */
[----:B------:R2:W-:Y:S04]  /*c1f0*/  STL.128 [R1+0x20], RZ ;  /* 0x000020ff01007387 */ /* 0x0005e80000100c00 */
[----:B------:R2:W-:Y:S02]  /*c200*/  STL.128 [R1+0x30], RZ ;  /* 0x000030ff01007387 */ /* 0x0005e40000100c00 */
.L_x_80:
        /* <DEDUP_REMOVED lines=65> */
.L_x_81:
[----:B------:R2:W-:Y:S01]  /*c620*/  STL.128 [R1], R8 ;  /* 0x0000000801007387 */ /* 0x0005e20000100c00 */
[----:B------:R-:W-:-:S03]  /*c630*/  IMAD.MOV.U32 R0, RZ, RZ, 0x10 ;  /* 0x00000010ff007424 */ /* 0x000fc600078e00ff */
[----:B------:R2:W-:Y:S04]  /*c640*/  STL.128 [R1+0x10], R4 ;  /* 0x0000100401007387 */ /* 0x0005e80000100c00 */
[----:B------:R2:W-:Y:S04]  /*c650*/  STL.128 [R1+0x20], RZ ;  /* 0x000020ff01007387 */ /* 0x0005e80000100c00 */
[----:B------:R2:W-:Y:S02]  /*c660*/  STL.128 [R1+0x30], RZ ;  /* 0x000030ff01007387 */ /* 0x0005e40000100c00 */
.L_x_83:
        /* <DEDUP_REMOVED lines=65> */
.L_x_84:
[----:B------:R2:W-:Y:S01]  /*ca80*/  STL.128 [R1], R8 ;  /* 0x0000000801007387 */ /* 0x0005e20000100c00 */
[----:B------:R-:W-:-:S03]  /*ca90*/  IMAD.MOV.U32 R0, RZ, RZ, 0x10 ;  /* 0x00000010ff007424 */ /* 0x000fc600078e00ff */
[----:B------:R2:W-:Y:S04]  /*caa0*/  STL.128 [R1+0x10], R4 ;  /* 0x0000100401007387 */ /* 0x0005e80000100c00 */
[----:B------:R2:W-:Y:S04]  /*cab0*/  STL.128 [R1+0x20], RZ ;  /* 0x000020ff01007387 */ /* 0x0005e80000100c00 */
[----:B------:R2:W-:Y:S02]  /*cac0*/  STL.128 [R1+0x30], RZ ;  /* 0x000030ff01007387 */ /* 0x0005e40000100c00 */
.L_x_86:
        /* <DEDUP_REMOVED lines=65> */
.L_x_87:
[----:B------:R2:W-:Y:S01]  /*cee0*/  STL.128 [R1], R8 ;  /* 0x0000000801007387 */ /* 0x0005e20000100c00 */
[----:B------:R-:W-:-:S03]  /*cef0*/  IMAD.MOV.U32 R0, RZ, RZ, 0x10 ;  /* 0x00000010ff007424 */ /* 0x000fc600078e00ff */
[----:B------:R2:W-:Y:S04]  /*cf00*/  STL.128 [R1+0x10], R4 ;  /* 0x0000100401007387 */ /* 0x0005e80000100c00 */
[----:B------:R2:W-:Y:S04]  /*cf10*/  STL.128 [R1+0x20], RZ ;  /* 0x000020ff01007387 */ /* 0x0005e80000100c00 */
[----:B------:R2:W-:Y:S02]  /*cf20*/  STL.128 [R1+0x30], RZ ;  /* 0x000030ff01007387 */ /* 0x0005e40000100c00 */
.L_x_89:
        /* <DEDUP_REMOVED lines=65> */
.L_x_90:
[----:B------:R2:W-:Y:S01]  /*d340*/  STL.128 [R1], R8 ;  /* 0x0000000801007387 */ /* 0x0005e20000100c00 */
[----:B------:R-:W-:-:S03]  /*d350*/  IMAD.MOV.U32 R0, RZ, RZ, 0x10 ;  /* 0x00000010ff007424 */ /* 0x000fc600078e00ff */
[----:B------:R2:W-:Y:S04]  /*d360*/  STL.128 [R1+0x10], R4 ;  /* 0x0000100401007387 */ /* 0x0005e80000100c00 */
[----:B------:R2:W-:Y:S04]  /*d370*/  STL.128 [R1+0x20], RZ ;  /* 0x000020ff01007387 */ /* 0x0005e80000100c00 */
[----:B------:R2:W-:Y:S02]  /*d380*/  STL.128 [R1+0x30], RZ ;  /* 0x000030ff01007387 */ /* 0x0005e40000100c00 */
.L_x_92:
        /* <DEDUP_REMOVED lines=65> */
.L_x_93:
[----:B------:R2:W-:Y:S01]  /*d7a0*/  STL.128 [R1], R8 ;  /* 0x0000000801007387 */ /* 0x0005e20000100c00 */
[----:B------:R-:W-:-:S03]  /*d7b0*/  IMAD.MOV.U32 R0, RZ, RZ, 0x10 ;  /* 0x00000010ff007424 */ /* 0x000fc600078e00ff */
[----:B------:R2:W-:Y:S04]  /*d7c0*/  STL.128 [R1+0x10], R4 ;  /* 0x0000100401007387 */ /* 0x0005e80000100c00 */
[----:B------:R2:W-:Y:S04]  /*d7d0*/  STL.128 [R1+0x20], RZ ;  /* 0x000020ff01007387 */ /* 0x0005e80000100c00 */
[----:B------:R2:W-:Y:S02]  /*d7e0*/  STL.128 [R1+0x30], RZ ;  /* 0x000030ff01007387 */ /* 0x0005e40000100c00 */
.L_x_95:
        /* <DEDUP_REMOVED lines=65> */
.L_x_96:
[----:B------:R2:W-:Y:S01]  /*dc00*/  STL.128 [R1], R8 ;  /* 0x0000000801007387 */ /* 0x0005e20000100c00 */
[----:B------:R-:W-:-:S03]  /*dc10*/  IMAD.MOV.U32 R0, RZ, RZ, 0x10 ;  /* 0x00000010ff007424 */ /* 0x000fc600078e00ff */
[----:B------:R2:W-:Y:S04]  /*dc20*/  STL.128 [R1+0x10], R4 ;  /* 0x0000100401007387 */ /* 0x0005e80000100c00 */
[----:B------:R2:W-:Y:S04]  /*dc30*/  STL.128 [R1+0x20], RZ ;  /* 0x000020ff01007387 */ /* 0x0005e80000100c00 */
[----:B------:R2:W-:Y:S02]  /*dc40*/  STL.128 [R1+0x30], RZ ;  /* 0x000030ff01007387 */ /* 0x0005e40000100c00 */
.L_x_98:
        /* <DEDUP_REMOVED lines=65> */
.L_x_99:
[----:B------:R2:W-:Y:S01]  /*e060*/  STL.128 [R1], R8 ;  /* 0x0000000801007387 */ /* 0x0005e20000100c00 */
[----:B------:R-:W-:-:S03]  /*e070*/  IMAD.MOV.U32 R0, RZ, RZ, 0x10 ;  /* 0x00000010ff007424 */ /* 0x000fc600078e00ff */
[----:B------:R2:W-:Y:S04]  /*e080*/  STL.128 [R1+0x10], R4 ;  /* 0x0000100401007387 */ /* 0x0005e80000100c00 */
[----:B------:R2:W-:Y:S04]  /*e090*/  STL.128 [R1+0x20], RZ ;  /* 0x000020ff01007387 */ /* 0x0005e80000100c00 */
[----:B------:R2:W-:Y:S02]  /*e0a0*/  STL.128 [R1+0x30], RZ ;  /* 0x000030ff01007387 */ /* 0x0005e40000100c00 */
.L_x_101:
        /* <DEDUP_REMOVED lines=65> */
.L_x_102:
[----:B------:R2:W-:Y:S01]  /*e4c0*/  STL.128 [R1], R8 ;  /* 0x0000000801007387 */ /* 0x0005e20000100c00 */
[----:B------:R-:W-:-:S03]  /*e4d0*/  IMAD.MOV.U32 R0, RZ, RZ, 0x10 ;  /* 0x00000010ff007424 */ /* 0x000fc600078e00ff */
[----:B------:R2:W-:Y:S04]  /*e4e0*/  STL.128 [R1+0x10], R4 ;  /* 0x0000100401007387 */ /* 0x0005e80000100c00 */
[----:B------:R2:W-:Y:S04]  /*e4f0*/  STL.128 [R1+0x20], RZ ;  /* 0x000020ff01007387 */ /* 0x0005e80000100c00 */
[----:B------:R2:W-:Y:S02]  /*e500*/  STL.128 [R1+0x30], RZ ;  /* 0x000030ff01007387 */ /* 0x0005e40000100c00 */
.L_x_104:
        /* <DEDUP_REMOVED lines=65> */
.L_x_105:
[----:B------:R2:W-:Y:S01]  /*e920*/  STL.128 [R1], R8 ;  /* 0x0000000801007387 */ /* 0x0005e20000100c00 */
[----:B------:R-:W-:-:S03]  /*e930*/  IMAD.MOV.U32 R0, RZ, RZ, 0x10 ;  /* 0x00000010ff007424 */ /* 0x000fc600078e00ff */
[----:B------:R2:W-:Y:S04]  /*e940*/  STL.128 [R1+0x10], R4 ;  /* 0x0000100401007387 */ /* 0x0005e80000100c00 */
[----:B------:R2:W-:Y:S04]  /*e950*/  STL.128 [R1+0x20], RZ ;  /* 0x000020ff01007387 */ /* 0x0005e80000100c00 */
[----:B------:R2:W-:Y:S02]  /*e960*/  STL.128 [R1+0x30], RZ ;  /* 0x000030ff01007387 */ /* 0x0005e40000100c00 */
.L_x_107:
        /* <DEDUP_REMOVED lines=65> */
.L_x_108:
[----:B------:R2:W-:Y:S01]  /*ed80*/  STL.128 [R1], R8 ;  /* 0x0000000801007387 */ /* 0x0005e20000100c00 */
[----:B------:R-:W-:-:S03]  /*ed90*/  IMAD.MOV.U32 R0, RZ, RZ, 0x10 ;  /* 0x00000010ff007424 */ /* 0x000fc600078e00ff */
[----:B------:R2:W-:Y:S04]  /*eda0*/  STL.128 [R1+0x10], R4 ;  /* 0x0000100401007387 */ /* 0x0005e80000100c00 */
[----:B------:R2:W-:Y:S04]  /*edb0*/  STL.128 [R1+0x20], RZ ;  /* 0x000020ff01007387 */ /* 0x0005e80000100c00 */
[----:B------:R2:W-:Y:S02]  /*edc0*/  STL.128 [R1+0x30], RZ ;  /* 0x000030ff01007387 */ /* 0x0005e40000100c00 */
.L_x_110:
        /* <DEDUP_REMOVED lines=65> */
.L_x_111:
[----:B------:R2:W-:Y:S01]  /*f1e0*/  STL.128 [R1], R8 ;  /* 0x0000000801007387 */ /* 0x0005e20000100c00 */
[----:B------:R-:W-:-:S03]  /*f1f0*/  IMAD.MOV.U32 R0, RZ, RZ, 0x10 ;  /* 0x00000010ff007424 */ /* 0x000fc600078e00ff */
[----:B------:R2:W-:Y:S04]  /*f200*/  STL.128 [R1+0x10], R4 ;  /* 0x0000100401007387 */ /* 0x0005e80000100c00 */
[----:B------:R2:W-:Y:S04]  /*f210*/  STL.128 [R1+0x20], RZ ;  /* 0x000020ff01007387 */ /* 0x0005e80000100c00 */
[----:B------:R2:W-:Y:S02]  /*f220*/  STL.128 [R1+0x30], RZ ;  /* 0x000030ff01007387 */ /* 0x0005e40000100c00 */
.L_x_113:
        /* <DEDUP_REMOVED lines=65> */
.L_x_114:
[----:B------:R2:W-:Y:S01]  /*f640*/  STL.128 [R1], R8 ;  /* 0x0000000801007387 */ /* 0x0005e20000100c00 */
[----:B------:R-:W-:-:S03]  /*f650*/  IMAD.MOV.U32 R0, RZ, RZ, 0x10 ;  /* 0x00000010ff007424 */ /* 0x000fc600078e00ff */
[----:B------:R2:W-:Y:S04]  /*f660*/  STL.128 [R1+0x10], R4 ;  /* 0x0000100401007387 */ /* 0x0005e80000100c00 */
[----:B------:R2:W-:Y:S04]  /*f670*/  STL.128 [R1+0x20], RZ ;  /* 0x000020ff01007387 */ /* 0x0005e80000100c00 */
[----:B------:R2:W-:Y:S02]  /*f680*/  STL.128 [R1+0x30], RZ ;  /* 0x000030ff01007387 */ /* 0x0005e40000100c00 */
.L_x_116:
        /* <DEDUP_REMOVED lines=65> */
.L_x_117:
[----:B------:R2:W-:Y:S01]  /*faa0*/  STL.128 [R1], R8 ;  /* 0x0000000801007387 */ /* 0x0005e20000100c00 */
[----:B------:R-:W-:-:S03]  /*fab0*/  IMAD.MOV.U32 R0, RZ, RZ, 0x10 ;  /* 0x00000010ff007424 */ /* 0x000fc600078e00ff */
[----:B------:R2:W-:Y:S04]  /*fac0*/  STL.128 [R1+0x10], R4 ;  /* 0x0000100401007387 */ /* 0x0005e80000100c00 */
[----:B------:R2:W-:Y:S04]  /*fad0*/  STL.128 [R1+0x20], RZ ;  /* 0x000020ff01007387 */ /* 0x0005e80000100c00 */
[----:B------:R2:W-:Y:S02]  /*fae0*/  STL.128 [R1+0x30], RZ ;  /* 0x000030ff01007387 */ /* 0x0005e40000100c00 */
.L_x_119:
        /* <DEDUP_REMOVED lines=65> */
.L_x_120:
[----:B------:R2:W-:Y:S01]  /*ff00*/  STL.128 [R1], R8 ;  /* 0x0000000801007387 */ /* 0x0005e20000100c00 */
[----:B------:R-:W-:-:S03]  /*ff10*/  IMAD.MOV.U32 R0, RZ, RZ, 0x10 ;  /* 0x00000010ff007424 */ /* 0x000fc600078e00ff */
[----:B------:R2:W-:Y:S04]  /*ff20*/  STL.128 [R1+0x10], R4 ;  /* 0x0000100401007387 */ /* 0x0005e80000100c00 */
[----:B------:R2:W-:Y:S04]  /*ff30*/  STL.128 [R1+0x20], RZ ;  /* 0x000020ff01007387 */ /* 0x0005e80000100c00 */
[----:B------:R2:W-:Y:S02]  /*ff40*/  STL.128 [R1+0x30], RZ ;  /* 0x000030ff01007387 */ /* 0x0005e40000100c00 */
.L_x_122:
        /* <DEDUP_REMOVED lines=65> */
.L_x_123:
[----:B------:R2:W-:Y:S01]  /*10360*/  STL.128 [R1], R8 ;  /* 0x0000000801007387 */ /* 0x0005e20000100c00 */
[----:B------:R-:W-:-:S03]  /*10370*/  IMAD.MOV.U32 R0, RZ, RZ, 0x10 ;  /* 0x00000010ff007424 */ /* 0x000fc600078e00ff */
[----:B------:R2:W-:Y:S04]  /*10380*/  STL.128 [R1+0x10], R4 ;  /* 0x0000100401007387 */ /* 0x0005e80000100c00 */
[----:B------:R2:W-:Y:S04]  /*10390*/  STL.128 [R1+0x20], RZ ;  /* 0x000020ff01007387 */ /* 0x0005e80000100c00 */
[----:B------:R2:W-:Y:S02]  /*103a0*/  STL.128 [R1+0x30], RZ ;  /* 0x000030ff01007387 */ /* 0x0005e40000100c00 */
.L_x_125:
        /* <DEDUP_REMOVED lines=65> */
.L_x_126:
[----:B------:R2:W-:Y:S01]  /*107c0*/  STL.128 [R1], R8 ;  /* 0x0000000801007387 */ /* 0x0005e20000100c00 */
[----:B------:R-:W-:-:S03]  /*107d0*/  IMAD.MOV.U32 R0, RZ, RZ, 0x10 ;  /* 0x00000010ff007424 */ /* 0x000fc600078e00ff */
[----:B------:R2:W-:Y:S04]  /*107e0*/  STL.128 [R1+0x10], R4 ;  /* 0x0000100401007387 */ /* 0x0005e80000100c00 */
[----:B------:R2:W-:Y:S04]  /*107f0*/  STL.128 [R1+0x20], RZ ;  /* 0x000020ff01007387 */ /* 0x0005e80000100c00 */
[----:B------:R2:W-:Y:S02]  /*10800*/  STL.128 [R1+0x30], RZ ;  /* 0x000030ff01007387 */ /* 0x0005e40000100c00 */
.L_x_128:
        /* <DEDUP_REMOVED lines=65> */
.L_x_129:
[----:B------:R2:W-:Y:S01]  /*10c20*/  STL.128 [R1], R8 ;  /* 0x0000000801007387 */ /* 0x0005e20000100c00 */
[----:B------:R-:W-:-:S03]  /*10c30*/  IMAD.MOV.U32 R0, RZ, RZ, 0x10 ;  /* 0x00000010ff007424 */ /* 0x000fc600078e00ff */
[----:B------:R2:W-:Y:S04]  /*10c40*/  STL.128 [R1+0x10], R4 ;  /* 0x0000100401007387 */ /* 0x0005e80000100c00 */
[----:B------:R2:W-:Y:S04]  /*10c50*/  STL.128 [R1+0x20], RZ ;  /* 0x000020ff01007387 */ /* 0x0005e80000100c00 */
[----:B------:R2:W-:Y:S02]  /*10c60*/  STL.128 [R1+0x30], RZ ;  /* 0x000030ff01007387 */ /* 0x0005e40000100c00 */
.L_x_131:
        /* <DEDUP_REMOVED lines=65> */
.L_x_132:
[----:B------:R2:W-:Y:S01]  /*11080*/  STL.128 [R1], R8 ;  /* 0x0000000801007387 */ /* 0x0005e20000100c00 */
[----:B------:R-:W-:-:S03]  /*11090*/  IMAD.MOV.U32 R0, RZ, RZ, 0x10 ;  /* 0x00000010ff007424 */ /* 0x000fc600078e00ff */
[----:B------:R2:W-:Y:S04]  /*110a0*/  STL.128 [R1+0x10], R4 ;  /* 0x0000100401007387 */ /* 0x0005e80000100c00 */
[----:B------:R2:W-:Y:S04]  /*110b0*/  STL.128 [R1+0x20], RZ ;  /* 0x000020ff01007387 */ /* 0x0005e80000100c00 */
[----:B------:R2:W-:Y:S02]  /*110c0*/  STL.128 [R1+0x30], RZ ;  /* 0x000030ff01007387 */ /* 0x0005e40000100c00 */
.L_x_134:
        /* <DEDUP_REMOVED lines=65> */
.L_x_135:
[----:B------:R2:W-:Y:S01]  /*114e0*/  STL.128 [R1], R8 ;  /* 0x0000000801007387 */ /* 0x0005e20000100c00 */
[----:B------:R-:W-:-:S03]  /*114f0*/  IMAD.MOV.U32 R0, RZ, RZ, 0x10 ;  /* 0x00000010ff007424 */ /* 0x000fc600078e00ff */
[----:B------:R2:W-:Y:S04]  /*11500*/  STL.128 [R1+0x10], R4 ;  /* 0x0000100401007387 */ /* 0x0005e80000100c00 */
[----:B------:R2:W-:Y:S04]  /*11510*/  STL.128 [R1+0x20], RZ ;  /* 0x000020ff01007387 */ /* 0x0005e80000100c00 */
[----:B------:R2:W-:Y:S02]  /*11520*/  STL.128 [R1+0x30], RZ ;  /* 0x000030ff01007387 */ /* 0x0005e40000100c00 */
.L_x_137:
        /* <DEDUP_REMOVED lines=65> */
.L_x_138:
[----:B------:R2:W-:Y:S01]  /*11940*/  STL.128 [R1], R8 ;  /* 0x0000000801007387 */ /* 0x0005e20000100c00 */
[----:B------:R-:W-:-:S03]  /*11950*/  IMAD.MOV.U32 R0, RZ, RZ, 0x10 ;  /* 0x00000010ff007424 */ /* 0x000fc600078e00ff */
[----:B------:R2:W-:Y:S04]  /*11960*/  STL.128 [R1+0x10], R4 ;  /* 0x0000100401007387 */ /* 0x0005e80000100c00 */
[----:B------:R2:W-:Y:S04]  /*11970*/  STL.128 [R1+0x20], RZ ;  /* 0x000020ff01007387 */ /* 0x0005e80000100c00 */
[----:B------:R2:W-:Y:S02]  /*11980*/  STL.128 [R1+0x30], RZ ;  /* 0x000030ff01007387 */ /* 0x0005e40000100c00 */
.L_x_140:
        /* <DEDUP_REMOVED lines=65> */
.L_x_141:
[----:B------:R2:W-:Y:S01]  /*11da0*/  STL.128 [R1], R8 ;  /* 0x0000000801007387 */ /* 0x0005e20000100c00 */
[----:B------:R-:W-:-:S03]  /*11db0*/  IMAD.MOV.U32 R0, RZ, RZ, 0x10 ;  /* 0x00000010ff007424 */ /* 0x000fc600078e00ff */
[----:B------:R2:W-:Y:S04]  /*11dc0*/  STL.128 [R1+0x10], R4 ;  /* 0x0000100401007387 */ /* 0x0005e80000100c00 */
[----:B------:R2:W-:Y:S04]  /*11dd0*/  STL.128 [R1+0x20], RZ ;  /* 0x000020ff01007387 */ /* 0x0005e80000100c00 */
[----:B------:R2:W-:Y:S02]  /*11de0*/  STL.128 [R1+0x30], RZ ;  /* 0x000030ff01007387 */ /* 0x0005e40000100c00 */
.L_x_143:
        /* <DEDUP_REMOVED lines=65> */
.L_x_144:
[----:B------:R2:W-:Y:S01]  /*12200*/  STL.128 [R1], R8 ;  /* 0x0000000801007387 */ /* 0x0005e20000100c00 */
[----:B------:R-:W-:-:S03]  /*12210*/  IMAD.MOV.U32 R0, RZ, RZ, 0x10 ;  /* 0x00000010ff007424 */ /* 0x000fc600078e00ff */
[----:B------:R2:W-:Y:S04]  /*12220*/  STL.128 [R1+0x10], R4 ;  /* 0x0000100401007387 */ /* 0x0005e80000100c00 */
[----:B------:R2:W-:Y:S04]  /*12230*/  STL.128 [R1+0x20], RZ ;  /* 0x000020ff01007387 */ /* 0x0005e80000100c00 */
[----:B------:R2:W-:Y:S02]  /*12240*/  STL.128 [R1+0x30], RZ ;  /* 0x000030ff01007387 */ /* 0x0005e40000100c00 */
.L_x_146:
        /* <DEDUP_REMOVED lines=65> */
.L_x_147:
[----:B------:R2:W-:Y:S01]  /*12660*/  STL.128 [R1], R8 ;  /* 0x0000000801007387 */ /* 0x0005e20000100c00 */
[----:B------:R-:W-:-:S03]  /*12670*/  IMAD.MOV.U32 R0, RZ, RZ, 0x10 ;  /* 0x00000010ff007424 */ /* 0x000fc600078e00ff */
[----:B------:R2:W-:Y:S04]  /*12680*/  STL.128 [R1+0x10], R4 ;  /* 0x0000100401007387 */ /* 0x0005e80000100c00 */
[----:B------:R2:W-:Y:S04]  /*12690*/  STL.128 [R1+0x20], RZ ;  /* 0x000020ff01007387 */ /* 0x0005e80000100c00 */
[----:B------:R2:W-:Y:S02]  /*126a0*/  STL.128 [R1+0x30], RZ ;  /* 0x000030ff01007387 */ /* 0x0005e40000100c00 */
.L_x_149:
        /* <DEDUP_REMOVED lines=65> */
.L_x_150:
[----:B------:R2:W-:Y:S01]  /*12ac0*/  STL.128 [R1], R8 ;  /* 0x0000000801007387 */ /* 0x0005e20000100c00 */
[----:B------:R-:W-:-:S03]  /*12ad0*/  IMAD.MOV.U32 R0, RZ, RZ, 0x10 ;  /* 0x00000010ff007424 */ /* 0x000fc600078e00ff */
[----:B------:R2:W-:Y:S04]  /*12ae0*/  STL.128 [R1+0x10], R4 ;  /* 0x0000100401007387 */ /* 0x0005e80000100c00 */
[----:B------:R2:W-:Y:S04]  /*12af0*/  STL.128 [R1+0x20], RZ ;  /* 0x000020ff01007387 */ /* 0x0005e80000100c00 */
[----:B------:R2:W-:Y:S02]  /*12b00*/  STL.128 [R1+0x30], RZ ;  /* 0x000030ff01007387 */ /* 0x0005e40000100c00 */
.L_x_152:
        /* <DEDUP_REMOVED lines=65> */
.L_x_153:
[----:B------:R2:W-:Y:S01]  /*12f20*/  STL.128 [R1], R8 ;  /* 0x0000000801007387 */ /* 0x0005e20000100c00 */
[----:B------:R-:W-:-:S03]  /*12f30*/  IMAD.MOV.U32 R0, RZ, RZ, 0x10 ;  /* 0x00000010ff007424 */ /* 0x000fc600078e00ff */
[----:B------:R2:W-:Y:S04]  /*12f40*/  STL.128 [R1+0x10], R4 ;  /* 0x0000100401007387 */ /* 0x0005e80000100c00 */
[----:B------:R2:W-:Y:S04]  /*12f50*/  STL.128 [R1+0x20], RZ ;  /* 0x000020ff01007387 */ /* 0x0005e80000100c00 */
[----:B------:R2:W-:Y:S02]  /*12f60*/  STL.128 [R1+0x30], RZ ;  /* 0x000030ff01007387 */ /* 0x0005e40000100c00 */
.L_x_155:
        /* <DEDUP_REMOVED lines=65> */
.L_x_156:
[----:B------:R2:W-:Y:S01]  /*13380*/  STL.128 [R1], R8 ;  /* 0x0000000801007387 */ /* 0x0005e20000100c00 */
[----:B------:R-:W-:-:S03]  /*13390*/  IMAD.MOV.U32 R0, RZ, RZ, 0x10 ;  /* 0x00000010ff007424 */ /* 0x000fc600078e00ff */
[----:B------:R2:W-:Y:S04]  /*133a0*/  STL.128 [R1+0x10], R4 ;  /* 0x0000100401007387 */ /* 0x0005e80000100c00 */
[----:B------:R2:W-:Y:S04]  /*133b0*/  STL.128 [R1+0x20], RZ ;  /* 0x000020ff01007387 */ /* 0x0005e80000100c00 */
[----:B------:R2:W-:Y:S02]  /*133c0*/  STL.128 [R1+0x30], RZ ;  /* 0x000030ff01007387 */ /* 0x0005e40000100c00 */
.L_x_158:
        /* <DEDUP_REMOVED lines=65> */
.L_x_159:
[----:B------:R2:W-:Y:S01]  /*137e0*/  STL.128 [R1], R8 ;  /* 0x0000000801007387 */ /* 0x0005e20000100c00 */
[----:B------:R-:W-:-:S03]  /*137f0*/  IMAD.MOV.U32 R0, RZ, RZ, 0x10 ;  /* 0x00000010ff007424 */ /* 0x000fc600078e00ff */
[----:B------:R2:W-:Y:S04]  /*13800*/  STL.128 [R1+0x10], R4 ;  /* 0x0000100401007387 */ /* 0x0005e80000100c00 */
[----:B------:R2:W-:Y:S04]  /*13810*/  STL.128 [R1+0x20], RZ ;  /* 0x000020ff01007387 */ /* 0x0005e80000100c00 */
[----:B------:R2:W-:Y:S02]  /*13820*/  STL.128 [R1+0x30], RZ ;  /* 0x000030ff01007387 */ /* 0x0005e40000100c00 */
.L_x_161:
        /* <DEDUP_REMOVED lines=65> */
.L_x_162:
[----:B------:R2:W-:Y:S01]  /*13c40*/  STL.128 [R1], R8 ;  /* 0x0000000801007387 */ /* 0x0005e20000100c00 */
[----:B------:R-:W-:-:S03]  /*13c50*/  IMAD.MOV.U32 R0, RZ, RZ, 0x10 ;  /* 0x00000010ff007424 */ /* 0x000fc600078e00ff */
[----:B------:R2:W-:Y:S04]  /*13c60*/  STL.128 [R1+0x10], R4 ;  /* 0x0000100401007387 */ /* 0x0005e80000100c00 */
[----:B------:R2:W-:Y:S04]  /*13c70*/  STL.128 [R1+0x20], RZ ;  /* 0x000020ff01007387 */ /* 0x0005e80000100c00 */
[----:B------:R2:W-:Y:S02]  /*13c80*/  STL.128 [R1+0x30], RZ ;  /* 0x000030ff01007387 */ /* 0x0005e40000100c00 */
.L_x_164:
[----:B---34-:R-:W-:-:S05]  /*13c90*/  LEA R2, R0, UR10, 0x2 ;  /* 0x0000000a00027c11 */ /* 0x018fca000f8e10ff */
[----:B------:R-:W3:Y:S04]  /*13ca0*/  LDL.64 R14, [R2+-0x8] ;  /* 0xfffff800020e7983 */ /* 0x000ee80000100a00 */
[----:B012---:R-:W2:Y:S04]  /*13cb0*/  LDL.128 R4, [R2+-0x40] ;  /* 0xffffc00002047983 */ /* 0x007ea80000100c00 */
[----:B------:R-:W4:Y:S04]  /*13cc0*/  LDL R23, [R2+-0x18] ;  /* 0xffffe80002177983 */ /* 0x000f280000100800 */
[----:B------:R-:W5:Y:S04]  /*13cd0*/  LDL R17, [R2+-0x1c] ;  /* 0xffffe40002117983 */ /* 0x000f680000100800 */
[----:B------:R-:W5:Y:S04]  /*13ce0*/  LDL R10, [R2+-0x30] ;  /* 0xffffd000020a7983 */ /* 0x000f680000100800 */
[----:B------:R-:W5:Y:S04]  /*13cf0*/  LDL R9, [R2+-0x14] ;  /* 0xffffec0002097983 */ /* 0x000f680000100800 */
[----:B------:R-:W5:Y:S01]  /*13d00*/  LDL R8, [R2+-0x10] ;  /* 0xfffff00002087983 */ /* 0x000f620000100800 */
        /* <DEDUP_REMOVED lines=10> */
[C-C-:B--2---:R-:W-:Y:S02]  /*13db0*/  SHF.L.W.U32.HI R19, R6.reuse, 0x19, R6.reuse ;  /* 0x0000001906137819 */ /* 0x144fe40000010e06 */
[--C-:B------:R-:W-:Y:S02]  /*13dc0*/  SHF.L.W.U32.HI R20, R6, 0xe, R6.reuse ;  /* 0x0000000e06147819 */ /* 0x100fe40000010e06 */
[----:B------:R-:W-:-:S02]  /*13dd0*/  SHF.R.U32.HI R22, RZ, 0x3, R6 ;  /* 0x00000003ff167819 */ /* 0x000fc40000011606 */
[C-C-:B------:R-:W-:Y:S02]  /*13de0*/  SHF.L.W.U32.HI R14, R5.reuse, 0x19, R5.reuse ;  /* 0x00000019050e7819 */ /* 0x140fe40000010e05 */
[C-C-:B------:R-:W-:Y:S02]  /*13df0*/  SHF.L.W.U32.HI R15, R5.reuse, 0xe, R5.reuse ;  /* 0x0000000e050f7819 */ /* 0x140fe40000010e05 */
        /* <DEDUP_REMOVED lines=42> */
.L_x_165:
[----:B------:R-:W0:Y:S01]  /*140a0*/  LDCU.64 UR6, c[0x0][0x388] ;  /* 0x00007100ff0677ac */ /* 0x000e220008000a00 */
[----:B------:R-:W-:-:S04]  /*140b0*/  IADD3 R12, P0, PT, R12, UR4, RZ ;  /* 0x000000040c0c7c10 */ /* 0x000fc8000ff1e0ff */
[----:B------:R-:W-:Y:S02]  /*140c0*/  IADD3.X R13, PT, PT, R13, UR5, RZ, P0, !PT ;  /* 0x000000050d0d7c10 */ /* 0x000fe400087fe4ff */
[----:B0-----:R-:W-:-:S04]  /*140d0*/  ISETP.GE.U32.AND P0, PT, R12, UR6, PT ;  /* 0x000000060c007c0c */ /* 0x001fc8000bf06070 */
[----:B------:R-:W-:-:S13]  /*140e0*/  ISETP.GE.U32.AND.EX P0, PT, R13, UR7, PT, P0 ;  /* 0x000000070d007c0c */ /* 0x000fda000bf06100 */
[----:B------:R-:W-:Y:S05]  /*140f0*/  @!P0 BRA `(.L_x_167) ;  /* 0xffffff7000b88947 */ /* 0x000fea000383ffff */
[----:B------:R-:W-:Y:S05]  /*14100*/  EXIT ;  /* 0x000000000000794d */ /* 0x000fea0003800000 */
.L_x_166:
[----:B------:R-:W-:-:S05]  /*14110*/  IADD3 R12, P0, PT, R12, 0x1f, RZ ;  /* 0x0000001f0c0c7810 */ /* 0x000fca0007f1e0ff */
[----:B------:R-:W-:Y:S01]  /*14120*/  IMAD.X R13, RZ, RZ, R13, P0 ;  /* 0x000000ffff0d7224 */ /* 0x000fe200000e060d */
[----:B------:R-:W-:Y:S07]  /*14130*/  BRA `(.L_x_71) ;  /* 0x0000000400647947 */ /* 0x000fee0003800000 */
.L_x_163:
[----:B------:R-:W-:-:S05]  /*14140*/  IADD3 R12, P0, PT, R12, 0x1e, RZ ;  /* 0x0000001e0c0c7810 */ /* 0x000fca0007f1e0ff */
[----:B------:R-:W-:Y:S01]  /*14150*/  IMAD.X R13, RZ, RZ, R13, P0 ;  /* 0x000000ffff0d7224 */ /* 0x000fe200000e060d */
[----:B------:R-:W-:Y:S07]  /*14160*/  BRA `(.L_x_71) ;  /* 0x0000000400587947 */ /* 0x000fee0003800000 */
.L_x_160:
[----:B------:R-:W-:-:S05]  /*14170*/  IADD3 R12, P0, PT, R12, 0x1d, RZ ;  /* 0x0000001d0c0c7810 */ /* 0x000fca0007f1e0ff */
[----:B------:R-:W-:Y:S01]  /*14180*/  IMAD.X R13, RZ, RZ, R13, P0 ;  /* 0x000000ffff0d7224 */ /* 0x000fe200000e060d */
[----:B------:R-:W-:Y:S07]  /*14190*/  BRA `(.L_x_71) ;  /* 0x00000004004c7947 */ /* 0x000fee0003800000 */
.L_x_157:
[----:B------:R-:W-:-:S05]  /*141a0*/  IADD3 R12, P0, PT, R12, 0x1c, RZ ;  /* 0x0000001c0c0c7810 */ /* 0x000fca0007f1e0ff */
[----:B------:R-:W-:Y:S01]  /*141b0*/  IMAD.X R13, RZ, RZ, R13, P0 ;  /* 0x000000ffff0d7224 */ /* 0x000fe200000e060d */
[----:B------:R-:W-:Y:S07]  /*141c0*/  BRA `(.L_x_71) ;  /* 0x0000000400407947 */ /* 0x000fee0003800000 */
.L_x_154:
[----:B------:R-:W-:-:S05]  /*141d0*/  IADD3 R12, P0, PT, R12, 0x1b, RZ ;  /* 0x0000001b0c0c7810 */ /* 0x000fca0007f1e0ff */
[----:B------:R-:W-:Y:S01]  /*141e0*/  IMAD.X R13, RZ, RZ, R13, P0 ;  /* 0x000000ffff0d7224 */ /* 0x000fe200000e060d */
[----:B------:R-:W-:Y:S07]  /*141f0*/  BRA `(.L_x_71) ;  /* 0x0000000400347947 */ /* 0x000fee0003800000 */
.L_x_151:
[----:B------:R-:W-:-:S05]  /*14200*/  IADD3 R12, P0, PT, R12, 0x1a, RZ ;  /* 0x0000001a0c0c7810 */ /* 0x000fca0007f1e0ff */
[----:B------:R-:W-:Y:S01]  /*14210*/  IMAD.X R13, RZ, RZ, R13, P0 ;  /* 0x000000ffff0d7224 */ /* 0x000fe200000e060d */
[----:B------:R-:W-:Y:S07]  /*14220*/  BRA `(.L_x_71) ;  /* 0x0000000400287947 */ /* 0x000fee0003800000 */
.L_x_148:
[----:B------:R-:W-:-:S05]  /*14230*/  IADD3 R12, P0, PT, R12, 0x19, RZ ;  /* 0x000000190c0c7810 */ /* 0x000fca0007f1e0ff */
[----:B------:R-:W-:Y:S01]  /*14240*/  IMAD.X R13, RZ, RZ, R13, P0 ;  /* 0x000000ffff0d7224 */ /* 0x000fe200000e060d */
[----:B------:R-:W-:Y:S07]  /*14250*/  BRA `(.L_x_71) ;  /* 0x00000004001c7947 */ /* 0x000fee0003800000 */
.L_x_145:
[----:B------:R-:W-:-:S05]  /*14260*/  IADD3 R12, P0, PT, R12, 0x18, RZ ;  /* 0x000000180c0c7810 */ /* 0x000fca0007f1e0ff */
[----:B------:R-:W-:Y:S01]  /*14270*/  IMAD.X R13, RZ, RZ, R13, P0 ;  /* 0x000000ffff0d7224 */ /* 0x000fe200000e060d */
[----:B------:R-:W-:Y:S07]  /*14280*/  BRA `(.L_x_71) ;  /* 0x0000000400107947 */ /* 0x000fee0003800000 */
.L_x_142:
[----:B------:R-:W-:-:S05]  /*14290*/  IADD3 R12, P0, PT, R12, 0x17, RZ ;  /* 0x000000170c0c7810 */ /* 0x000fca0007f1e0ff */
[----:B------:R-:W-:Y:S01]  /*142a0*/  IMAD.X R13, RZ, RZ, R13, P0 ;  /* 0x000000ffff0d7224 */ /* 0x000fe200000e060d */
[----:B------:R-:W-:Y:S07]  /*142b0*/  BRA `(.L_x_71) ;  /* 0x0000000400047947 */ /* 0x000fee0003800000 */
.L_x_139:
[----:B------:R-:W-:-:S05]  /*142c0*/  IADD3 R12, P0, PT, R12, 0x16, RZ ;  /* 0x000000160c0c7810 */ /* 0x000fca0007f1e0ff */
[----:B------:R-:W-:Y:S01]  /*142d0*/  IMAD.X R13, RZ, RZ, R13, P0 ;  /* 0x000000ffff0d7224 */ /* 0x000fe200000e060d */
[----:B------:R-:W-:Y:S07]  /*142e0*/  BRA `(.L_x_71) ;  /* 0x0000000000f87947 */ /* 0x000fee0003800000 */
.L_x_136:
[----:B------:R-:W-:-:S05]  /*142f0*/  IADD3 R12, P0, PT, R12, 0x15, RZ ;  /* 0x000000150c0c7810 */ /* 0x000fca0007f1e0ff */
[----:B------:R-:W-:Y:S01]  /*14300*/  IMAD.X R13, RZ, RZ, R13, P0 ;  /* 0x000000ffff0d7224 */ /* 0x000fe200000e060d */
[----:B------:R-:W-:Y:S07]  /*14310*/  BRA `(.L_x_71) ;  /* 0x0000000000ec7947 */ /* 0x000fee0003800000 */
.L_x_133:
[----:B------:R-:W-:-:S05]  /*14320*/  IADD3 R12, P0, PT, R12, 0x14, RZ ;  /* 0x000000140c0c7810 */ /* 0x000fca0007f1e0ff */
[----:B------:R-:W-:Y:S01]  /*14330*/  IMAD.X R13, RZ, RZ, R13, P0 ;  /* 0x000000ffff0d7224 */ /* 0x000fe200000e060d */
[----:B------:R-:W-:Y:S07]  /*14340*/  BRA `(.L_x_71) ;  /* 0x0000000000e07947 */ /* 0x000fee0003800000 */
.L_x_130:
[----:B------:R-:W-:-:S05]  /*14350*/  IADD3 R12, P0, PT, R12, 0x13, RZ ;  /* 0x000000130c0c7810 */ /* 0x000fca0007f1e0ff */
[----:B------:R-:W-:Y:S01]  /*14360*/  IMAD.X R13, RZ, RZ, R13, P0 ;  /* 0x000000ffff0d7224 */ /* 0x000fe200000e060d */
[----:B------:R-:W-:Y:S07]  /*14370*/  BRA `(.L_x_71) ;  /* 0x0000000000d47947 */ /* 0x000fee0003800000 */
.L_x_127:
[----:B------:R-:W-:-:S05]  /*14380*/  IADD3 R12, P0, PT, R12, 0x12, RZ ;  /* 0x000000120c0c7810 */ /* 0x000fca0007f1e0ff */
[----:B------:R-:W-:Y:S01]  /*14390*/  IMAD.X R13, RZ, RZ, R13, P0 ;  /* 0x000000ffff0d7224 */ /* 0x000fe200000e060d */
[----:B------:R-:W-:Y:S07]  /*143a0*/  BRA `(.L_x_71) ;  /* 0x0000000000c87947 */ /* 0x000fee0003800000 */
.L_x_124:
[----:B------:R-:W-:-:S05]  /*143b0*/  IADD3 R12, P0, PT, R12, 0x11, RZ ;  /* 0x000000110c0c7810 */ /* 0x000fca0007f1e0ff */
[----:B------:R-:W-:Y:S01]  /*143c0*/  IMAD.X R13, RZ, RZ, R13, P0 ;  /* 0x000000ffff0d7224 */ /* 0x000fe200000e060d */
[----:B------:R-:W-:Y:S07]  /*143d0*/  BRA `(.L_x_71) ;  /* 0x0000000000bc7947 */ /* 0x000fee0003800000 */
.L_x_121:
[----:B------:R-:W-:-:S05]  /*143e0*/  IADD3 R12, P0, PT, R12, 0x10, RZ ;  /* 0x000000100c0c7810 */ /* 0x000fca0007f1e0ff */
[----:B------:R-:W-:Y:S01]  /*143f0*/  IMAD.X R13, RZ, RZ, R13, P0 ;  /* 0x000000ffff0d7224 */ /* 0x000fe200000e060d */
[----:B------:R-:W-:Y:S07]  /*14400*/  BRA `(.L_x_71) ;  /* 0x0000000000b07947 */ /* 0x000fee0003800000 */
.L_x_118:
[----:B------:R-:W-:-:S05]  /*14410*/  IADD3 R12, P0, PT, R12, 0xf, RZ ;  /* 0x0000000f0c0c7810 */ /* 0x000fca0007f1e0ff */
[----:B------:R-:W-:Y:S01]  /*14420*/  IMAD.X R13, RZ, RZ, R13, P0 ;  /* 0x000000ffff0d7224 */ /* 0x000fe200000e060d */
[----:B------:R-:W-:Y:S07]  /*14430*/  BRA `(.L_x_71) ;  /* 0x0000000000a47947 */ /* 0x000fee0003800000 */
.L_x_115:
[----:B------:R-:W-:-:S05]  /*14440*/  IADD3 R12, P0, PT, R12, 0xe, RZ ;  /* 0x0000000e0c0c7810 */ /* 0x000fca0007f1e0ff */
[----:B------:R-:W-:Y:S01]  /*14450*/  IMAD.X R13, RZ, RZ, R13, P0 ;  /* 0x000000ffff0d7224 */ /* 0x000fe200000e060d */
[----:B------:R-:W-:Y:S07]  /*14460*/  BRA `(.L_x_71) ;  /* 0x0000000000987947 */ /* 0x000fee0003800000 */
.L_x_112:
[----:B------:R-:W-:-:S05]  /*14470*/  IADD3 R12, P0, PT, R12, 0xd, RZ ;  /* 0x0000000d0c0c7810 */ /* 0x000fca0007f1e0ff */
[----:B------:R-:W-:Y:S01]  /*14480*/  IMAD.X R13, RZ, RZ, R13, P0 ;  /* 0x000000ffff0d7224 */ /* 0x000fe200000e060d */
[----:B------:R-:W-:Y:S07]  /*14490*/  BRA `(.L_x_71) ;  /* 0x00000000008c7947 */ /* 0x000fee0003800000 */
.L_x_109:
[----:B------:R-:W-:-:S05]  /*144a0*/  IADD3 R12, P0, PT, R12, 0xc, RZ ;  /* 0x0000000c0c0c7810 */ /* 0x000fca0007f1e0ff */
[----:B------:R-:W-:Y:S01]  /*144b0*/  IMAD.X R13, RZ, RZ, R13, P0 ;  /* 0x000000ffff0d7224 */ /* 0x000fe200000e060d */
[----:B------:R-:W-:Y:S07]  /*144c0*/  BRA `(.L_x_71) ;  /* 0x0000000000807947 */ /* 0x000fee0003800000 */
.L_x_106:
[----:B------:R-:W-:-:S05]  /*144d0*/  IADD3 R12, P0, PT, R12, 0xb, RZ ;  /* 0x0000000b0c0c7810 */ /* 0x000fca0007f1e0ff */
[----:B------:R-:W-:Y:S01]  /*144e0*/  IMAD.X R13, RZ, RZ, R13, P0 ;  /* 0x000000ffff0d7224 */ /* 0x000fe200000e060d */
[----:B------:R-:W-:Y:S07]  /*144f0*/  BRA `(.L_x_71) ;  /* 0x0000000000747947 */ /* 0x000fee0003800000 */
.L_x_103:
[----:B------:R-:W-:-:S05]  /*14500*/  IADD3 R12, P0, PT, R12, 0xa, RZ ;  /* 0x0000000a0c0c7810 */ /* 0x000fca0007f1e0ff */
[----:B------:R-:W-:Y:S01]  /*14510*/  IMAD.X R13, RZ, RZ, R13, P0 ;  /* 0x000000ffff0d7224 */ /* 0x000fe200000e060d */
[----:B------:R-:W-:Y:S07]  /*14520*/  BRA `(.L_x_71) ;  /* 0x0000000000687947 */ /* 0x000fee0003800000 */
.L_x_100:
[----:B------:R-:W-:-:S05]  /*14530*/  IADD3 R12, P0, PT, R12, 0x9, RZ ;  /* 0x000000090c0c7810 */ /* 0x000fca0007f1e0ff */
[----:B------:R-:W-:Y:S01]  /*14540*/  IMAD.X R13, RZ, RZ, R13, P0 ;  /* 0x000000ffff0d7224 */ /* 0x000fe200000e060d */
[----:B------:R-:W-:Y:S07]  /*14550*/  BRA `(.L_x_71) ;  /* 0x00000000005c7947 */ /* 0x000fee0003800000 */
.L_x_97:
[----:B------:R-:W-:-:S05]  /*14560*/  IADD3 R12, P0, PT, R12, 0x8, RZ ;  /* 0x000000080c0c7810 */ /* 0x000fca0007f1e0ff */
[----:B------:R-:W-:Y:S01]  /*14570*/  IMAD.X R13, RZ, RZ, R13, P0 ;  /* 0x000000ffff0d7224 */ /* 0x000fe200000e060d */
[----:B------:R-:W-:Y:S07]  /*14580*/  BRA `(.L_x_71) ;  /* 0x0000000000507947 */ /* 0x000fee0003800000 */
.L_x_94:
[----:B------:R-:W-:-:S05]  /*14590*/  IADD3 R12, P0, PT, R12, 0x7, RZ ;  /* 0x000000070c0c7810 */ /* 0x000fca0007f1e0ff */
[----:B------:R-:W-:Y:S01]  /*145a0*/  IMAD.X R13, RZ, RZ, R13, P0 ;  /* 0x000000ffff0d7224 */ /* 0x000fe200000e060d */
[----:B------:R-:W-:Y:S07]  /*145b0*/  BRA `(.L_x_71) ;  /* 0x0000000000447947 */ /* 0x000fee0003800000 */
.L_x_91:
[----:B------:R-:W-:-:S05]  /*145c0*/  IADD3 R12, P0, PT, R12, 0x6, RZ ;  /* 0x000000060c0c7810 */ /* 0x000fca0007f1e0ff */
[----:B------:R-:W-:Y:S01]  /*145d0*/  IMAD.X R13, RZ, RZ, R13, P0 ;  /* 0x000000ffff0d7224 */ /* 0x000fe200000e060d */
[----:B------:R-:W-:Y:S07]  /*145e0*/  BRA `(.L_x_71) ;  /* 0x0000000000387947 */ /* 0x000fee0003800000 */
.L_x_88:
[----:B------:R-:W-:-:S05]  /*145f0*/  IADD3 R12, P0, PT, R12, 0x5, RZ ;  /* 0x000000050c0c7810 */ /* 0x000fca0007f1e0ff */
[----:B------:R-:W-:Y:S01]  /*14600*/  IMAD.X R13, RZ, RZ, R13, P0 ;  /* 0x000000ffff0d7224 */ /* 0x000fe200000e060d */
[----:B------:R-:W-:Y:S07]  /*14610*/  BRA `(.L_x_71) ;  /* 0x00000000002c7947 */ /* 0x000fee0003800000 */
.L_x_85:
[----:B------:R-:W-:-:S05]  /*14620*/  IADD3 R12, P0, PT, R12, 0x4, RZ ;  /* 0x000000040c0c7810 */ /* 0x000fca0007f1e0ff */
[----:B------:R-:W-:Y:S01]  /*14630*/  IMAD.X R13, RZ, RZ, R13, P0 ;  /* 0x000000ffff0d7224 */ /* 0x000fe200000e060d */
[----:B------:R-:W-:Y:S07]  /*14640*/  BRA `(.L_x_71) ;  /* 0x0000000000207947 */ /* 0x000fee0003800000 */
.L_x_82:
[----:B------:R-:W-:-:S05]  /*14650*/  IADD3 R12, P0, PT, R12, 0x3, RZ ;  /* 0x000000030c0c7810 */ /* 0x000fca0007f1e0ff */
[----:B------:R-:W-:Y:S01]  /*14660*/  IMAD.X R13, RZ, RZ, R13, P0 ;  /* 0x000000ffff0d7224 */ /* 0x000fe200000e060d */
[----:B------:R-:W-:Y:S07]  /*14670*/  BRA `(.L_x_71) ;  /* 0x0000000000147947 */ /* 0x000fee0003800000 */
.L_x_79:
[----:B------:R-:W-:-:S05]  /*14680*/  IADD3 R12, P0, PT, R12, 0x2, RZ ;  /* 0x000000020c0c7810 */ /* 0x000fca0007f1e0ff */
[----:B------:R-:W-:Y:S01]  /*14690*/  IMAD.X R13, RZ, RZ, R13, P0 ;  /* 0x000000ffff0d7224 */ /* 0x000fe200000e060d */
[----:B------:R-:W-:Y:S07]  /*146a0*/  BRA `(.L_x_71) ;  /* 0x0000000000087947 */ /* 0x000fee0003800000 */
.L_x_76:
[----:B------:R-:W-:-:S05]  /*146b0*/  IADD3 R12, P0, PT, R12, 0x1, RZ ;  /* 0x000000010c0c7810 */ /* 0x000fca0007f1e0ff */
[----:B------:R-:W-:-:S08]  /*146c0*/  IMAD.X R13, RZ, RZ, R13, P0 ;  /* 0x000000ffff0d7224 */ /* 0x000fd000000e060d */
.L_x_71:
[----:B------:R-:W5:Y:S01]  /*146d0*/  LDCU.64 UR6, c[0x0][0x380] ;  /* 0x00007000ff0677ac */ /* 0x000f620008000a00 */
[----:B--234-:R-:W2:Y:S01]  /*146e0*/  LDC.64 R2, c[0x0][0x398] ;  /* 0x0000e600ff027b82 */ /* 0x01cea20000000a00 */
[----:B-----5:R-:W-:-:S04]  /*146f0*/  IADD3 R12, P0, PT, R12, UR6, RZ ;  /* 0x000000060c0c7c10 */ /* 0x020fc8000ff1e0ff */
[----:B------:R-:W-:-:S05]  /*14700*/  IADD3.X R13, PT, PT, R13, UR7, RZ, P0, !PT ;  /* 0x000000070d0d7c10 */ /* 0x000fca00087fe4ff */
[----:B--2---:R-:W-:Y:S01]  /*14710*/  ATOMG.E.EXCH.64.STRONG.GPU PT, RZ, desc[UR8][R2.64], R12 ;  /* 0x8000000c02ff79a8 */ /* 0x004fe2000c1ef508 */
[----:B------:R-:W-:Y:S05]  /*14720*/  EXIT ;  /* 0x000000000000794d */ /* 0x000fea0003800000 */
        .weak           $__internal_0_$__cuda_sm20_rem_u64
        .type           $__internal_0_$__cuda_sm20_rem_u64,@function
        .size           $__internal_0_$__cuda_sm20_rem_u64,(.L_x_169 - $__internal_0_$__cuda_sm20_rem_u64)
$__internal_0_$__cuda_sm20_rem_u64:
[----:B------:R-:W0:Y:S01]  /*14730*/  LDCU.64 UR6, c[0x0][0x388] ;  /* 0x00007100ff0677ac */ /* 0x000e220008000a00 */
[----:B------:R-:W1:Y:S01]  /*14740*/  LDC.64 R2, c[0x0][0x388] ;  /* 0x0000e200ff027b82 */ /* 0x000e620000000a00 */
[----:B0-----:R-:W0:Y:S08]  /*14750*/  I2F.U64.RP R8, UR6 ;  /* 0x0000000600087d12 */ /* 0x001e300008309000 */
[----:B0-----:R-:W0:Y:S02]  /*14760*/  MUFU.RCP R8, R8 ;  /* 0x0000000800087308 */ /* 0x001e240000001000 */
[----:B0-----:R-:W-:-:S06]  /*14770*/  VIADD R4, R8, 0x1ffffffe ;  /* 0x1ffffffe08047836 */ /* 0x001fcc0000000000 */
[----:B------:R-:W1:Y:S02]  /*14780*/  F2I.U64.TRUNC R4, R4 ;  /* 0x0000000400047311 */ /* 0x000e64000020d800 */
[----:B-1----:R-:W-:-:S04]  /*14790*/  IMAD.WIDE.U32 R6, R4, R2, RZ ;  /* 0x0000000204067225 */ /* 0x002fc800078e00ff */
[----:B------:R-:W-:Y:S01]  /*147a0*/  IMAD R7, R4, R3, R7 ;  /* 0x0000000304077224 */ /* 0x000fe200078e0207 */
[----:B------:R-:W-:-:S03]  /*147b0*/  IADD3 R9, P0, PT, RZ, -R6, RZ ;  /* 0x80000006ff097210 */ /* 0x000fc60007f1e0ff */
[----:B------:R-:W-:Y:S02]  /*147c0*/  IMAD R7, R5, R2, R7 ;  /* 0x0000000205077224 */ /* 0x000fe400078e0207 */
[----:B------:R-:W-:-:S04]  /*147d0*/  IMAD.HI.U32 R6, R4, R9, RZ ;  /* 0x0000000904067227 */ /* 0x000fc800078e00ff */
[----:B------:R-:W-:Y:S02]  /*147e0*/  IMAD.X R11, RZ, RZ, ~R7, P0 ;  /* 0x000000ffff0b7224 */ /* 0x000fe400000e0e07 */
[----:B------:R-:W-:Y:S02]  /*147f0*/  IMAD.MOV.U32 R7, RZ, RZ, R4 ;  /* 0x000000ffff077224 */ /* 0x000fe400078e0004 */
[-C--:B------:R-:W-:Y:S02]  /*14800*/  IMAD R13, R5, R11.reuse, RZ ;  /* 0x0000000b050d7224 */ /* 0x080fe400078e02ff */
[----:B------:R-:W-:-:S04]  /*14810*/  IMAD.WIDE.U32 R6, P0, R4, R11, R6 ;  /* 0x0000000b04067225 */ /* 0x000fc80007800006 */
[----:B------:R-:W-:-:S04]  /*14820*/  IMAD.HI.U32 R11, R5, R11, RZ ;  /* 0x0000000b050b7227 */ /* 0x000fc800078e00ff */
[----:B------:R-:W-:-:S05]  /*14830*/  IMAD.HI.U32 R6, P1, R5, R9, R6 ;  /* 0x0000000905067227 */ /* 0x000fca0007820006 */
[----:B------:R-:W-:Y:S01]  /*14840*/  IADD3 R7, P2, PT, R13, R6, RZ ;  /* 0x000000060d077210 */ /* 0x000fe20007f5e0ff */
[----:B------:R-:W-:-:S04]  /*14850*/  IMAD.X R6, R11, 0x1, R5, P0 ;  /* 0x000000010b067824 */ /* 0x000fc800000e0605 */
[----:B------:R-:W-:Y:S01]  /*14860*/  IMAD.WIDE.U32 R4, R7, R2, RZ ;  /* 0x0000000207047225 */ /* 0x000fe200078e00ff */
[----:B------:R-:W-:-:S03]  /*14870*/  IADD3.X R9, PT, PT, RZ, RZ, R6, P2, P1 ;  /* 0x000000ffff097210 */ /* 0x000fc600017e2406 */
[----:B------:R-:W-:Y:S01]  /*14880*/  IMAD R5, R7, R3, R5 ;  /* 0x0000000307057224 */ /* 0x000fe200078e0205 */
[----:B------:R-:W-:-:S03]  /*14890*/  IADD3 R11, P0, PT, RZ, -R4, RZ ;  /* 0x80000004ff0b7210 */ /* 0x000fc60007f1e0ff */
[----:B------:R-:W-:Y:S02]  /*148a0*/  IMAD R5, R9, R2, R5 ;  /* 0x0000000209057224 */ /* 0x000fe400078e0205 */
[----:B------:R-:W-:-:S04]  /*148b0*/  IMAD.HI.U32 R6, R7, R11, RZ ;  /* 0x0000000b07067227 */ /* 0x000fc800078e00ff */
[----:B------:R-:W-:Y:S02]  /*148c0*/  IMAD.X R4, RZ, RZ, ~R5, P0 ;  /* 0x000000ffff047224 */ /* 0x000fe400000e0e05 */
[----:B------:R-:W-:Y:S02]  /*148d0*/  IMAD.MOV.U32 R5, RZ, RZ, RZ ;  /* 0x000000ffff057224 */ /* 0x000fe400078e00ff */
[----:B------:R-:W-:-:S04]  /*148e0*/  IMAD.WIDE.U32 R6, P0, R7, R4, R6 ;  /* 0x0000000407067225 */ /* 0x000fc80007800006 */
[C---:B------:R-:W-:Y:S02]  /*148f0*/  IMAD R8, R9.reuse, R4, RZ ;  /* 0x0000000409087224 */ /* 0x040fe400078e02ff */
[----:B------:R-:W-:-:S04]  /*14900*/  IMAD.HI.U32 R7, P1, R9, R11, R6 ;  /* 0x0000000b09077227 */ /* 0x000fc80007820006 */
[----:B------:R-:W-:Y:S01]  /*14910*/  IMAD.HI.U32 R6, R9, R4, RZ ;  /* 0x0000000409067227 */ /* 0x000fe200078e00ff */
[----:B------:R-:W-:-:S03]  /*14920*/  IADD3 R7, P2, PT, R8, R7, RZ ;  /* 0x0000000708077210 */ /* 0x000fc60007f5e0ff */
[----:B------:R-:W-:Y:S02]  /*14930*/  IMAD.X R9, R6, 0x1, R9, P0 ;  /* 0x0000000106097824 */ /* 0x000fe400000e0609 */
[----:B------:R-:W-:-:S03]  /*14940*/  IMAD.HI.U32 R4, R7, R30, RZ ;  /* 0x0000001e07047227 */ /* 0x000fc600078e00ff */
[----:B------:R-:W-:Y:S01]  /*14950*/  IADD3.X R9, PT, PT, RZ, RZ, R9, P2, P1 ;  /* 0x000000ffff097210 */ /* 0x000fe200017e2409 */
[----:B------:R-:W-:-:S04]  /*14960*/  IMAD.WIDE.U32 R4, RZ, R7, R4 ;  /* 0x00000007ff047225 */ /* 0x000fc800078e0004 */
[----:B------:R-:W-:-:S04]  /*14970*/  IMAD.HI.U32 R4, P0, R9, R30, R4 ;  /* 0x0000001e09047227 */ /* 0x000fc80007800004 */
[----:B------:R-:W-:Y:S01]  /*14980*/  IMAD.X R6, RZ, RZ, RZ, P0 ;  /* 0x000000ffff067224 */ /* 0x000fe200000e06ff */
[----:B------:R-:W-:-:S05]  /*14990*/  IADD3 R7, P1, PT, RZ, R4, RZ ;  /* 0x00000004ff077210 */ /* 0x000fca0007f3e0ff */
[----:B------:R-:W-:-:S04]  /*149a0*/  IMAD.WIDE.U32 R4, R7, R2, RZ ;  /* 0x0000000207047225 */ /* 0x000fc800078e00ff */
[----:B------:R-:W-:Y:S01]  /*149b0*/  IMAD.X R9, RZ, RZ, R6, P1 ;  /* 0x000000ffff097224 */ /* 0x000fe200008e0606 */
[----:B------:R-:W-:Y:S01]  /*149c0*/  IADD3 R11, P1, PT, -R4, R30, RZ ;  /* 0x0000001e040b7210 */ /* 0x000fe20007f3e1ff */
[----:B------:R-:W-:-:S03]  /*149d0*/  IMAD R7, R7, R3, R5 ;  /* 0x0000000307077224 */ /* 0x000fc600078e0205 */
[-C--:B------:R-:W-:Y:S01]  /*149e0*/  ISETP.GE.U32.AND P0, PT, R11, R2.reuse, PT ;  /* 0x000000020b00720c */ /* 0x080fe20003f06070 */
[----:B------:R-:W-:-:S04]  /*149f0*/  IMAD R7, R9, R2, R7 ;  /* 0x0000000209077224 */ /* 0x000fc800078e0207 */
[----:B------:R-:W-:Y:S01]  /*14a00*/  IMAD.X R6, RZ, RZ, ~R7, P1 ;  /* 0x000000ffff067224 */ /* 0x000fe200008e0e07 */
[----:B------:R-:W-:-:S04]  /*14a10*/  IADD3 R5, P1, PT, R11, -R2, RZ ;  /* 0x800000020b057210 */ /* 0x000fc80007f3e0ff */
[C---:B------:R-:W-:Y:S01]  /*14a20*/  ISETP.GE.U32.AND.EX P0, PT, R6.reuse, R3, PT, P0 ;  /* 0x000000030600720c */ /* 0x040fe20003f06100 */
[--C-:B------:R-:W-:Y:S01]  /*14a30*/  IMAD.X R4, R6, 0x1, ~R3.reuse, P1 ;  /* 0x0000000106047824 */ /* 0x100fe200008e0e03 */
[----:B------:R-:W-:Y:S02]  /*14a40*/  ISETP.NE.U32.AND P1, PT, R2, RZ, PT ;  /* 0x000000ff0200720c */ /* 0x000fe40003f25070 */
[----:B------:R-:W-:Y:S02]  /*14a50*/  SEL R5, R5, R11, P0 ;  /* 0x0000000b05057207 */ /* 0x000fe40000000000 */
[----:B------:R-:W-:Y:S02]  /*14a60*/  SEL R4, R4, R6, P0 ;  /* 0x0000000604047207 */ /* 0x000fe40000000000 */
[CC--:B------:R-:W-:Y:S02]  /*14a70*/  IADD3 R12, P2, PT, R5.reuse, -R2.reuse, RZ ;  /* 0x80000002050c7210 */ /* 0x0c0fe40007f5e0ff */
[----:B------:R-:W-:Y:S01]  /*14a80*/  ISETP.GE.U32.AND P0, PT, R5, R2, PT ;  /* 0x000000020500720c */ /* 0x000fe20003f06070 */
[----:B------:R-:W-:Y:S01]  /*14a90*/  IMAD.MOV.U32 R2, RZ, RZ, R0 ;  /* 0x000000ffff027224 */ /* 0x000fe200078e0000 */
[----:B------:R-:W-:Y:S01]  /*14aa0*/  ISETP.NE.AND.EX P1, PT, R3, RZ, PT, P1 ;  /* 0x000000ff0300720c */ /* 0x000fe20003f25310 */
[C---:B------:R-:W-:Y:S01]  /*14ab0*/  IMAD.X R13, R4.reuse, 0x1, ~R3, P2 ;  /* 0x00000001040d7824 */ /* 0x040fe200010e0e03 */
[----:B------:R-:W-:Y:S01]  /*14ac0*/  ISETP.GE.U32.AND.EX P0, PT, R4, R3, PT, P0 ;  /* 0x000000030400720c */ /* 0x000fe20003f06100 */
[----:B------:R-:W-:-:S03]  /*14ad0*/  IMAD.MOV.U32 R3, RZ, RZ, 0x0 ;  /* 0x00000000ff037424 */ /* 0x000fc600078e00ff */
[----:B------:R-:W-:Y:S02]  /*14ae0*/  SEL R12, R12, R5, P0 ;  /* 0x000000050c0c7207 */ /* 0x000fe40000000000 */
[----:B------:R-:W-:Y:S02]  /*14af0*/  SEL R13, R13, R4, P0 ;  /* 0x000000040d0d7207 */ /* 0x000fe40000000000 */
[----:B------:R-:W-:Y:S02]  /*14b00*/  SEL R12, R12, 0xffffffff, P1 ;  /* 0xffffffff0c0c7807 */ /* 0x000fe40000800000 */
[----:B------:R-:W-:Y:S01]  /*14b10*/  SEL R13, R13, 0xffffffff, P1 ;  /* 0xffffffff0d0d7807 */ /* 0x000fe20000800000 */
[----:B------:R-:W-:Y:S06]  /*14b20*/  RET.REL.NODEC R2 `(_Z4scanmmPKjPybm) ;  /* 0xfffffeb402347950 */ /* 0x000fec0003c3ffff */
.L_x_168:
[----:B------:R-:W-:-:S00]  /*14b30*/  BRA `(.L_x_168) ;  /* 0xfffffffc00fc7947 */ /* 0x000fc0000383ffff */
[----:B------:R-:W-:-:S00]  /*14b40*/  NOP ;  /* 0x0000000000007918 */ /* 0x000fc00000000000 */
        /* <DEDUP_REMOVED lines=11> */
.L_x_169:


//--------------------- .nv.global.init           --------------------------
	.section	.nv.global.init,"aw",@progbits
	.align	4
.nv.global.init:
	.type		mrg32k3aM1SubSeq,@object
	.size		mrg32k3aM1SubSeq,(mrg32k3aM2SubSeq - mrg32k3aM1SubSeq)
mrg32k3aM1SubSeq:
        /* <DEDUP_REMOVED lines=126> */
	.type		mrg32k3aM2SubSeq,@object
	.size		mrg32k3aM2SubSeq,(mrg32k3aM1 - mrg32k3aM2SubSeq)
mrg32k3aM2SubSeq:
        /* <DEDUP_REMOVED lines=126> */
	.type		mrg32k3aM1,@object
	.size		mrg32k3aM1,(mrg32k3aM1Seq - mrg32k3aM1)
mrg32k3aM1:
        /* <DEDUP_REMOVED lines=144> */
	.type		mrg32k3aM1Seq,@object
	.size		mrg32k3aM1Seq,(mrg32k3aM2 - mrg32k3aM1Seq)
mrg32k3aM1Seq:
        /* <DEDUP_REMOVED lines=144> */
	.type		mrg32k3aM2,@object
	.size		mrg32k3aM2,(mrg32k3aM2Seq - mrg32k3aM2)
mrg32k3aM2:
        /* <DEDUP_REMOVED lines=144> */
	.type		mrg32k3aM2Seq,@object
	.size		mrg32k3aM2Seq,(precalc_xorwow_matrix - mrg32k3aM2Seq)
mrg32k3aM2Seq:
        /* <DEDUP_REMOVED lines=144> */
	.type		precalc_xorwow_matrix,@object
	.size		precalc_xorwow_matrix,(precalc_xorwow_offset_matrix - precalc_xorwow_matrix)
precalc_xorwow_matrix:
        /* <DEDUP_REMOVED lines=6400> */
	.type		precalc_xorwow_offset_matrix,@object
	.size		precalc_xorwow_offset_matrix,(.L_1 - precalc_xorwow_offset_matrix)
precalc_xorwow_offset_matrix:
        /* <DEDUP_REMOVED lines=6400> */
.L_1:


//--------------------- .nv.shared.reserved.0     --------------------------
	.section	.nv.shared.reserved.0,"aw",@nobits
	.weak		__nv_reservedSMEM_offset_0_alias
	.size		__nv_reservedSMEM_offset_0_alias, 0, 64
	.other		__nv_reservedSMEM_offset_0_alias,@"STO_CUDA_RESERVED_SHARED STV_DEFAULT"
__nv_reservedSMEM_offset_0_alias:
	.zero		0
	.zero		64


//--------------------- .nv.constant0._Z4scanmmPKjPybm --------------------------
	.section	.nv.constant0._Z4scanmmPKjPybm,"a",@progbits
	.sectionflags	@""
	.align	4
.nv.constant0._Z4scanmmPKjPybm:
	.zero		944


//--------------------- SYMBOLS --------------------------

	.type		.nv.reservedSmem.offset0,@object
	.size		.nv.reservedSmem.offset0,0x4
